// auto-generated by cutlass_sweep.conv — config: {"arch": "sm_100", "cluster_m": 2, "cluster_n": 1, "conv_kind": "wgrad", "dtype": "tf32", "ndim": 2, "tile_k": 32, "tile_m": 128, "tile_n": 128}
#include "cutlass/cutlass.h"
#include "cute/tensor.hpp"
#include "cutlass/kernel_hardware_info.hpp"
#include "cutlass/conv/convolution.h"
#include "cutlass/conv/dispatch_policy.hpp"
#include "cutlass/conv/collective/collective_builder.hpp"
#include "cutlass/conv/kernel/conv_universal.hpp"
#include "cutlass/conv/device/conv_universal_adapter.hpp"
#include "cutlass/epilogue/collective/collective_builder.hpp"

using namespace cute;
using Elem = cutlass::tfloat32_t;
using Acc  = float;
using LayoutAB = cutlass::layout::TensorNHWC;
using LayoutC  = cutlass::layout::TensorKCSR;
constexpr auto ConvOp = cutlass::conv::Operator::kWgrad;
using TileShape    = Shape<_128, Shape<_128>, Shape<_32>>;
using ClusterShape = Shape<_2, _1, _1>;

using CollectiveEpilogue = typename cutlass::epilogue::collective::CollectiveBuilder<
    cutlass::arch::Sm100, cutlass::arch::OpClassTensorOp,
    TileShape, ClusterShape,
    cutlass::epilogue::collective::EpilogueTileAuto,
    Acc, Acc,
    Elem, LayoutC, 128 / cutlass::sizeof_bits<Elem>::value,
    Elem, LayoutC, 128 / cutlass::sizeof_bits<Elem>::value,
    cutlass::epilogue::collective::EpilogueScheduleAuto
  >::CollectiveOp;

using CollectiveMainloop = typename cutlass::conv::collective::CollectiveBuilder<
    cutlass::arch::Sm100, cutlass::arch::OpClassTensorOp, ConvOp,
    Elem, LayoutAB, 128 / cutlass::sizeof_bits<Elem>::value,
    Elem, LayoutAB, 128 / cutlass::sizeof_bits<Elem>::value,
    Acc,
    TileShape, ClusterShape,
    cutlass::conv::collective::StageCountAutoCarveout<
        static_cast<int>(sizeof(typename CollectiveEpilogue::SharedStorage))>,
    cutlass::conv::collective::KernelScheduleAuto
  >::CollectiveOp;

using ProblemShape = cutlass::conv::ConvProblemShape<
    ConvOp, CollectiveMainloop::DispatchPolicy::NumSpatialDimensions>;
using ConvKernel = cutlass::conv::kernel::ConvUniversal<
    ProblemShape, CollectiveMainloop, CollectiveEpilogue>;
using Conv = cutlass::conv::device::ConvUniversalAdapter<ConvKernel>;

auto* _anchor = &cutlass::device_kernel<ConvKernel>;


// ===== COMPILED SASS (sm_100a) =====

	.target	sm_100a

	.elftype	@"ET_EXEC"


//--------------------- .note.nv.tkinfo           --------------------------
	.section	.note.nv.tkinfo,"",@"SHT_NOTE"
	.sectionflags	@"SHF_NOTE_NV_TKINFO"
	.tkinfo
        /*0018*/ 	.word	0x00000002
        /*0030*/ 	.string	""
        /*0030*/ 	.string	"ptxas"
        /*0030*/ 	.string	"Cuda compilation tools, release 13.0, V13.0.88"
        /*0030*/ 	.string	"Build cuda_13.0.r13.0/compiler.36424714_0"
        /*0030*/ 	.string	"-arch sm_100a -m 64 "



//--------------------- .note.nv.cuinfo           --------------------------
	.section	.note.nv.cuinfo,"",@"SHT_NOTE"
	.sectionflags	@"SHF_NOTE_NV_CUINFO"
        /*0018*/ 	.short	0x0002
        /*001a*/ 	.short	0x0064
        /*001c*/ 	.short	0x0082
	.zero		2


//--------------------- .nv.info                  --------------------------
	.section	.nv.info,"",@"SHT_CUDA_INFO"
	.align	4


	//----- nvinfo : EIATTR_REGCOUNT
	.align		4
        /*0000*/ 	.byte	0x04, 0x2f
        /*0002*/ 	.short	(.L_19 - .L_18)
	.align		4
.L_18:
        /*0004*/ 	.word	index@(_ZN7cutlass13device_kernelINS_4conv6kernel13ConvUniversalINS1_16ConvProblemShapeILNS1_8OperatorE2ELi2EEENS1_10collective14CollectiveConvINS1_47MainloopSm100TmaUmmaWarpSpecializedImplicitGemmILS5_2ELi12ELi2ELi1ELi2EN4cute5tupleIJNSA_1CILi2EEENSC_ILi1EEESE_EEEEENSB_IJNSC_ILi128EEENSB_IJSH_EEENSB_IJNSC_ILi32EEEEEEEEENS_10tfloat32_tESM_NSA_8TiledMMAINSA_8MMA_AtomIJNSA_23SM100_MMA_TF32_2x1SM_SSISM_SM_fLi128ELi128ELNSA_4UMMA5MajorE1ELSR_1ELNSQ_7ScaleInE0ELSS_0EEEEEENSA_6LayoutINSB_IJSE_SE_SE_EEENSB_IJNSC_ILi0EEESX_SX_EEEEENSB_IJNSA_10UnderscoreES10_S10_EEEEENS7_6detail27Sm100ImplicitGemmTileTraitsINSA_18SM100_TMA_2SM_LOADENSA_14ComposedLayoutINSA_7SwizzleILi2ELi5ELi2EEENSA_18smem_ptr_flag_bitsILi32EEENSV_INSB_IJSJ_NSC_ILi4EEEEEENSB_IJSE_SJ_EEEEEEEvEENS14_INSA_25SM100_TMA_2SM_LOAD_IM2COLES1F_vEEEENS_8epilogue10collective18CollectiveEpilogueINS1K_23Sm100TmaWarpSpecializedILi4ELi2ELi16ELb1ELb0EEEJNSB_IJNSC_ILi64EEESI_SK_EEENSB_IJNSV_IS1P_SE_EENSV_INSB_IJNSC_ILi16EEESD_EEENSB_IJSE_S1P_EEEEEEEESM_NSB_IJlNSB_IJSE_llEEESX_EEESM_S1Y_NS1K_6fusion15FusionCallbacksIS1O_NS1Z_17LinearCombinationISM_fSM_fLNS_15FloatRoundStyleE2EEES1Q_S1W_JEEENSA_5SM1004TMEM4LOAD26SM100_TMEM_LOAD_32dp32b16xENSA_13SM90_TMA_LOADENS16_INS17_ILi2ELi4ELi3EEES1A_NSV_INSB_IJNSC_ILi8EEES1S_EEENSB_IJS1S_SE_EEEEEEENSA_39AutoVectorizingCopyWithAssumedAlignmentILi128EEENSA_14SM90_TMA_STOREES2F_S2H_S2H_EEEvvEEEEvNT_6ParamsE)
        /*0008*/ 	.word	0x0000004f


	//----- nvinfo : EIATTR_FRAME_SIZE
	.align		4
.L_19:
        /*000c*/ 	.byte	0x04, 0x11
        /*000e*/ 	.short	(.L_21 - .L_20)
	.align		4
.L_20:
        /*0010*/ 	.word	index@($__internal_2_$__cuda_sm10x_tcgen05_guardrail_trap_unallocated_columns_being_dealloced)
        /*0014*/ 	.word	0x00000008


	//----- nvinfo : EIATTR_FRAME_SIZE
	.align		4
.L_21:
        /*0018*/ 	.byte	0x04, 0x11
        /*001a*/ 	.short	(.L_23 - .L_22)
	.align		4
.L_22:
        /*001c*/ 	.word	index@($__internal_1_$__cuda_sm10x_tcgen05_guardrail_trap_phase_invalid_during_alloc)
        /*0020*/ 	.word	0x00000008


	//----- nvinfo : EIATTR_FRAME_SIZE
	.align		4
.L_23:
        /*0024*/ 	.byte	0x04, 0x11
        /*0026*/ 	.short	(.L_25 - .L_24)
	.align		4
.L_24:
        /*0028*/ 	.word	index@($__internal_0_$__cuda_sm10x_tcgen05_guardrail_trap_col_being_dealloced_not_returned_by_alloc)
        /*002c*/ 	.word	0x00000008


	//----- nvinfo : EIATTR_FRAME_SIZE
	.align		4
.L_25:
        /*0030*/ 	.byte	0x04, 0x11
        /*0032*/ 	.short	(.L_27 - .L_26)
	.align		4
.L_26:
        /*0034*/ 	.word	index@(_ZN7cutlass13device_kernelINS_4conv6kernel13ConvUniversalINS1_16ConvProblemShapeILNS1_8OperatorE2ELi2EEENS1_10collective14CollectiveConvINS1_47MainloopSm100TmaUmmaWarpSpecializedImplicitGemmILS5_2ELi12ELi2ELi1ELi2EN4cute5tupleIJNSA_1CILi2EEENSC_ILi1EEESE_EEEEENSB_IJNSC_ILi128EEENSB_IJSH_EEENSB_IJNSC_ILi32EEEEEEEEENS_10tfloat32_tESM_NSA_8TiledMMAINSA_8MMA_AtomIJNSA_23SM100_MMA_TF32_2x1SM_SSISM_SM_fLi128ELi128ELNSA_4UMMA5MajorE1ELSR_1ELNSQ_7ScaleInE0ELSS_0EEEEEENSA_6LayoutINSB_IJSE_SE_SE_EEENSB_IJNSC_ILi0EEESX_SX_EEEEENSB_IJNSA_10UnderscoreES10_S10_EEEEENS7_6detail27Sm100ImplicitGemmTileTraitsINSA_18SM100_TMA_2SM_LOADENSA_14ComposedLayoutINSA_7SwizzleILi2ELi5ELi2EEENSA_18smem_ptr_flag_bitsILi32EEENSV_INSB_IJSJ_NSC_ILi4EEEEEENSB_IJSE_SJ_EEEEEEEvEENS14_INSA_25SM100_TMA_2SM_LOAD_IM2COLES1F_vEEEENS_8epilogue10collective18CollectiveEpilogueINS1K_23Sm100TmaWarpSpecializedILi4ELi2ELi16ELb1ELb0EEEJNSB_IJNSC_ILi64EEESI_SK_EEENSB_IJNSV_IS1P_SE_EENSV_INSB_IJNSC_ILi16EEESD_EEENSB_IJSE_S1P_EEEEEEEESM_NSB_IJlNSB_IJSE_llEEESX_EEESM_S1Y_NS1K_6fusion15FusionCallbacksIS1O_NS1Z_17LinearCombinationISM_fSM_fLNS_15FloatRoundStyleE2EEES1Q_S1W_JEEENSA_5SM1004TMEM4LOAD26SM100_TMEM_LOAD_32dp32b16xENSA_13SM90_TMA_LOADENS16_INS17_ILi2ELi4ELi3EEES1A_NSV_INSB_IJNSC_ILi8EEES1S_EEENSB_IJS1S_SE_EEEEEEENSA_39AutoVectorizingCopyWithAssumedAlignmentILi128EEENSA_14SM90_TMA_STOREES2F_S2H_S2H_EEEvvEEEEvNT_6ParamsE)
        /*0038*/ 	.word	0x00000008


	//----- nvinfo : EIATTR_MIN_STACK_SIZE
	.align		4
.L_27:
        /*003c*/ 	.byte	0x04, 0x12
        /*003e*/ 	.short	(.L_29 - .L_28)
	.align		4
.L_28:
        /*0040*/ 	.word	index@(_ZN7cutlass13device_kernelINS_4conv6kernel13ConvUniversalINS1_16ConvProblemShapeILNS1_8OperatorE2ELi2EEENS1_10collective14CollectiveConvINS1_47MainloopSm100TmaUmmaWarpSpecializedImplicitGemmILS5_2ELi12ELi2ELi1ELi2EN4cute5tupleIJNSA_1CILi2EEENSC_ILi1EEESE_EEEEENSB_IJNSC_ILi128EEENSB_IJSH_EEENSB_IJNSC_ILi32EEEEEEEEENS_10tfloat32_tESM_NSA_8TiledMMAINSA_8MMA_AtomIJNSA_23SM100_MMA_TF32_2x1SM_SSISM_SM_fLi128ELi128ELNSA_4UMMA5MajorE1ELSR_1ELNSQ_7ScaleInE0ELSS_0EEEEEENSA_6LayoutINSB_IJSE_SE_SE_EEENSB_IJNSC_ILi0EEESX_SX_EEEEENSB_IJNSA_10UnderscoreES10_S10_EEEEENS7_6detail27Sm100ImplicitGemmTileTraitsINSA_18SM100_TMA_2SM_LOADENSA_14ComposedLayoutINSA_7SwizzleILi2ELi5ELi2EEENSA_18smem_ptr_flag_bitsILi32EEENSV_INSB_IJSJ_NSC_ILi4EEEEEENSB_IJSE_SJ_EEEEEEEvEENS14_INSA_25SM100_TMA_2SM_LOAD_IM2COLES1F_vEEEENS_8epilogue10collective18CollectiveEpilogueINS1K_23Sm100TmaWarpSpecializedILi4ELi2ELi16ELb1ELb0EEEJNSB_IJNSC_ILi64EEESI_SK_EEENSB_IJNSV_IS1P_SE_EENSV_INSB_IJNSC_ILi16EEESD_EEENSB_IJSE_S1P_EEEEEEEESM_NSB_IJlNSB_IJSE_llEEESX_EEESM_S1Y_NS1K_6fusion15FusionCallbacksIS1O_NS1Z_17LinearCombinationISM_fSM_fLNS_15FloatRoundStyleE2EEES1Q_S1W_JEEENSA_5SM1004TMEM4LOAD26SM100_TMEM_LOAD_32dp32b16xENSA_13SM90_TMA_LOADENS16_INS17_ILi2ELi4ELi3EEES1A_NSV_INSB_IJNSC_ILi8EEES1S_EEENSB_IJS1S_SE_EEEEEEENSA_39AutoVectorizingCopyWithAssumedAlignmentILi128EEENSA_14SM90_TMA_STOREES2F_S2H_S2H_EEEvvEEEEvNT_6ParamsE)
        /*0044*/ 	.word	0x00000008
.L_29:


//--------------------- .nv.compat                --------------------------
	.section	.nv.compat,"",@"SHT_CUDA_COMPAT_INFO"
	.align	4
        /*0000*/ 	.byte	0x02, 0x09, 0x01, 0x00, 0x02, 0x02, 0x02, 0x00, 0x02, 0x05, 0x05, 0x00, 0x03, 0x07, 0x01, 0x01
        /*0010*/ 	.byte	0x02, 0x03, 0x01, 0x00, 0x02, 0x06, 0x01, 0x00, 0x04, 0x0b, 0x08, 0x00, 0x09, 0x00, 0x00, 0x00
        /*0020*/ 	.byte	0x00, 0x00, 0x00, 0x00


//--------------------- .nv.info._ZN7cutlass13device_kernelINS_4conv6kernel13ConvUniversalINS1_16ConvProblemShapeILNS1_8OperatorE2ELi2EEENS1_10collective14CollectiveConvINS1_47MainloopSm100TmaUmmaWarpSpecializedImplicitGemmILS5_2ELi12ELi2ELi1ELi2EN4cute5tupleIJNSA_1CILi2EEENSC_ILi1EEESE_EEEEENSB_IJNSC_ILi128EEENSB_IJSH_EEENSB_IJNSC_ILi32EEEEEEEEENS_10tfloat32_tESM_NSA_8TiledMMAINSA_8MMA_AtomIJNSA_23SM100_MMA_TF32_2x1SM_SSISM_SM_fLi128ELi128ELNSA_4UMMA5MajorE1ELSR_1ELNSQ_7ScaleInE0ELSS_0EEEEEENSA_6LayoutINSB_IJSE_SE_SE_EEENSB_IJNSC_ILi0EEESX_SX_EEEEENSB_IJNSA_10UnderscoreES10_S10_EEEEENS7_6detail27Sm100ImplicitGemmTileTraitsINSA_18SM100_TMA_2SM_LOADENSA_14ComposedLayoutINSA_7SwizzleILi2ELi5ELi2EEENSA_18smem_ptr_flag_bitsILi32EEENSV_INSB_IJSJ_NSC_ILi4EEEEEENSB_IJSE_SJ_EEEEEEEvEENS14_INSA_25SM100_TMA_2SM_LOAD_IM2COLES1F_vEEEENS_8epilogue10collective18CollectiveEpilogueINS1K_23Sm100TmaWarpSpecializedILi4ELi2ELi16ELb1ELb0EEEJNSB_IJNSC_ILi64EEESI_SK_EEENSB_IJNSV_IS1P_SE_EENSV_INSB_IJNSC_ILi16EEESD_EEENSB_IJSE_S1P_EEEEEEEESM_NSB_IJlNSB_IJSE_llEEESX_EEESM_S1Y_NS1K_6fusion15FusionCallbacksIS1O_NS1Z_17LinearCombinationISM_fSM_fLNS_15FloatRoundStyleE2EEES1Q_S1W_JEEENSA_5SM1004TMEM4LOAD26SM100_TMEM_LOAD_32dp32b16xENSA_13SM90_TMA_LOADENS16_INS17_ILi2ELi4ELi3EEES1A_NSV_INSB_IJNSC_ILi8EEES1S_EEENSB_IJS1S_SE_EEEEEEENSA_39AutoVectorizingCopyWithAssumedAlignmentILi128EEENSA_14SM90_TMA_STOREES2F_S2H_S2H_EEEvvEEEEvNT_6ParamsE --------------------------
	.section	.nv.info._ZN7cutlass13device_kernelINS_4conv6kernel13ConvUniversalINS1_16ConvProblemShapeILNS1_8OperatorE2ELi2EEENS1_10collective14CollectiveConvINS1_47MainloopSm100TmaUmmaWarpSpecializedImplicitGemmILS5_2ELi12ELi2ELi1ELi2EN4cute5tupleIJNSA_1CILi2EEENSC_ILi1EEESE_EEEEENSB_IJNSC_ILi128EEENSB_IJSH_EEENSB_IJNSC_ILi32EEEEEEEEENS_10tfloat32_tESM_NSA_8TiledMMAINSA_8MMA_AtomIJNSA_23SM100_MMA_TF32_2x1SM_SSISM_SM_fLi128ELi128ELNSA_4UMMA5MajorE1ELSR_1ELNSQ_7ScaleInE0ELSS_0EEEEEENSA_6LayoutINSB_IJSE_SE_SE_EEENSB_IJNSC_ILi0EEESX_SX_EEEEENSB_IJNSA_10UnderscoreES10_S10_EEEEENS7_6detail27Sm100ImplicitGemmTileTraitsINSA_18SM100_TMA_2SM_LOADENSA_14ComposedLayoutINSA_7SwizzleILi2ELi5ELi2EEENSA_18smem_ptr_flag_bitsILi32EEENSV_INSB_IJSJ_NSC_ILi4EEEEEENSB_IJSE_SJ_EEEEEEEvEENS14_INSA_25SM100_TMA_2SM_LOAD_IM2COLES1F_vEEEENS_8epilogue10collective18CollectiveEpilogueINS1K_23Sm100TmaWarpSpecializedILi4ELi2ELi16ELb1ELb0EEEJNSB_IJNSC_ILi64EEESI_SK_EEENSB_IJNSV_IS1P_SE_EENSV_INSB_IJNSC_ILi16EEESD_EEENSB_IJSE_S1P_EEEEEEEESM_NSB_IJlNSB_IJSE_llEEESX_EEESM_S1Y_NS1K_6fusion15FusionCallbacksIS1O_NS1Z_17LinearCombinationISM_fSM_fLNS_15FloatRoundStyleE2EEES1Q_S1W_JEEENSA_5SM1004TMEM4LOAD26SM100_TMEM_LOAD_32dp32b16xENSA_13SM90_TMA_LOADENS16_INS17_ILi2ELi4ELi3EEES1A_NSV_INSB_IJNSC_ILi8EEES1S_EEENSB_IJS1S_SE_EEEEEEENSA_39AutoVectorizingCopyWithAssumedAlignmentILi128EEENSA_14SM90_TMA_STOREES2F_S2H_S2H_EEEvvEEEEvNT_6ParamsE,"",@"SHT_CUDA_INFO"
	.sectionflags	@""
	.align	4


	//----- nvinfo : EIATTR_CUDA_API_VERSION
	.align		4
        /*0000*/ 	.byte	0x04, 0x37
        /*0002*/ 	.short	(.L_31 - .L_30)
.L_30:
        /*0004*/ 	.word	0x00000082


	//----- nvinfo : EIATTR_KPARAM_INFO
	.align		4
.L_31:
        /*0008*/ 	.byte	0x04, 0x17
        /*000a*/ 	.short	(.L_33 - .L_32)
.L_32:
        /*000c*/ 	.word	0x00000000
        /*0010*/ 	.short	0x0000
        /*0012*/ 	.short	0x0000
        /*0014*/ 	.byte	0x00, 0xf0, 0x01, 0x20


	//----- nvinfo : EIATTR_AT_ENTRY_FRAGMENTS
	.align		4
.L_33:
        /*0018*/ 	.byte	0x04, 0x4f
        /*001a*/ 	.short	(.L_35 - .L_34)


	//   ....[0]....
.L_34:
        /*001c*/ 	.word	0x00000007


	//----- nvinfo : EIATTR_RESERVED_SMEM_USED
	.align		4
.L_35:
        /*0020*/ 	.byte	0x01, 0x41
	.zero		2


	//----- nvinfo : EIATTR_SPARSE_MMA_MASK
	.align		4
        /*0024*/ 	.byte	0x03, 0x50
        /*0026*/ 	.short	0x0000


	//----- nvinfo : EIATTR_TCGEN05_2CTA_USED
	.align		4
        /*0028*/ 	.byte	0x01, 0x52
	.zero		2


	//----- nvinfo : EIATTR_MAXREG_COUNT
	.align		4
        /*002c*/ 	.byte	0x03, 0x1b
        /*002e*/ 	.short	0x00ff


	//----- nvinfo : EIATTR_NUM_BARRIERS
	.align		4
        /*0030*/ 	.byte	0x02, 0x4c
        /*0032*/ 	.byte	0x07
	.zero		1


	//----- nvinfo : EIATTR_EXTERNS
	.align		4
        /*0034*/ 	.byte	0x04, 0x0f
        /*0036*/ 	.short	(.L_37 - .L_36)


	//   ....[0]....
	.align		4
.L_36:
        /*0038*/ 	.word	index@(__assertfail)


	//----- nvinfo : EIATTR_MERCURY_ISA_VERSION
	.align		4
.L_37:
        /*003c*/ 	.byte	0x03, 0x5f
        /*003e*/ 	.short	0x0101


	//----- nvinfo : EIATTR_INT_WARP_WIDE_INSTR_OFFSETS
	.align		4
        /*0040*/ 	.byte	0x04, 0x31
        /*0042*/ 	.short	(.L_39 - .L_38)


	//   ....[0]....
.L_38:
        /*0044*/ 	.word	0x00000d80


	//   ....[1]....
        /*0048*/ 	.word	0x00000e30


	//   ....[2]....
        /*004c*/ 	.word	0x00004bc0


	//   ....[3]....
        /*0050*/ 	.word	0x00004be0


	//   ....[4]....
        /*0054*/ 	.word	0x00004c10


	//   ....[5]....
        /*0058*/ 	.word	0x00005c30


	//   ....[6]....
        /*005c*/ 	.word	0x00005cd0


	//   ....[7]....
        /*0060*/ 	.word	0x00005d80


	//   ....[8]....
        /*0064*/ 	.word	0x00005df0


	//   ....[9]....
        /*0068*/ 	.word	0x00005ea0


	//   ....[10]....
        /*006c*/ 	.word	0x00005f80


	//   ....[11]....
        /*0070*/ 	.word	0x00005ff0


	//   ....[12]....
        /*0074*/ 	.word	0x000060c0


	//   ....[13]....
        /*0078*/ 	.word	0x000061a0


	//   ....[14]....
        /*007c*/ 	.word	0x00006270


	//   ....[15]....
        /*0080*/ 	.word	0x00006360


	//   ....[16]....
        /*0084*/ 	.word	0x000063f0


	//----- nvinfo : EIATTR_COOP_GROUP_MASK_REGIDS
	.align		4
.L_39:
        /*0088*/ 	.byte	0x04, 0x29
        /*008a*/ 	.short	(.L_41 - .L_40)


	//   ....[0]....
.L_40:
        /*008c*/ 	.word	0xffffffff


	//   ....[1]....
        /*0090*/ 	.word	0xffffffff


	//   ....[2]....
        /*0094*/ 	.word	0xffffffff


	//   ....[3]....
        /*0098*/ 	.word	0xffffffff


	//   ....[4]....
        /*009c*/ 	.word	0xffffffff


	//   ....[5]....
        /*00a0*/ 	.word	0xffffffff


	//   ....[6]....
        /*00a4*/ 	.word	0xffffffff


	//   ....[7]....
        /*00a8*/ 	.word	0xffffffff


	//   ....[8]....
        /*00ac*/ 	.word	0xffffffff


	//   ....[9]....
        /*00b0*/ 	.word	0xffffffff


	//   ....[10]....
        /*00b4*/ 	.word	0xffffffff


	//   ....[11]....
        /*00b8*/ 	.word	0xffffffff


	//   ....[12]....
        /*00bc*/ 	.word	0xffffffff


	//----- nvinfo : EIATTR_COOP_GROUP_INSTR_OFFSETS
	.align		4
.L_41:
        /*00c0*/ 	.byte	0x04, 0x28
        /*00c2*/ 	.short	(.L_43 - .L_42)


	//   ....[0]....
.L_42:
        /*00c4*/ 	.word	0x000000d0


	//   ....[1]....
        /*00c8*/ 	.word	0x00000540


	//   ....[2]....
        /*00cc*/ 	.word	0x00000810


	//   ....[3]....
        /*00d0*/ 	.word	0x000009b0


	//   ....[4]....
        /*00d4*/ 	.word	0x00000ab0


	//   ....[5]....
        /*00d8*/ 	.word	0x00000c00


	//   ....[6]....
        /*00dc*/ 	.word	0x00000ea0


	//   ....[7]....
        /*00e0*/ 	.word	0x00002950


	//   ....[8]....
        /*00e4*/ 	.word	0x00003a90


	//   ....[9]....
        /*00e8*/ 	.word	0x00003f60


	//   ....[10]....
        /*00ec*/ 	.word	0x00003f90


	//   ....[11]....
        /*00f0*/ 	.word	0x00004ad0


	//   ....[12]....
        /*00f4*/ 	.word	0x00004ce0


	//----- nvinfo : EIATTR_VRC_CTA_INIT_COUNT
	.align		4
.L_43:
        /*00f8*/ 	.byte	0x02, 0x4a
        /*00fa*/ 	.byte	0x80
	.zero		1


	//----- nvinfo : EIATTR_SYSCALL_OFFSETS
	.align		4
        /*00fc*/ 	.byte	0x04, 0x46
        /*00fe*/ 	.short	(.L_45 - .L_44)


	//   ....[0]....
.L_44:
        /*0100*/ 	.word	0x00007420


	//   ....[1]....
        /*0104*/ 	.word	0x00007510


	//   ....[2]....
        /*0108*/ 	.word	0x00007ce0


	//   ....[3]....
        /*010c*/ 	.word	0x000086b0


	//   ....[4]....
        /*0110*/ 	.word	0x00009040


	//   ....[5]....
        /*0114*/ 	.word	0x000099c0


	//----- nvinfo : EIATTR_MBARRIER_INSTR_OFFSETS
	.align		4
.L_45:
        /*0118*/ 	.byte	0x04, 0x39
        /*011a*/ 	.short	(.L_47 - .L_46)


	//   ....[0]....
.L_46:
        /*011c*/ 	.word	0x00000670
        /*0120*/ 	.word	0x000000ff
        /*0124*/ 	.word	0x00000000
        /*0128*/ 	.short	0x0100
        /*012a*/ 	.byte	0x04
	.zero		1


	//   ....[1]....
        /*012c*/ 	.word	0x00000680
        /*0130*/ 	.word	0x000000ff
        /*0134*/ 	.word	0x00000060
        /*0138*/ 	.short	0x0100
        /*013a*/ 	.byte	0x04
	.zero		1


	//   ....[2]....
        /*013c*/ 	.word	0x00000690
        /*0140*/ 	.word	0x000000ff
        /*0144*/ 	.word	0x00000008
        /*0148*/ 	.short	0x0100
        /*014a*/ 	.byte	0x04
	.zero		1


	//   ....[3]....
        /*014c*/ 	.word	0x000006a0
        /*0150*/ 	.word	0x000000ff
        /*0154*/ 	.word	0x00000068
        /*0158*/ 	.short	0x0100
        /*015a*/ 	.byte	0x04
	.zero		1


	//   ....[4]....
        /*015c*/ 	.word	0x000006b0
        /*0160*/ 	.word	0x000000ff
        /*0164*/ 	.word	0x00000010
        /*0168*/ 	.short	0x0100
        /*016a*/ 	.byte	0x04
	.zero		1


	//   ....[5]....
        /*016c*/ 	.word	0x000006c0
        /*0170*/ 	.word	0x000000ff
        /*0174*/ 	.word	0x00000070
        /*0178*/ 	.short	0x0100
        /*017a*/ 	.byte	0x04
	.zero		1


	//   ....[6]....
        /*017c*/ 	.word	0x000006d0
        /*0180*/ 	.word	0x000000ff
        /*0184*/ 	.word	0x00000018
        /*0188*/ 	.short	0x0100
        /*018a*/ 	.byte	0x04
	.zero		1


	//   ....[7]....
        /*018c*/ 	.word	0x000006e0
        /*0190*/ 	.word	0x000000ff
        /*0194*/ 	.word	0x00000078
        /*0198*/ 	.short	0x0100
        /*019a*/ 	.byte	0x04
	.zero		1


	//   ....[8]....
        /*019c*/ 	.word	0x000006f0
        /*01a0*/ 	.word	0x000000ff
        /*01a4*/ 	.word	0x00000020
        /*01a8*/ 	.short	0x0100
        /*01aa*/ 	.byte	0x04
	.zero		1


	//   ....[9]....
        /*01ac*/ 	.word	0x00000700
        /*01b0*/ 	.word	0x000000ff
        /*01b4*/ 	.word	0x00000080
        /*01b8*/ 	.short	0x0100
        /*01ba*/ 	.byte	0x04
	.zero		1


	//   ....[10]....
        /*01bc*/ 	.word	0x00000710
        /*01c0*/ 	.word	0x000000ff
        /*01c4*/ 	.word	0x00000028
        /*01c8*/ 	.short	0x0100
        /*01ca*/ 	.byte	0x04
	.zero		1


	//   ....[11]....
        /*01cc*/ 	.word	0x00000720
        /*01d0*/ 	.word	0x000000ff
        /*01d4*/ 	.word	0x00000088
        /*01d8*/ 	.short	0x0100
        /*01da*/ 	.byte	0x04
	.zero		1


	//   ....[12]....
        /*01dc*/ 	.word	0x00000730
        /*01e0*/ 	.word	0x000000ff
        /*01e4*/ 	.word	0x00000030
        /*01e8*/ 	.short	0x0100
        /*01ea*/ 	.byte	0x04
	.zero		1


	//   ....[13]....
        /*01ec*/ 	.word	0x00000740
        /*01f0*/ 	.word	0x000000ff
        /*01f4*/ 	.word	0x00000090
        /*01f8*/ 	.short	0x0100
        /*01fa*/ 	.byte	0x04
	.zero		1


	//   ....[14]....
        /*01fc*/ 	.word	0x00000750
        /*0200*/ 	.word	0x000000ff
        /*0204*/ 	.word	0x00000038
        /*0208*/ 	.short	0x0100
        /*020a*/ 	.byte	0x04
	.zero		1


	//   ....[15]....
        /*020c*/ 	.word	0x00000760
        /*0210*/ 	.word	0x000000ff
        /*0214*/ 	.word	0x00000098
        /*0218*/ 	.short	0x0100
        /*021a*/ 	.byte	0x04
	.zero		1


	//   ....[16]....
        /*021c*/ 	.word	0x00000770
        /*0220*/ 	.word	0x000000ff
        /*0224*/ 	.word	0x00000040
        /*0228*/ 	.short	0x0100
        /*022a*/ 	.byte	0x04
	.zero		1


	//   ....[17]....
        /*022c*/ 	.word	0x00000780
        /*0230*/ 	.word	0x000000ff
        /*0234*/ 	.word	0x000000a0
        /*0238*/ 	.short	0x0100
        /*023a*/ 	.byte	0x04
	.zero		1


	//   ....[18]....
        /*023c*/ 	.word	0x00000790
        /*0240*/ 	.word	0x000000ff
        /*0244*/ 	.word	0x00000048
        /*0248*/ 	.short	0x0100
        /*024a*/ 	.byte	0x04
	.zero		1


	//   ....[19]....
        /*024c*/ 	.word	0x000007a0
        /*0250*/ 	.word	0x000000ff
        /*0254*/ 	.word	0x000000a8
        /*0258*/ 	.short	0x0100
        /*025a*/ 	.byte	0x04
	.zero		1


	//   ....[20]....
        /*025c*/ 	.word	0x000007b0
        /*0260*/ 	.word	0x000000ff
        /*0264*/ 	.word	0x00000050
        /*0268*/ 	.short	0x0100
        /*026a*/ 	.byte	0x04
	.zero		1


	//   ....[21]....
        /*026c*/ 	.word	0x000007c0
        /*0270*/ 	.word	0x000000ff
        /*0274*/ 	.word	0x000000b0
        /*0278*/ 	.short	0x0100
        /*027a*/ 	.byte	0x04
	.zero		1


	//   ....[22]....
        /*027c*/ 	.word	0x000007d0
        /*0280*/ 	.word	0x000000ff
        /*0284*/ 	.word	0x00000058
        /*0288*/ 	.short	0x0100
        /*028a*/ 	.byte	0x04
	.zero		1


	//   ....[23]....
        /*028c*/ 	.word	0x000007e0
        /*0290*/ 	.word	0x000000ff
        /*0294*/ 	.word	0x000000b8
        /*0298*/ 	.short	0x0100
        /*029a*/ 	.byte	0x04
	.zero		1


	//   ....[24]....
        /*029c*/ 	.word	0x00000920
        /*02a0*/ 	.word	0x000000ff
        /*02a4*/ 	.word	0x000000c0
        /*02a8*/ 	.short	0x0100
        /*02aa*/ 	.byte	0x04
	.zero		1


	//   ....[25]....
        /*02ac*/ 	.word	0x00000930
        /*02b0*/ 	.word	0x000000ff
        /*02b4*/ 	.word	0x000000e0
        /*02b8*/ 	.short	0x0100
        /*02ba*/ 	.byte	0x04
	.zero		1


	//   ....[26]....
        /*02bc*/ 	.word	0x00000940
        /*02c0*/ 	.word	0x000000ff
        /*02c4*/ 	.word	0x000000c8
        /*02c8*/ 	.short	0x0100
        /*02ca*/ 	.byte	0x04
	.zero		1


	//   ....[27]....
        /*02cc*/ 	.word	0x00000950
        /*02d0*/ 	.word	0x000000ff
        /*02d4*/ 	.word	0x000000e8
        /*02d8*/ 	.short	0x0100
        /*02da*/ 	.byte	0x04
	.zero		1


	//   ....[28]....
        /*02dc*/ 	.word	0x00000960
        /*02e0*/ 	.word	0x000000ff
        /*02e4*/ 	.word	0x000000d0
        /*02e8*/ 	.short	0x0100
        /*02ea*/ 	.byte	0x04
	.zero		1


	//   ....[29]....
        /*02ec*/ 	.word	0x00000970
        /*02f0*/ 	.word	0x000000ff
        /*02f4*/ 	.word	0x000000f0
        /*02f8*/ 	.short	0x0100
        /*02fa*/ 	.byte	0x04
	.zero		1


	//   ....[30]....
        /*02fc*/ 	.word	0x00000980
        /*0300*/ 	.word	0x000000ff
        /*0304*/ 	.word	0x000000d8
        /*0308*/ 	.short	0x0100
        /*030a*/ 	.byte	0x04
	.zero		1


	//   ....[31]....
        /*030c*/ 	.word	0x00000990
        /*0310*/ 	.word	0x000000ff
        /*0314*/ 	.word	0x000000f8
        /*0318*/ 	.short	0x0100
        /*031a*/ 	.byte	0x04
	.zero		1


	//   ....[32]....
        /*031c*/ 	.word	0x00000a80
        /*0320*/ 	.word	0x000000ff
        /*0324*/ 	.word	0x00000100
        /*0328*/ 	.short	0x0100
        /*032a*/ 	.byte	0x04
	.zero		1


	//   ....[33]....
        /*032c*/ 	.word	0x00000a90
        /*0330*/ 	.word	0x000000ff
        /*0334*/ 	.word	0x00000108
        /*0338*/ 	.short	0x0100
        /*033a*/ 	.byte	0x04
	.zero		1


	//   ....[34]....
        /*033c*/ 	.word	0x00000bd0
        /*0340*/ 	.word	0x000000ff
        /*0344*/ 	.word	0x00000110
        /*0348*/ 	.short	0x0100
        /*034a*/ 	.byte	0x06
	.zero		1


	//   ....[35]....
        /*034c*/ 	.word	0x00000be0
        /*0350*/ 	.word	0x000000ff
        /*0354*/ 	.word	0x00000118
        /*0358*/ 	.short	0x0100
        /*035a*/ 	.byte	0x06
	.zero		1


	//   ....[36]....
        /*035c*/ 	.word	0x00000d20
        /*0360*/ 	.word	0x000000ff
        /*0364*/ 	.word	0x00000120
        /*0368*/ 	.short	0x0100
        /*036a*/ 	.byte	0x04
	.zero		1


	//   ....[37]....
        /*036c*/ 	.word	0x00000d30
        /*0370*/ 	.word	0x000000ff
        /*0374*/ 	.word	0x00000130
        /*0378*/ 	.short	0x0100
        /*037a*/ 	.byte	0x04
	.zero		1


	//   ....[38]....
        /*037c*/ 	.word	0x00000d40
        /*0380*/ 	.word	0x000000ff
        /*0384*/ 	.word	0x00000128
        /*0388*/ 	.short	0x0100
        /*038a*/ 	.byte	0x04
	.zero		1


	//   ....[39]....
        /*038c*/ 	.word	0x00000d50
        /*0390*/ 	.word	0x000000ff
        /*0394*/ 	.word	0x00000138
        /*0398*/ 	.short	0x0100
        /*039a*/ 	.byte	0x04
	.zero		1


	//   ....[40]....
        /*039c*/ 	.word	0x00000e50
        /*03a0*/ 	.word	0x000000ff
        /*03a4*/ 	.word	0x00000140
        /*03a8*/ 	.short	0x0100
        /*03aa*/ 	.byte	0x06
	.zero		1


	//   ....[41]....
        /*03ac*/ 	.word	0x00001bd0
        /*03b0*/ 	.word	0x000000ff
        /*03b4*/ 	.word	0x00000060
        /*03b8*/ 	.short	0x010a
        /*03ba*/ 	.byte	0x07
	.zero		1


	//   ....[42]....
        /*03bc*/ 	.word	0x00001f50
        /*03c0*/ 	.word	0x000000ff
        /*03c4*/ 	.word	0x00000060
        /*03c8*/ 	.short	0x010a
        /*03ca*/ 	.byte	0x0b
	.zero		1


	//   ....[43]....
        /*03cc*/ 	.word	0x00002100
        /*03d0*/ 	.word	0x000000ff
        /*03d4*/ 	.word	0x00000060
        /*03d8*/ 	.short	0x010a
        /*03da*/ 	.byte	0x08
	.zero		1


	//   ....[44]....
        /*03dc*/ 	.word	0x00002390
        /*03e0*/ 	.word	0x000000ff
        /*03e4*/ 	.word	0x00000108
        /*03e8*/ 	.short	0x0101
        /*03ea*/ 	.byte	0x22
	.zero		1


	//   ....[45]....
        /*03ec*/ 	.word	0x000023c0
        /*03f0*/ 	.word	0x000000ff
        /*03f4*/ 	.word	0x00000060
        /*03f8*/ 	.short	0x010a
        /*03fa*/ 	.byte	0x04
	.zero		1


	//   ....[46]....
        /*03fc*/ 	.word	0x00002520
        /*0400*/ 	.word	0x000000ff
        /*0404*/ 	.word	0x00000060
        /*0408*/ 	.short	0x010a
        /*040a*/ 	.byte	0x0b
	.zero		1


	//   ....[47]....
        /*040c*/ 	.word	0x000026d0
        /*0410*/ 	.word	0x000000ff
        /*0414*/ 	.word	0x00000060
        /*0418*/ 	.short	0x010a
        /*041a*/ 	.byte	0x09
	.zero		1


	//   ....[48]....
        /*041c*/ 	.word	0x00002960
        /*0420*/ 	.word	0x000000ff
        /*0424*/ 	.word	0x00000110
        /*0428*/ 	.short	0x010a
        /*042a*/ 	.byte	0x22
	.zero		1


	//   ....[49]....
        /*042c*/ 	.word	0x00002a20
        /*0430*/ 	.word	0x000000ff
        /*0434*/ 	.word	0x00000000
        /*0438*/ 	.short	0x0101
        /*043a*/ 	.byte	0x04
	.zero		1


	//   ....[50]....
        /*043c*/ 	.word	0x00003010
        /*0440*/ 	.word	0x000000ff
        /*0444*/ 	.word	0x00000000
        /*0448*/ 	.short	0x010a
        /*044a*/ 	.byte	0x04
	.zero		1


	//   ....[51]....
        /*044c*/ 	.word	0x000030b0
        /*0450*/ 	.word	0x000000ff
        /*0454*/ 	.word	0x00000000
        /*0458*/ 	.short	0x010a
        /*045a*/ 	.byte	0x05
	.zero		1


	//   ....[52]....
        /*045c*/ 	.word	0x00003150
        /*0460*/ 	.word	0x000000ff
        /*0464*/ 	.word	0x00000000
        /*0468*/ 	.short	0x010a
        /*046a*/ 	.byte	0x05
	.zero		1


	//   ....[53]....
        /*046c*/ 	.word	0x000031f0
        /*0470*/ 	.word	0x000000ff
        /*0474*/ 	.word	0x00000000
        /*0478*/ 	.short	0x010a
        /*047a*/ 	.byte	0x05
	.zero		1


	//   ....[54]....
        /*047c*/ 	.word	0x00003290
        /*0480*/ 	.word	0x000000ff
        /*0484*/ 	.word	0x00000000
        /*0488*/ 	.short	0x010a
        /*048a*/ 	.byte	0x05
	.zero		1


	//   ....[55]....
        /*048c*/ 	.word	0x00003330
        /*0490*/ 	.word	0x000000ff
        /*0494*/ 	.word	0x00000000
        /*0498*/ 	.short	0x010a
        /*049a*/ 	.byte	0x05
	.zero		1


	//   ....[56]....
        /*049c*/ 	.word	0x000033d0
        /*04a0*/ 	.word	0x000000ff
        /*04a4*/ 	.word	0x00000000
        /*04a8*/ 	.short	0x010a
        /*04aa*/ 	.byte	0x05
	.zero		1


	//   ....[57]....
        /*04ac*/ 	.word	0x00003470
        /*04b0*/ 	.word	0x000000ff
        /*04b4*/ 	.word	0x00000000
        /*04b8*/ 	.short	0x010a
        /*04ba*/ 	.byte	0x05
	.zero		1


	//   ....[58]....
        /*04bc*/ 	.word	0x00003510
        /*04c0*/ 	.word	0x000000ff
        /*04c4*/ 	.word	0x00000000
        /*04c8*/ 	.short	0x010a
        /*04ca*/ 	.byte	0x05
	.zero		1


	//   ....[59]....
        /*04cc*/ 	.word	0x000035b0
        /*04d0*/ 	.word	0x000000ff
        /*04d4*/ 	.word	0x00000000
        /*04d8*/ 	.short	0x010a
        /*04da*/ 	.byte	0x05
	.zero		1


	//   ....[60]....
        /*04dc*/ 	.word	0x00003650
        /*04e0*/ 	.word	0x000000ff
        /*04e4*/ 	.word	0x00000000
        /*04e8*/ 	.short	0x010a
        /*04ea*/ 	.byte	0x05
	.zero		1


	//   ....[61]....
        /*04ec*/ 	.word	0x00003700
        /*04f0*/ 	.word	0x00000000
        /*04f4*/ 	.word	0x00000000
        /*04f8*/ 	.short	0x010a
        /*04fa*/ 	.byte	0xff
	.zero		1


	//   ....[62]....
        /*04fc*/ 	.word	0x00003850
        /*0500*/ 	.word	0x000000ff
        /*0504*/ 	.word	0x00000118
        /*0508*/ 	.short	0x010a
        /*050a*/ 	.byte	0x04
	.zero		1


	//   ....[63]....
        /*050c*/ 	.word	0x000038f0
        /*0510*/ 	.word	0x000000ff
        /*0514*/ 	.word	0x00000110
        /*0518*/ 	.short	0x010a
        /*051a*/ 	.byte	0x04
	.zero		1


	//   ....[64]....
        /*051c*/ 	.word	0x00003990
        /*0520*/ 	.word	0x000000ff
        /*0524*/ 	.word	0x00000000
        /*0528*/ 	.short	0x0101
        /*052a*/ 	.byte	0x05
	.zero		1


	//   ....[65]....
        /*052c*/ 	.word	0x000039d0
        /*0530*/ 	.word	0x000000ff
        /*0534*/ 	.word	0x00000118
        /*0538*/ 	.short	0x0106
        /*053a*/ 	.byte	0x04
	.zero		1


	//   ....[66]....
        /*053c*/ 	.word	0x00003a10
        /*0540*/ 	.word	0x00000000
        /*0544*/ 	.word	0x00000118
        /*0548*/ 	.short	0x010a
        /*054a*/ 	.byte	0xff
	.zero		1


	//   ....[67]....
        /*054c*/ 	.word	0x00003c60
        /*0550*/ 	.word	0x000000ff
        /*0554*/ 	.word	0x00000008
        /*0558*/ 	.short	0x010a
        /*055a*/ 	.byte	0x05
	.zero		1


	//   ....[68]....
        /*055c*/ 	.word	0x00003c80
        /*0560*/ 	.word	0x000000ff
        /*0564*/ 	.word	0x00000008
        /*0568*/ 	.short	0x010a
        /*056a*/ 	.byte	0x05
	.zero		1


	//   ....[69]....
        /*056c*/ 	.word	0x00003e10
        /*0570*/ 	.word	0x000000ff
        /*0574*/ 	.word	0x00000008
        /*0578*/ 	.short	0x010a
        /*057a*/ 	.byte	0x05
	.zero		1


	//   ....[70]....
        /*057c*/ 	.word	0x00003e30
        /*0580*/ 	.word	0x000000ff
        /*0584*/ 	.word	0x00000008
        /*0588*/ 	.short	0x010a
        /*058a*/ 	.byte	0x05
	.zero		1


	//   ....[71]....
        /*058c*/ 	.word	0x00003ef0
        /*0590*/ 	.word	0x000000ff
        /*0594*/ 	.word	0x00000000
        /*0598*/ 	.short	0x0101
        /*059a*/ 	.byte	0x04
	.zero		1


	//   ....[72]....
        /*059c*/ 	.word	0x00004260
        /*05a0*/ 	.word	0x000000ff
        /*05a4*/ 	.word	0x00000110
        /*05a8*/ 	.short	0x010a
        /*05aa*/ 	.byte	0x15
	.zero		1


	//   ....[73]....
        /*05ac*/ 	.word	0x00004300
        /*05b0*/ 	.word	0x000000ff
        /*05b4*/ 	.word	0x00000000
        /*05b8*/ 	.short	0x0101
        /*05ba*/ 	.byte	0x26
	.zero		1


	//   ....[74]....
        /*05bc*/ 	.word	0x00004340
        /*05c0*/ 	.word	0x000000ff
        /*05c4*/ 	.word	0x00000130
        /*05c8*/ 	.short	0x010a
        /*05ca*/ 	.byte	0x1a
	.zero		1


	//   ....[75]....
        /*05cc*/ 	.word	0x00004410
        /*05d0*/ 	.word	0x000000ff
        /*05d4*/ 	.word	0x00000000
        /*05d8*/ 	.short	0x010a
        /*05da*/ 	.byte	0x04
	.zero		1


	//   ....[76]....
        /*05dc*/ 	.word	0x00004480
        /*05e0*/ 	.word	0x000000ff
        /*05e4*/ 	.word	0x00000000
        /*05e8*/ 	.short	0x010a
        /*05ea*/ 	.byte	0x11
	.zero		1


	//   ....[77]....
        /*05ec*/ 	.word	0x000045d0
        /*05f0*/ 	.word	0x000000ff
        /*05f4*/ 	.word	0x00000000
        /*05f8*/ 	.short	0x010a
        /*05fa*/ 	.byte	0x05
	.zero		1


	//   ....[78]....
        /*05fc*/ 	.word	0x000048d0
        /*0600*/ 	.word	0x000000ff
        /*0604*/ 	.word	0x00000000
        /*0608*/ 	.short	0x010a
        /*060a*/ 	.byte	0x04
	.zero		1


	//   ....[79]....
        /*060c*/ 	.word	0x00004970
        /*0610*/ 	.word	0x00000000
        /*0614*/ 	.word	0x00000000
        /*0618*/ 	.short	0x010a
        /*061a*/ 	.byte	0xff
	.zero		1


	//   ....[80]....
        /*061c*/ 	.word	0x000049b0
        /*0620*/ 	.word	0x00000000
        /*0624*/ 	.word	0x00000000
        /*0628*/ 	.short	0x010a
        /*062a*/ 	.byte	0xff
	.zero		1


	//   ....[81]....
        /*062c*/ 	.word	0x00004a20
        /*0630*/ 	.word	0x000000ff
        /*0634*/ 	.word	0x00000000
        /*0638*/ 	.short	0x0101
        /*063a*/ 	.byte	0x04
	.zero		1


	//   ....[82]....
        /*063c*/ 	.word	0x00004a60
        /*0640*/ 	.word	0x000000ff
        /*0644*/ 	.word	0x00000140
        /*0648*/ 	.short	0x010a
        /*064a*/ 	.byte	0x15
	.zero		1


	//   ....[83]....
        /*064c*/ 	.word	0x00004ac0
        /*0650*/ 	.word	0x000000ff
        /*0654*/ 	.word	0x00000000
        /*0658*/ 	.short	0x0101
        /*065a*/ 	.byte	0x04
	.zero		1


	//   ....[84]....
        /*065c*/ 	.word	0x00005160
        /*0660*/ 	.word	0x000000ff
        /*0664*/ 	.word	0x00000110
        /*0668*/ 	.short	0x010a
        /*066a*/ 	.byte	0x1f
	.zero		1


	//   ....[85]....
        /*066c*/ 	.word	0x00005200
        /*0670*/ 	.word	0x000000ff
        /*0674*/ 	.word	0x00000000
        /*0678*/ 	.short	0x0101
        /*067a*/ 	.byte	0x3c
	.zero		1


	//   ....[86]....
        /*067c*/ 	.word	0x00005720
        /*0680*/ 	.word	0x000000ff
        /*0684*/ 	.word	0x00000108
        /*0688*/ 	.short	0x010a
        /*068a*/ 	.byte	0x1f
	.zero		1


	//   ....[87]....
        /*068c*/ 	.word	0x00005bd0
        /*0690*/ 	.word	0x000000ff
        /*0694*/ 	.word	0x000000e0
        /*0698*/ 	.short	0x010a
        /*069a*/ 	.byte	0x1f
	.zero		1


	//   ....[88]....
        /*069c*/ 	.word	0x00005da0
        /*06a0*/ 	.word	0x000000ff
        /*06a4*/ 	.word	0x000000c0
        /*06a8*/ 	.short	0x010b
        /*06aa*/ 	.byte	0x1f
	.zero		1


	//   ....[89]....
        /*06ac*/ 	.word	0x00005db0
        /*06b0*/ 	.word	0x000000ff
        /*06b4*/ 	.word	0x00000000
        /*06b8*/ 	.short	0x0101
        /*06ba*/ 	.byte	0x41
	.zero		1


	//   ....[90]....
        /*06bc*/ 	.word	0x00005dc0
        /*06c0*/ 	.word	0x000000ff
        /*06c4*/ 	.word	0x000000e8
        /*06c8*/ 	.short	0x010a
        /*06ca*/ 	.byte	0x1f
	.zero		1


	//   ....[91]....
        /*06cc*/ 	.word	0x00005fa0
        /*06d0*/ 	.word	0x000000ff
        /*06d4*/ 	.word	0x000000c8
        /*06d8*/ 	.short	0x010b
        /*06da*/ 	.byte	0x1f
	.zero		1


	//   ....[92]....
        /*06dc*/ 	.word	0x00005fb0
        /*06e0*/ 	.word	0x000000ff
        /*06e4*/ 	.word	0x00000000
        /*06e8*/ 	.short	0x0101
        /*06ea*/ 	.byte	0x40
	.zero		1


	//   ....[93]....
        /*06ec*/ 	.word	0x00005fc0
        /*06f0*/ 	.word	0x000000ff
        /*06f4*/ 	.word	0x000000f0
        /*06f8*/ 	.short	0x010a
        /*06fa*/ 	.byte	0x1f
	.zero		1


	//   ....[94]....
        /*06fc*/ 	.word	0x000061c0
        /*0700*/ 	.word	0x000000ff
        /*0704*/ 	.word	0x000000d0
        /*0708*/ 	.short	0x010b
        /*070a*/ 	.byte	0x1f
	.zero		1


	//   ....[95]....
        /*070c*/ 	.word	0x000061d0
        /*0710*/ 	.word	0x000000ff
        /*0714*/ 	.word	0x00000000
        /*0718*/ 	.short	0x0101
        /*071a*/ 	.byte	0x3f
	.zero		1


	//   ....[96]....
        /*071c*/ 	.word	0x000061e0
        /*0720*/ 	.word	0x000000ff
        /*0724*/ 	.word	0x000000f8
        /*0728*/ 	.short	0x010a
        /*072a*/ 	.byte	0x1f
	.zero		1


	//   ....[97]....
        /*072c*/ 	.word	0x00006410
        /*0730*/ 	.word	0x000000ff
        /*0734*/ 	.word	0x000000d8
        /*0738*/ 	.short	0x010b
        /*073a*/ 	.byte	0x1f
	.zero		1


	//   ....[98]....
        /*073c*/ 	.word	0x00006420
        /*0740*/ 	.word	0x000000ff
        /*0744*/ 	.word	0x00000000
        /*0748*/ 	.short	0x0101
        /*074a*/ 	.byte	0x3e
	.zero		1


	//   ....[99]....
        /*074c*/ 	.word	0x00006470
        /*0750*/ 	.word	0x000000ff
        /*0754*/ 	.word	0x000000e0
        /*0758*/ 	.short	0x010a
        /*075a*/ 	.byte	0x1f
	.zero		1


	//   ....[100]....
        /*075c*/ 	.word	0x00006490
        /*0760*/ 	.word	0x000000ff
        /*0764*/ 	.word	0x000000e8
        /*0768*/ 	.short	0x010a
        /*076a*/ 	.byte	0x1f
	.zero		1


	//   ....[101]....
        /*076c*/ 	.word	0x000064b0
        /*0770*/ 	.word	0x000000ff
        /*0774*/ 	.word	0x000000f0
        /*0778*/ 	.short	0x010a
        /*077a*/ 	.byte	0x1f
	.zero		1


	//   ....[102]....
        /*077c*/ 	.word	0x000064f0
        /*0780*/ 	.word	0x00000000
        /*0784*/ 	.word	0x000000f8
        /*0788*/ 	.short	0x010a
        /*078a*/ 	.byte	0xff
	.zero		1


	//   ....[103]....
        /*078c*/ 	.word	0x00006890
        /*0790*/ 	.word	0x000000ff
        /*0794*/ 	.word	0x00000110
        /*0798*/ 	.short	0x010a
        /*079a*/ 	.byte	0x31
	.zero		1


	//   ....[104]....
        /*079c*/ 	.word	0x00006960
        /*07a0*/ 	.word	0x000000ff
        /*07a4*/ 	.word	0x00000000
        /*07a8*/ 	.short	0x0101
        /*07aa*/ 	.byte	0x04
	.zero		1


	//   ....[105]....
        /*07ac*/ 	.word	0x000079a0
        /*07b0*/ 	.word	0x000000ff
        /*07b4*/ 	.word	0x000000c0
        /*07b8*/ 	.short	0x010a
        /*07ba*/ 	.byte	0x31
	.zero		1


	//   ....[106]....
        /*07bc*/ 	.word	0x000079e0
        /*07c0*/ 	.word	0x00000048
        /*07c4*/ 	.word	0x00000120
        /*07c8*/ 	.short	0x010a
        /*07ca*/ 	.byte	0xff
	.zero		1


	//   ....[107]....
        /*07cc*/ 	.word	0x00007ad0
        /*07d0*/ 	.word	0x000000ff
        /*07d4*/ 	.word	0x000000c0
        /*07d8*/ 	.short	0x010a
        /*07da*/ 	.byte	0x31
	.zero		1


	//   ....[108]....
        /*07dc*/ 	.word	0x00007bc0
        /*07e0*/ 	.word	0x00000048
        /*07e4*/ 	.word	0x00000120
        /*07e8*/ 	.short	0x010a
        /*07ea*/ 	.byte	0xff
	.zero		1


	//   ....[109]....
        /*07ec*/ 	.word	0x000083e0
        /*07f0*/ 	.word	0x00000000
        /*07f4*/ 	.word	0x00000000
        /*07f8*/ 	.short	0x0101
        /*07fa*/ 	.byte	0xff
	.zero		1


	//   ....[110]....
        /*07fc*/ 	.word	0x000083f0
        /*0800*/ 	.word	0x00000002
        /*0804*/ 	.word	0x000000c0
        /*0808*/ 	.short	0x010a
        /*080a*/ 	.byte	0xff
	.zero		1


	//   ....[111]....
        /*080c*/ 	.word	0x000084d0
        /*0810*/ 	.word	0x00000002
        /*0814*/ 	.word	0x000000c0
        /*0818*/ 	.short	0x010a
        /*081a*/ 	.byte	0xff
	.zero		1


	//   ....[112]....
        /*081c*/ 	.word	0x00008d70
        /*0820*/ 	.word	0x00000000
        /*0824*/ 	.word	0x00000000
        /*0828*/ 	.short	0x0101
        /*082a*/ 	.byte	0xff
	.zero		1


	//   ....[113]....
        /*082c*/ 	.word	0x00008d90
        /*0830*/ 	.word	0x00000006
        /*0834*/ 	.word	0x000000c0
        /*0838*/ 	.short	0x010a
        /*083a*/ 	.byte	0xff
	.zero		1


	//   ....[114]....
        /*083c*/ 	.word	0x00008e60
        /*0840*/ 	.word	0x00000006
        /*0844*/ 	.word	0x000000c0
        /*0848*/ 	.short	0x010a
        /*084a*/ 	.byte	0xff
	.zero		1


	//   ....[115]....
        /*084c*/ 	.word	0x000096f0
        /*0850*/ 	.word	0x0000000e
        /*0854*/ 	.word	0x00000000
        /*0858*/ 	.short	0x0101
        /*085a*/ 	.byte	0xff
	.zero		1


	//   ....[116]....
        /*085c*/ 	.word	0x00009710
        /*0860*/ 	.word	0x00000000
        /*0864*/ 	.word	0x000000c0
        /*0868*/ 	.short	0x010a
        /*086a*/ 	.byte	0xff
	.zero		1


	//   ....[117]....
        /*086c*/ 	.word	0x000097e0
        /*0870*/ 	.word	0x00000000
        /*0874*/ 	.word	0x000000c0
        /*0878*/ 	.short	0x010a
        /*087a*/ 	.byte	0xff
	.zero		1


	//   ....[118]....
        /*087c*/ 	.word	0x00009af0
        /*0880*/ 	.word	0x00000048
        /*0884*/ 	.word	0x00000000
        /*0888*/ 	.short	0x0101
        /*088a*/ 	.byte	0xff
	.zero		1


	//   ....[119]....
        /*088c*/ 	.word	0x0000a0c0
        /*0890*/ 	.word	0x00000000
        /*0894*/ 	.word	0x00000000
        /*0898*/ 	.short	0x0101
        /*089a*/ 	.byte	0xff
	.zero		1


	//   ....[120]....
        /*089c*/ 	.word	0x0000a340
        /*08a0*/ 	.word	0x000000ff
        /*08a4*/ 	.word	0x00000000
        /*08a8*/ 	.short	0x0101
        /*08aa*/ 	.byte	0x04
	.zero		1


	//   ....[121]....
        /*08ac*/ 	.word	0x0000a370
        /*08b0*/ 	.word	0x00000000
        /*08b4*/ 	.word	0x00000060
        /*08b8*/ 	.short	0x010a
        /*08ba*/ 	.byte	0xff
	.zero		1


	//   ....[122]....
        /*08bc*/ 	.word	0x0000a3d0
        /*08c0*/ 	.word	0x00000000
        /*08c4*/ 	.word	0x00000060
        /*08c8*/ 	.short	0x010a
        /*08ca*/ 	.byte	0xff
	.zero		1


	//   ....[123]....
        /*08cc*/ 	.word	0x0000a430
        /*08d0*/ 	.word	0x00000000
        /*08d4*/ 	.word	0x00000110
        /*08d8*/ 	.short	0x010a
        /*08da*/ 	.byte	0xff
	.zero		1


	//   ....[124]....
        /*08dc*/ 	.word	0x0000a490
        /*08e0*/ 	.word	0x00000000
        /*08e4*/ 	.word	0x00000000
        /*08e8*/ 	.short	0x010a
        /*08ea*/ 	.byte	0xff
	.zero		1


	//   ....[125]....
        /*08ec*/ 	.word	0x0000a4f0
        /*08f0*/ 	.word	0x00000000
        /*08f4*/ 	.word	0x00000000
        /*08f8*/ 	.short	0x010a
        /*08fa*/ 	.byte	0xff
	.zero		1


	//   ....[126]....
        /*08fc*/ 	.word	0x0000a550
        /*0900*/ 	.word	0x00000000
        /*0904*/ 	.word	0x00000000
        /*0908*/ 	.short	0x010a
        /*090a*/ 	.byte	0xff
	.zero		1


	//   ....[127]....
        /*090c*/ 	.word	0x0000a5b0
        /*0910*/ 	.word	0x00000000
        /*0914*/ 	.word	0x00000000
        /*0918*/ 	.short	0x010a
        /*091a*/ 	.byte	0xff
	.zero		1


	//   ....[128]....
        /*091c*/ 	.word	0x0000a610
        /*0920*/ 	.word	0x00000000
        /*0924*/ 	.word	0x00000000
        /*0928*/ 	.short	0x010a
        /*092a*/ 	.byte	0xff
	.zero		1


	//   ....[129]....
        /*092c*/ 	.word	0x0000a670
        /*0930*/ 	.word	0x00000000
        /*0934*/ 	.word	0x00000000
        /*0938*/ 	.short	0x010a
        /*093a*/ 	.byte	0xff
	.zero		1


	//   ....[130]....
        /*093c*/ 	.word	0x0000a6d0
        /*0940*/ 	.word	0x00000000
        /*0944*/ 	.word	0x00000000
        /*0948*/ 	.short	0x010a
        /*094a*/ 	.byte	0xff
	.zero		1


	//   ....[131]....
        /*094c*/ 	.word	0x0000a730
        /*0950*/ 	.word	0x00000000
        /*0954*/ 	.word	0x00000000
        /*0958*/ 	.short	0x010a
        /*095a*/ 	.byte	0xff
	.zero		1


	//   ....[132]....
        /*095c*/ 	.word	0x0000a790
        /*0960*/ 	.word	0x00000000
        /*0964*/ 	.word	0x00000000
        /*0968*/ 	.short	0x010a
        /*096a*/ 	.byte	0xff
	.zero		1


	//   ....[133]....
        /*096c*/ 	.word	0x0000a7f0
        /*0970*/ 	.word	0x00000000
        /*0974*/ 	.word	0x00000000
        /*0978*/ 	.short	0x010a
        /*097a*/ 	.byte	0xff
	.zero		1


	//   ....[134]....
        /*097c*/ 	.word	0x0000a850
        /*0980*/ 	.word	0x00000000
        /*0984*/ 	.word	0x00000000
        /*0988*/ 	.short	0x010a
        /*098a*/ 	.byte	0xff
	.zero		1


	//   ....[135]....
        /*098c*/ 	.word	0x0000a8b0
        /*0990*/ 	.word	0x00000004
        /*0994*/ 	.word	0x00000118
        /*0998*/ 	.short	0x010a
        /*099a*/ 	.byte	0xff
	.zero		1


	//   ....[136]....
        /*099c*/ 	.word	0x0000a910
        /*09a0*/ 	.word	0x00000004
        /*09a4*/ 	.word	0x00000110
        /*09a8*/ 	.short	0x010a
        /*09aa*/ 	.byte	0xff
	.zero		1


	//   ....[137]....
        /*09ac*/ 	.word	0x0000a970
        /*09b0*/ 	.word	0x00000005
        /*09b4*/ 	.word	0x00000008
        /*09b8*/ 	.short	0x010a
        /*09ba*/ 	.byte	0xff
	.zero		1


	//   ....[138]....
        /*09bc*/ 	.word	0x0000aa60
        /*09c0*/ 	.word	0x00000003
        /*09c4*/ 	.word	0x00000008
        /*09c8*/ 	.short	0x010a
        /*09ca*/ 	.byte	0xff
	.zero		1


	//   ....[139]....
        /*09cc*/ 	.word	0x0000aac0
        /*09d0*/ 	.word	0x00000004
        /*09d4*/ 	.word	0x00000110
        /*09d8*/ 	.short	0x010a
        /*09da*/ 	.byte	0xff
	.zero		1


	//   ....[140]....
        /*09dc*/ 	.word	0x0000ab20
        /*09e0*/ 	.word	0x00000004
        /*09e4*/ 	.word	0x00000130
        /*09e8*/ 	.short	0x010a
        /*09ea*/ 	.byte	0xff
	.zero		1


	//   ....[141]....
        /*09ec*/ 	.word	0x0000ab80
        /*09f0*/ 	.word	0x00000004
        /*09f4*/ 	.word	0x00000000
        /*09f8*/ 	.short	0x010a
        /*09fa*/ 	.byte	0xff
	.zero		1


	//   ....[142]....
        /*09fc*/ 	.word	0x0000abe0
        /*0a00*/ 	.word	0x00000000
        /*0a04*/ 	.word	0x00000000
        /*0a08*/ 	.short	0x010a
        /*0a0a*/ 	.byte	0xff
	.zero		1


	//   ....[143]....
        /*0a0c*/ 	.word	0x0000ac40
        /*0a10*/ 	.word	0x00000000
        /*0a14*/ 	.word	0x00000140
        /*0a18*/ 	.short	0x010a
        /*0a1a*/ 	.byte	0xff
	.zero		1


	//   ....[144]....
        /*0a1c*/ 	.word	0x0000aca0
        /*0a20*/ 	.word	0x00000000
        /*0a24*/ 	.word	0x00000110
        /*0a28*/ 	.short	0x010a
        /*0a2a*/ 	.byte	0xff
	.zero		1


	//   ....[145]....
        /*0a2c*/ 	.word	0x0000ad00
        /*0a30*/ 	.word	0x00000003
        /*0a34*/ 	.word	0x00000108
        /*0a38*/ 	.short	0x010a
        /*0a3a*/ 	.byte	0xff
	.zero		1


	//   ....[146]....
        /*0a3c*/ 	.word	0x0000ad60
        /*0a40*/ 	.word	0x00000000
        /*0a44*/ 	.word	0x000000e0
        /*0a48*/ 	.short	0x010a
        /*0a4a*/ 	.byte	0xff
	.zero		1


	//   ....[147]....
        /*0a4c*/ 	.word	0x0000adc0
        /*0a50*/ 	.word	0x00000000
        /*0a54*/ 	.word	0x000000e8
        /*0a58*/ 	.short	0x010a
        /*0a5a*/ 	.byte	0xff
	.zero		1


	//   ....[148]....
        /*0a5c*/ 	.word	0x0000ae20
        /*0a60*/ 	.word	0x00000000
        /*0a64*/ 	.word	0x000000f0
        /*0a68*/ 	.short	0x010a
        /*0a6a*/ 	.byte	0xff
	.zero		1


	//   ....[149]....
        /*0a6c*/ 	.word	0x0000ae80
        /*0a70*/ 	.word	0x00000000
        /*0a74*/ 	.word	0x000000f8
        /*0a78*/ 	.short	0x010a
        /*0a7a*/ 	.byte	0xff
	.zero		1


	//   ....[150]....
        /*0a7c*/ 	.word	0x0000aee0
        /*0a80*/ 	.word	0x00000000
        /*0a84*/ 	.word	0x000000e0
        /*0a88*/ 	.short	0x010a
        /*0a8a*/ 	.byte	0xff
	.zero		1


	//   ....[151]....
        /*0a8c*/ 	.word	0x0000af40
        /*0a90*/ 	.word	0x00000000
        /*0a94*/ 	.word	0x000000e8
        /*0a98*/ 	.short	0x010a
        /*0a9a*/ 	.byte	0xff
	.zero		1


	//   ....[152]....
        /*0a9c*/ 	.word	0x0000afa0
        /*0aa0*/ 	.word	0x00000000
        /*0aa4*/ 	.word	0x000000f0
        /*0aa8*/ 	.short	0x010a
        /*0aaa*/ 	.byte	0xff
	.zero		1


	//   ....[153]....
        /*0aac*/ 	.word	0x0000b000
        /*0ab0*/ 	.word	0x00000000
        /*0ab4*/ 	.word	0x00000110
        /*0ab8*/ 	.short	0x010a
        /*0aba*/ 	.byte	0xff
	.zero		1


	//   ....[154]....
        /*0abc*/ 	.word	0x0000b060
        /*0ac0*/ 	.word	0x00000002
        /*0ac4*/ 	.word	0x000000c0
        /*0ac8*/ 	.short	0x010a
        /*0aca*/ 	.byte	0xff
	.zero		1


	//   ....[155]....
        /*0acc*/ 	.word	0x0000b0b0
        /*0ad0*/ 	.word	0x00000048
        /*0ad4*/ 	.word	0x00000120
        /*0ad8*/ 	.short	0x010a
        /*0ada*/ 	.byte	0xff
	.zero		1


	//   ....[156]....
        /*0adc*/ 	.word	0x0000b100
        /*0ae0*/ 	.word	0x00000002
        /*0ae4*/ 	.word	0x000000c0
        /*0ae8*/ 	.short	0x010a
        /*0aea*/ 	.byte	0xff
	.zero		1


	//   ....[157]....
        /*0aec*/ 	.word	0x0000b150
        /*0af0*/ 	.word	0x00000006
        /*0af4*/ 	.word	0x000000c0
        /*0af8*/ 	.short	0x010a
        /*0afa*/ 	.byte	0xff
	.zero		1


	//   ....[158]....
        /*0afc*/ 	.word	0x0000b1a0
        /*0b00*/ 	.word	0x00000000
        /*0b04*/ 	.word	0x000000c0
        /*0b08*/ 	.short	0x010a
        /*0b0a*/ 	.byte	0xff
	.zero		1


	//----- nvinfo : EIATTR_NUM_MBARRIERS
	.align		4
.L_47:
        /*0b0c*/ 	.byte	0x03, 0x38
        /*0b0e*/ 	.short	0x0029


	//----- nvinfo : EIATTR_EXIT_INSTR_OFFSETS
	.align		4
        /*0b10*/ 	.byte	0x04, 0x1c
        /*0b12*/ 	.short	(.L_49 - .L_48)


	//   ....[0]....
.L_48:
        /*0b14*/ 	.word	0x00003730


	//   ....[1]....
        /*0b18*/ 	.word	0x000039e0


	//   ....[2]....
        /*0b1c*/ 	.word	0x00003a40


	//   ....[3]....
        /*0b20*/ 	.word	0x00004cf0


	//   ....[4]....
        /*0b24*/ 	.word	0x00006520


	//   ....[5]....
        /*0b28*/ 	.word	0x00006560


	//   ....[6]....
        /*0b2c*/ 	.word	0x0000a220


	//   ....[7]....
        /*0b30*/ 	.word	0x0000a2a0


	//   ....[8]....
        /*0b34*/ 	.word	0x0000a2d0


	//   ....[9]....
        /*0b38*/ 	.word	0x0000a350


	//----- nvinfo : EIATTR_MAX_THREADS
	.align		4
.L_49:
        /*0b3c*/ 	.byte	0x04, 0x05
        /*0b3e*/ 	.short	(.L_51 - .L_50)
.L_50:
        /*0b40*/ 	.word	0x00000100
        /*0b44*/ 	.word	0x00000001
        /*0b48*/ 	.word	0x00000001


	//----- nvinfo : EIATTR_CRS_STACK_SIZE
	.align		4
.L_51:
        /*0b4c*/ 	.byte	0x04, 0x1e
        /*0b4e*/ 	.short	(.L_53 - .L_52)
.L_52:
        /*0b50*/ 	.word	0x00000000


	//----- nvinfo : EIATTR_CBANK_PARAM_SIZE
	.align		4
.L_53:
        /*0b54*/ 	.byte	0x03, 0x19
        /*0b56*/ 	.short	0x0800


	//----- nvinfo : EIATTR_PARAM_CBANK
	.align		4
        /*0b58*/ 	.byte	0x04, 0x0a
        /*0b5a*/ 	.short	(.L_55 - .L_54)
	.align		4
.L_54:
        /*0b5c*/ 	.word	index@(.nv.constant0._ZN7cutlass13device_kernelINS_4conv6kernel13ConvUniversalINS1_16ConvProblemShapeILNS1_8OperatorE2ELi2EEENS1_10collective14CollectiveConvINS1_47MainloopSm100TmaUmmaWarpSpecializedImplicitGemmILS5_2ELi12ELi2ELi1ELi2EN4cute5tupleIJNSA_1CILi2EEENSC_ILi1EEESE_EEEEENSB_IJNSC_ILi128EEENSB_IJSH_EEENSB_IJNSC_ILi32EEEEEEEEENS_10tfloat32_tESM_NSA_8TiledMMAINSA_8MMA_AtomIJNSA_23SM100_MMA_TF32_2x1SM_SSISM_SM_fLi128ELi128ELNSA_4UMMA5MajorE1ELSR_1ELNSQ_7ScaleInE0ELSS_0EEEEEENSA_6LayoutINSB_IJSE_SE_SE_EEENSB_IJNSC_ILi0EEESX_SX_EEEEENSB_IJNSA_10UnderscoreES10_S10_EEEEENS7_6detail27Sm100ImplicitGemmTileTraitsINSA_18SM100_TMA_2SM_LOADENSA_14ComposedLayoutINSA_7SwizzleILi2ELi5ELi2EEENSA_18smem_ptr_flag_bitsILi32EEENSV_INSB_IJSJ_NSC_ILi4EEEEEENSB_IJSE_SJ_EEEEEEEvEENS14_INSA_25SM100_TMA_2SM_LOAD_IM2COLES1F_vEEEENS_8epilogue10collective18CollectiveEpilogueINS1K_23Sm100TmaWarpSpecializedILi4ELi2ELi16ELb1ELb0EEEJNSB_IJNSC_ILi64EEESI_SK_EEENSB_IJNSV_IS1P_SE_EENSV_INSB_IJNSC_ILi16EEESD_EEENSB_IJSE_S1P_EEEEEEEESM_NSB_IJlNSB_IJSE_llEEESX_EEESM_S1Y_NS1K_6fusion15FusionCallbacksIS1O_NS1Z_17LinearCombinationISM_fSM_fLNS_15FloatRoundStyleE2EEES1Q_S1W_JEEENSA_5SM1004TMEM4LOAD26SM100_TMEM_LOAD_32dp32b16xENSA_13SM90_TMA_LOADENS16_INS17_ILi2ELi4ELi3EEES1A_NSV_INSB_IJNSC_ILi8EEES1S_EEENSB_IJS1S_SE_EEEEEEENSA_39AutoVectorizingCopyWithAssumedAlignmentILi128EEENSA_14SM90_TMA_STOREES2F_S2H_S2H_EEEvvEEEEvNT_6ParamsE)
        /*0b60*/ 	.short	0x0380
        /*0b62*/ 	.short	0x0800


	//----- nvinfo : EIATTR_SW_WAR
	.align		4
.L_55:
        /*0b64*/ 	.byte	0x04, 0x36
        /*0b66*/ 	.short	(.L_57 - .L_56)
.L_56:
        /*0b68*/ 	.word	0x00000008
.L_57:


//--------------------- .nv.callgraph             --------------------------
	.section	.nv.callgraph,"",@"SHT_CUDA_CALLGRAPH"
	.align	4
	.sectionentsize	8
	.align		4
        /*0000*/ 	.word	0x00000000
	.align		4
        /*0004*/ 	.word	0xffffffff
	.align		4
        /*0008*/ 	.word	index@(_ZN7cutlass13device_kernelINS_4conv6kernel13ConvUniversalINS1_16ConvProblemShapeILNS1_8OperatorE2ELi2EEENS1_10collective14CollectiveConvINS1_47MainloopSm100TmaUmmaWarpSpecializedImplicitGemmILS5_2ELi12ELi2ELi1ELi2EN4cute5tupleIJNSA_1CILi2EEENSC_ILi1EEESE_EEEEENSB_IJNSC_ILi128EEENSB_IJSH_EEENSB_IJNSC_ILi32EEEEEEEEENS_10tfloat32_tESM_NSA_8TiledMMAINSA_8MMA_AtomIJNSA_23SM100_MMA_TF32_2x1SM_SSISM_SM_fLi128ELi128ELNSA_4UMMA5MajorE1ELSR_1ELNSQ_7ScaleInE0ELSS_0EEEEEENSA_6LayoutINSB_IJSE_SE_SE_EEENSB_IJNSC_ILi0EEESX_SX_EEEEENSB_IJNSA_10UnderscoreES10_S10_EEEEENS7_6detail27Sm100ImplicitGemmTileTraitsINSA_18SM100_TMA_2SM_LOADENSA_14ComposedLayoutINSA_7SwizzleILi2ELi5ELi2EEENSA_18smem_ptr_flag_bitsILi32EEENSV_INSB_IJSJ_NSC_ILi4EEEEEENSB_IJSE_SJ_EEEEEEEvEENS14_INSA_25SM100_TMA_2SM_LOAD_IM2COLES1F_vEEEENS_8epilogue10collective18CollectiveEpilogueINS1K_23Sm100TmaWarpSpecializedILi4ELi2ELi16ELb1ELb0EEEJNSB_IJNSC_ILi64EEESI_SK_EEENSB_IJNSV_IS1P_SE_EENSV_INSB_IJNSC_ILi16EEESD_EEENSB_IJSE_S1P_EEEEEEEESM_NSB_IJlNSB_IJSE_llEEESX_EEESM_S1Y_NS1K_6fusion15FusionCallbacksIS1O_NS1Z_17LinearCombinationISM_fSM_fLNS_15FloatRoundStyleE2EEES1Q_S1W_JEEENSA_5SM1004TMEM4LOAD26SM100_TMEM_LOAD_32dp32b16xENSA_13SM90_TMA_LOADENS16_INS17_ILi2ELi4ELi3EEES1A_NSV_INSB_IJNSC_ILi8EEES1S_EEENSB_IJS1S_SE_EEEEEEENSA_39AutoVectorizingCopyWithAssumedAlignmentILi128EEENSA_14SM90_TMA_STOREES2F_S2H_S2H_EEEvvEEEEvNT_6ParamsE)
	.align		4
        /*000c*/ 	.word	index@(__assertfail)
	.align		4
        /*0010*/ 	.word	0x00000000
	.align		4
        /*0014*/ 	.word	0xfffffffe
	.align		4
        /*0018*/ 	.word	0x00000000
	.align		4
        /*001c*/ 	.word	0xfffffffd
	.align		4
        /*0020*/ 	.word	0x00000000
	.align		4
        /*0024*/ 	.word	0xfffffffc


//--------------------- .nv.constant4             --------------------------
	.section	.nv.constant4,"a",@progbits
	.align	8
	.align		8
.nv.constant4:
        /*0000*/ 	.dword	__assertfail
	.align		8
        /*0008*/ 	.dword	__unnamed_1
	.align		8
        /*0010*/ 	.dword	__unnamed_2
	.align		8
        /*0018*/ 	.dword	_ZN39_INTERNAL_b9b39fb8_4_k_cu_bc8dc64e_51614cuda3std3__45__cpo5beginE
	.align		8
        /*0020*/ 	.dword	_ZN39_INTERNAL_b9b39fb8_4_k_cu_bc8dc64e_51614cuda3std3__45__cpo3endE
	.align		8
        /*0028*/ 	.dword	_ZN39_INTERNAL_b9b39fb8_4_k_cu_bc8dc64e_51614cuda3std3__45__cpo6cbeginE
	.align		8
        /*0030*/ 	.dword	_ZN39_INTERNAL_b9b39fb8_4_k_cu_bc8dc64e_51614cuda3std3__45__cpo4cendE
	.align		8
        /*0038*/ 	.dword	_ZN39_INTERNAL_b9b39fb8_4_k_cu_bc8dc64e_51614cuda3std3__441_GLOBAL__N__b9b39fb8_4_k_cu_bc8dc64e_51616ignoreE
	.align		8
        /*0040*/ 	.dword	_ZN39_INTERNAL_b9b39fb8_4_k_cu_bc8dc64e_51614cuda3std3__419piecewise_constructE
	.align		8
        /*0048*/ 	.dword	_ZN39_INTERNAL_b9b39fb8_4_k_cu_bc8dc64e_51614cuda3std3__48in_placeE
	.align		8
        /*0050*/ 	.dword	_ZN39_INTERNAL_b9b39fb8_4_k_cu_bc8dc64e_51614cuda3std6ranges3__45__cpo4swapE
	.align		8
        /*0058*/ 	.dword	_ZN39_INTERNAL_b9b39fb8_4_k_cu_bc8dc64e_51614cuda3std6ranges3__45__cpo9iter_moveE
	.align		8
        /*0060*/ 	.dword	_ZN39_INTERNAL_b9b39fb8_4_k_cu_bc8dc64e_51614cute7productE
	.align		8
        /*0068*/ 	.dword	_ZN39_INTERNAL_b9b39fb8_4_k_cu_bc8dc64e_51614cute1_E
	.align		8
        /*0070*/ 	.dword	$str$27
	.align		8
        /*0078*/ 	.dword	$str$28
	.align		8
        /*0080*/ 	.dword	$str$29
	.align		8
        /*0088*/ 	.dword	$str$30


//--------------------- .text._ZN7cutlass13device_kernelINS_4conv6kernel13ConvUniversalINS1_16ConvProblemShapeILNS1_8OperatorE2ELi2EEENS1_10collective14CollectiveConvINS1_47MainloopSm100TmaUmmaWarpSpecializedImplicitGemmILS5_2ELi12ELi2ELi1ELi2EN4cute5tupleIJNSA_1CILi2EEENSC_ILi1EEESE_EEEEENSB_IJNSC_ILi128EEENSB_IJSH_EEENSB_IJNSC_ILi32EEEEEEEEENS_10tfloat32_tESM_NSA_8TiledMMAINSA_8MMA_AtomIJNSA_23SM100_MMA_TF32_2x1SM_SSISM_SM_fLi128ELi128ELNSA_4UMMA5MajorE1ELSR_1ELNSQ_7ScaleInE0ELSS_0EEEEEENSA_6LayoutINSB_IJSE_SE_SE_EEENSB_IJNSC_ILi0EEESX_SX_EEEEENSB_IJNSA_10UnderscoreES10_S10_EEEEENS7_6detail27Sm100ImplicitGemmTileTraitsINSA_18SM100_TMA_2SM_LOADENSA_14ComposedLayoutINSA_7SwizzleILi2ELi5ELi2EEENSA_18smem_ptr_flag_bitsILi32EEENSV_INSB_IJSJ_NSC_ILi4EEEEEENSB_IJSE_SJ_EEEEEEEvEENS14_INSA_25SM100_TMA_2SM_LOAD_IM2COLES1F_vEEEENS_8epilogue10collective18CollectiveEpilogueINS1K_23Sm100TmaWarpSpecializedILi4ELi2ELi16ELb1ELb0EEEJNSB_IJNSC_ILi64EEESI_SK_EEENSB_IJNSV_IS1P_SE_EENSV_INSB_IJNSC_ILi16EEESD_EEENSB_IJSE_S1P_EEEEEEEESM_NSB_IJlNSB_IJSE_llEEESX_EEESM_S1Y_NS1K_6fusion15FusionCallbacksIS1O_NS1Z_17LinearCombinationISM_fSM_fLNS_15FloatRoundStyleE2EEES1Q_S1W_JEEENSA_5SM1004TMEM4LOAD26SM100_TMEM_LOAD_32dp32b16xENSA_13SM90_TMA_LOADENS16_INS17_ILi2ELi4ELi3EEES1A_NSV_INSB_IJNSC_ILi8EEES1S_EEENSB_IJS1S_SE_EEEEEEENSA_39AutoVectorizingCopyWithAssumedAlignmentILi128EEENSA_14SM90_TMA_STOREES2F_S2H_S2H_EEEvvEEEEvNT_6ParamsE --------------------------
	.section	.text._ZN7cutlass13device_kernelINS_4conv6kernel13ConvUniversalINS1_16ConvProblemShapeILNS1_8OperatorE2ELi2EEENS1_10collective14CollectiveConvINS1_47MainloopSm100TmaUmmaWarpSpecializedImplicitGemmILS5_2ELi12ELi2ELi1ELi2EN4cute5tupleIJNSA_1CILi2EEENSC_ILi1EEESE_EEEEENSB_IJNSC_ILi128EEENSB_IJSH_EEENSB_IJNSC_ILi32EEEEEEEEENS_10tfloat32_tESM_NSA_8TiledMMAINSA_8MMA_AtomIJNSA_23SM100_MMA_TF32_2x1SM_SSISM_SM_fLi128ELi128ELNSA_4UMMA5MajorE1ELSR_1ELNSQ_7ScaleInE0ELSS_0EEEEEENSA_6LayoutINSB_IJSE_SE_SE_EEENSB_IJNSC_ILi0EEESX_SX_EEEEENSB_IJNSA_10UnderscoreES10_S10_EEEEENS7_6detail27Sm100ImplicitGemmTileTraitsINSA_18SM100_TMA_2SM_LOADENSA_14ComposedLayoutINSA_7SwizzleILi2ELi5ELi2EEENSA_18smem_ptr_flag_bitsILi32EEENSV_INSB_IJSJ_NSC_ILi4EEEEEENSB_IJSE_SJ_EEEEEEEvEENS14_INSA_25SM100_TMA_2SM_LOAD_IM2COLES1F_vEEEENS_8epilogue10collective18CollectiveEpilogueINS1K_23Sm100TmaWarpSpecializedILi4ELi2ELi16ELb1ELb0EEEJNSB_IJNSC_ILi64EEESI_SK_EEENSB_IJNSV_IS1P_SE_EENSV_INSB_IJNSC_ILi16EEESD_EEENSB_IJSE_S1P_EEEEEEEESM_NSB_IJlNSB_IJSE_llEEESX_EEESM_S1Y_NS1K_6fusion15FusionCallbacksIS1O_NS1Z_17LinearCombinationISM_fSM_fLNS_15FloatRoundStyleE2EEES1Q_S1W_JEEENSA_5SM1004TMEM4LOAD26SM100_TMEM_LOAD_32dp32b16xENSA_13SM90_TMA_LOADENS16_INS17_ILi2ELi4ELi3EEES1A_NSV_INSB_IJNSC_ILi8EEES1S_EEENSB_IJS1S_SE_EEEEEEENSA_39AutoVectorizingCopyWithAssumedAlignmentILi128EEENSA_14SM90_TMA_STOREES2F_S2H_S2H_EEEvvEEEEvNT_6ParamsE,"ax",@progbits
	.align	128
.text._ZN7cutlass13device_kernelINS_4conv6kernel13ConvUniversalINS1_16ConvProblemShapeILNS1_8OperatorE2ELi2EEENS1_10collective14CollectiveConvINS1_47MainloopSm100TmaUmmaWarpSpecializedImplicitGemmILS5_2ELi12ELi2ELi1ELi2EN4cute5tupleIJNSA_1CILi2EEENSC_ILi1EEESE_EEEEENSB_IJNSC_ILi128EEENSB_IJSH_EEENSB_IJNSC_ILi32EEEEEEEEENS_10tfloat32_tESM_NSA_8TiledMMAINSA_8MMA_AtomIJNSA_23SM100_MMA_TF32_2x1SM_SSISM_SM_fLi128ELi128ELNSA_4UMMA5MajorE1ELSR_1ELNSQ_7ScaleInE0ELSS_0EEEEEENSA_6LayoutINSB_IJSE_SE_SE_EEENSB_IJNSC_ILi0EEESX_SX_EEEEENSB_IJNSA_10UnderscoreES10_S10_EEEEENS7_6detail27Sm100ImplicitGemmTileTraitsINSA_18SM100_TMA_2SM_LOADENSA_14ComposedLayoutINSA_7SwizzleILi2ELi5ELi2EEENSA_18smem_ptr_flag_bitsILi32EEENSV_INSB_IJSJ_NSC_ILi4EEEEEENSB_IJSE_SJ_EEEEEEEvEENS14_INSA_25SM100_TMA_2SM_LOAD_IM2COLES1F_vEEEENS_8epilogue10collective18CollectiveEpilogueINS1K_23Sm100TmaWarpSpecializedILi4ELi2ELi16ELb1ELb0EEEJNSB_IJNSC_ILi64EEESI_SK_EEENSB_IJNSV_IS1P_SE_EENSV_INSB_IJNSC_ILi16EEESD_EEENSB_IJSE_S1P_EEEEEEEESM_NSB_IJlNSB_IJSE_llEEESX_EEESM_S1Y_NS1K_6fusion15FusionCallbacksIS1O_NS1Z_17LinearCombinationISM_fSM_fLNS_15FloatRoundStyleE2EEES1Q_S1W_JEEENSA_5SM1004TMEM4LOAD26SM100_TMEM_LOAD_32dp32b16xENSA_13SM90_TMA_LOADENS16_INS17_ILi2ELi4ELi3EEES1A_NSV_INSB_IJNSC_ILi8EEES1S_EEENSB_IJS1S_SE_EEEEEEENSA_39AutoVectorizingCopyWithAssumedAlignmentILi128EEENSA_14SM90_TMA_STOREES2F_S2H_S2H_EEEvvEEEEvNT_6ParamsE:
        .type           _ZN7cutlass13device_kernelINS_4conv6kernel13ConvUniversalINS1_16ConvProblemShapeILNS1_8OperatorE2ELi2EEENS1_10collective14CollectiveConvINS1_47MainloopSm100TmaUmmaWarpSpecializedImplicitGemmILS5_2ELi12ELi2ELi1ELi2EN4cute5tupleIJNSA_1CILi2EEENSC_ILi1EEESE_EEEEENSB_IJNSC_ILi128EEENSB_IJSH_EEENSB_IJNSC_ILi32EEEEEEEEENS_10tfloat32_tESM_NSA_8TiledMMAINSA_8MMA_AtomIJNSA_23SM100_MMA_TF32_2x1SM_SSISM_SM_fLi128ELi128ELNSA_4UMMA5MajorE1ELSR_1ELNSQ_7ScaleInE0ELSS_0EEEEEENSA_6LayoutINSB_IJSE_SE_SE_EEENSB_IJNSC_ILi0EEESX_SX_EEEEENSB_IJNSA_10UnderscoreES10_S10_EEEEENS7_6detail27Sm100ImplicitGemmTileTraitsINSA_18SM100_TMA_2SM_LOADENSA_14ComposedLayoutINSA_7SwizzleILi2ELi5ELi2EEENSA_18smem_ptr_flag_bitsILi32EEENSV_INSB_IJSJ_NSC_ILi4EEEEEENSB_IJSE_SJ_EEEEEEEvEENS14_INSA_25SM100_TMA_2SM_LOAD_IM2COLES1F_vEEEENS_8epilogue10collective18CollectiveEpilogueINS1K_23Sm100TmaWarpSpecializedILi4ELi2ELi16ELb1ELb0EEEJNSB_IJNSC_ILi64EEESI_SK_EEENSB_IJNSV_IS1P_SE_EENSV_INSB_IJNSC_ILi16EEESD_EEENSB_IJSE_S1P_EEEEEEEESM_NSB_IJlNSB_IJSE_llEEESX_EEESM_S1Y_NS1K_6fusion15FusionCallbacksIS1O_NS1Z_17LinearCombinationISM_fSM_fLNS_15FloatRoundStyleE2EEES1Q_S1W_JEEENSA_5SM1004TMEM4LOAD26SM100_TMEM_LOAD_32dp32b16xENSA_13SM90_TMA_LOADENS16_INS17_ILi2ELi4ELi3EEES1A_NSV_INSB_IJNSC_ILi8EEES1S_EEENSB_IJS1S_SE_EEEEEEENSA_39AutoVectorizingCopyWithAssumedAlignmentILi128EEENSA_14SM90_TMA_STOREES2F_S2H_S2H_EEEvvEEEEvNT_6ParamsE,@function
        .size           _ZN7cutlass13device_kernelINS_4conv6kernel13ConvUniversalINS1_16ConvProblemShapeILNS1_8OperatorE2ELi2EEENS1_10collective14CollectiveConvINS1_47MainloopSm100TmaUmmaWarpSpecializedImplicitGemmILS5_2ELi12ELi2ELi1ELi2EN4cute5tupleIJNSA_1CILi2EEENSC_ILi1EEESE_EEEEENSB_IJNSC_ILi128EEENSB_IJSH_EEENSB_IJNSC_ILi32EEEEEEEEENS_10tfloat32_tESM_NSA_8TiledMMAINSA_8MMA_AtomIJNSA_23SM100_MMA_TF32_2x1SM_SSISM_SM_fLi128ELi128ELNSA_4UMMA5MajorE1ELSR_1ELNSQ_7ScaleInE0ELSS_0EEEEEENSA_6LayoutINSB_IJSE_SE_SE_EEENSB_IJNSC_ILi0EEESX_SX_EEEEENSB_IJNSA_10UnderscoreES10_S10_EEEEENS7_6detail27Sm100ImplicitGemmTileTraitsINSA_18SM100_TMA_2SM_LOADENSA_14ComposedLayoutINSA_7SwizzleILi2ELi5ELi2EEENSA_18smem_ptr_flag_bitsILi32EEENSV_INSB_IJSJ_NSC_ILi4EEEEEENSB_IJSE_SJ_EEEEEEEvEENS14_INSA_25SM100_TMA_2SM_LOAD_IM2COLES1F_vEEEENS_8epilogue10collective18CollectiveEpilogueINS1K_23Sm100TmaWarpSpecializedILi4ELi2ELi16ELb1ELb0EEEJNSB_IJNSC_ILi64EEESI_SK_EEENSB_IJNSV_IS1P_SE_EENSV_INSB_IJNSC_ILi16EEESD_EEENSB_IJSE_S1P_EEEEEEEESM_NSB_IJlNSB_IJSE_llEEESX_EEESM_S1Y_NS1K_6fusion15FusionCallbacksIS1O_NS1Z_17LinearCombinationISM_fSM_fLNS_15FloatRoundStyleE2EEES1Q_S1W_JEEENSA_5SM1004TMEM4LOAD26SM100_TMEM_LOAD_32dp32b16xENSA_13SM90_TMA_LOADENS16_INS17_ILi2ELi4ELi3EEES1A_NSV_INSB_IJNSC_ILi8EEES1S_EEENSB_IJS1S_SE_EEEEEEENSA_39AutoVectorizingCopyWithAssumedAlignmentILi128EEENSA_14SM90_TMA_STOREES2F_S2H_S2H_EEEvvEEEEvNT_6ParamsE,(.L_x_212 - _ZN7cutlass13device_kernelINS_4conv6kernel13ConvUniversalINS1_16ConvProblemShapeILNS1_8OperatorE2ELi2EEENS1_10collective14CollectiveConvINS1_47MainloopSm100TmaUmmaWarpSpecializedImplicitGemmILS5_2ELi12ELi2ELi1ELi2EN4cute5tupleIJNSA_1CILi2EEENSC_ILi1EEESE_EEEEENSB_IJNSC_ILi128EEENSB_IJSH_EEENSB_IJNSC_ILi32EEEEEEEEENS_10tfloat32_tESM_NSA_8TiledMMAINSA_8MMA_AtomIJNSA_23SM100_MMA_TF32_2x1SM_SSISM_SM_fLi128ELi128ELNSA_4UMMA5MajorE1ELSR_1ELNSQ_7ScaleInE0ELSS_0EEEEEENSA_6LayoutINSB_IJSE_SE_SE_EEENSB_IJNSC_ILi0EEESX_SX_EEEEENSB_IJNSA_10UnderscoreES10_S10_EEEEENS7_6detail27Sm100ImplicitGemmTileTraitsINSA_18SM100_TMA_2SM_LOADENSA_14ComposedLayoutINSA_7SwizzleILi2ELi5ELi2EEENSA_18smem_ptr_flag_bitsILi32EEENSV_INSB_IJSJ_NSC_ILi4EEEEEENSB_IJSE_SJ_EEEEEEEvEENS14_INSA_25SM100_TMA_2SM_LOAD_IM2COLES1F_vEEEENS_8epilogue10collective18CollectiveEpilogueINS1K_23Sm100TmaWarpSpecializedILi4ELi2ELi16ELb1ELb0EEEJNSB_IJNSC_ILi64EEESI_SK_EEENSB_IJNSV_IS1P_SE_EENSV_INSB_IJNSC_ILi16EEESD_EEENSB_IJSE_S1P_EEEEEEEESM_NSB_IJlNSB_IJSE_llEEESX_EEESM_S1Y_NS1K_6fusion15FusionCallbacksIS1O_NS1Z_17LinearCombinationISM_fSM_fLNS_15FloatRoundStyleE2EEES1Q_S1W_JEEENSA_5SM1004TMEM4LOAD26SM100_TMEM_LOAD_32dp32b16xENSA_13SM90_TMA_LOADENS16_INS17_ILi2ELi4ELi3EEES1A_NSV_INSB_IJNSC_ILi8EEES1S_EEENSB_IJS1S_SE_EEEEEEENSA_39AutoVectorizingCopyWithAssumedAlignmentILi128EEENSA_14SM90_TMA_STOREES2F_S2H_S2H_EEEvvEEEEvNT_6ParamsE)
        .other          _ZN7cutlass13device_kernelINS_4conv6kernel13ConvUniversalINS1_16ConvProblemShapeILNS1_8OperatorE2ELi2EEENS1_10collective14CollectiveConvINS1_47MainloopSm100TmaUmmaWarpSpecializedImplicitGemmILS5_2ELi12ELi2ELi1ELi2EN4cute5tupleIJNSA_1CILi2EEENSC_ILi1EEESE_EEEEENSB_IJNSC_ILi128EEENSB_IJSH_EEENSB_IJNSC_ILi32EEEEEEEEENS_10tfloat32_tESM_NSA_8TiledMMAINSA_8MMA_AtomIJNSA_23SM100_MMA_TF32_2x1SM_SSISM_SM_fLi128ELi128ELNSA_4UMMA5MajorE1ELSR_1ELNSQ_7ScaleInE0ELSS_0EEEEEENSA_6LayoutINSB_IJSE_SE_SE_EEENSB_IJNSC_ILi0EEESX_SX_EEEEENSB_IJNSA_10UnderscoreES10_S10_EEEEENS7_6detail27Sm100ImplicitGemmTileTraitsINSA_18SM100_TMA_2SM_LOADENSA_14ComposedLayoutINSA_7SwizzleILi2ELi5ELi2EEENSA_18smem_ptr_flag_bitsILi32EEENSV_INSB_IJSJ_NSC_ILi4EEEEEENSB_IJSE_SJ_EEEEEEEvEENS14_INSA_25SM100_TMA_2SM_LOAD_IM2COLES1F_vEEEENS_8epilogue10collective18CollectiveEpilogueINS1K_23Sm100TmaWarpSpecializedILi4ELi2ELi16ELb1ELb0EEEJNSB_IJNSC_ILi64EEESI_SK_EEENSB_IJNSV_IS1P_SE_EENSV_INSB_IJNSC_ILi16EEESD_EEENSB_IJSE_S1P_EEEEEEEESM_NSB_IJlNSB_IJSE_llEEESX_EEESM_S1Y_NS1K_6fusion15FusionCallbacksIS1O_NS1Z_17LinearCombinationISM_fSM_fLNS_15FloatRoundStyleE2EEES1Q_S1W_JEEENSA_5SM1004TMEM4LOAD26SM100_TMEM_LOAD_32dp32b16xENSA_13SM90_TMA_LOADENS16_INS17_ILi2ELi4ELi3EEES1A_NSV_INSB_IJNSC_ILi8EEES1S_EEENSB_IJS1S_SE_EEEEEEENSA_39AutoVectorizingCopyWithAssumedAlignmentILi128EEENSA_14SM90_TMA_STOREES2F_S2H_S2H_EEEvvEEEEvNT_6ParamsE,@"STO_CUDA_ENTRY STV_DEFAULT"
_ZN7cutlass13device_kernelINS_4conv6kernel13ConvUniversalINS1_16ConvProblemShapeILNS1_8OperatorE2ELi2EEENS1_10collective14CollectiveConvINS1_47MainloopSm100TmaUmmaWarpSpecializedImplicitGemmILS5_2ELi12ELi2ELi1ELi2EN4cute5tupleIJNSA_1CILi2EEENSC_ILi1EEESE_EEEEENSB_IJNSC_ILi128EEENSB_IJSH_EEENSB_IJNSC_ILi32EEEEEEEEENS_10tfloat32_tESM_NSA_8TiledMMAINSA_8MMA_AtomIJNSA_23SM100_MMA_TF32_2x1SM_SSISM_SM_fLi128ELi128ELNSA_4UMMA5MajorE1ELSR_1ELNSQ_7ScaleInE0ELSS_0EEEEEENSA_6LayoutINSB_IJSE_SE_SE_EEENSB_IJNSC_ILi0EEESX_SX_EEEEENSB_IJNSA_10UnderscoreES10_S10_EEEEENS7_6detail27Sm100ImplicitGemmTileTraitsINSA_18SM100_TMA_2SM_LOADENSA_14ComposedLayoutINSA_7SwizzleILi2ELi5ELi2EEENSA_18smem_ptr_flag_bitsILi32EEENSV_INSB_IJSJ_NSC_ILi4EEEEEENSB_IJSE_SJ_EEEEEEEvEENS14_INSA_25SM100_TMA_2SM_LOAD_IM2COLES1F_vEEEENS_8epilogue10collective18CollectiveEpilogueINS1K_23Sm100TmaWarpSpecializedILi4ELi2ELi16ELb1ELb0EEEJNSB_IJNSC_ILi64EEESI_SK_EEENSB_IJNSV_IS1P_SE_EENSV_INSB_IJNSC_ILi16EEESD_EEENSB_IJSE_S1P_EEEEEEEESM_NSB_IJlNSB_IJSE_llEEESX_EEESM_S1Y_NS1K_6fusion15FusionCallbacksIS1O_NS1Z_17LinearCombinationISM_fSM_fLNS_15FloatRoundStyleE2EEES1Q_S1W_JEEENSA_5SM1004TMEM4LOAD26SM100_TMEM_LOAD_32dp32b16xENSA_13SM90_TMA_LOADENS16_INS17_ILi2ELi4ELi3EEES1A_NSV_INSB_IJNSC_ILi8EEES1S_EEENSB_IJS1S_SE_EEEEEEENSA_39AutoVectorizingCopyWithAssumedAlignmentILi128EEENSA_14SM90_TMA_STOREES2F_S2H_S2H_EEEvvEEEEvNT_6ParamsE:
[----:B------:R-:W1:Y:S01]  /*0000*/  LDC R1, c[0x0][0x37c] ;  /* 0x0000df00ff017b82 */ /* 0x000e620000000800 */
[----:B------:R-:W2:Y:S01]  /*0010*/  S2R R64, SR_TID.X ;  /* 0x0000000000407919 */ /* 0x000ea20000002100 */
[----:B------:R-:W3:Y:S06]  /*0020*/  LDCU.64 UR8, c[0x0][0x890] ;  /* 0x00011200ff0877ac */ /* 0x000eec0008000a00 */
[----:B------:R-:W4:Y:S01]  /*0030*/  S2UR UR4, SR_CgaCtaId ;  /* 0x00000000000479c3 */ /* 0x000f220000008800 */
[----:B-1----:R-:W-:Y:S01]  /*0040*/  VIADD R1, R1, 0xfffffff8 ;  /* 0xfffffff801017836 */ /* 0x002fe20000000000 */
[----:B------:R-:W-:-:S02]  /*0050*/  PRMT R52, RZ, 0x7610, R52 ;  /* 0x00007610ff347816 */ /* 0x000fc40000000034 */
[----:B------:R-:W-:Y:S02]  /*0060*/  ELECT P1, URZ, PT ;  /* 0x0000000000ff782f */ /* 0x000fe40003820000 */
[----:B------:R-:W-:Y:S01]  /*0070*/  R2UR UR48, R1 ;  /* 0x00000000013072ca */ /* 0x000fe200000e0000 */
[----:B---3--:R-:W-:-:S04]  /*0080*/  UISETP.NE.U32.AND UP0, UPT, UR8, URZ, UPT ;  /* 0x000000ff0800728c */ /* 0x008fc8000bf05070 */
[----:B------:R-:W-:Y:S02]  /*0090*/  UISETP.NE.AND.EX UP0, UPT, UR9, URZ, UPT, UP0 ;  /* 0x000000ff0900728c */ /* 0x000fe4000bf05300 */
[----:B----4-:R-:W-:Y:S02]  /*00a0*/  ULOP3.LUT UR41, UR4, 0x1, URZ, 0xc0, !UPT ;  /* 0x0000000104297892 */ /* 0x010fe4000f8ec0ff */
[----:B------:R-:W-:Y:S01]  /*00b0*/  ULOP3.LUT UR40, UR4, 0x1, URZ, 0x3c, !UPT ;  /* 0x0000000104287892 */ /* 0x000fe2000f8e3cff */
[----:B--2---:R-:W-:-:S05]  /*00c0*/  SHF.R.U32.HI R53, RZ, 0x5, R64 ;  /* 0x00000005ff357819 */ /* 0x004fca0000011640 */
[----:B------:R-:W1:Y:S02]  /*00d0*/  SHFL.IDX PT, R0, R53, RZ, 0x1f ;  /* 0x00001fff35007589 */ /* 0x000e6400000e0000 */
[----:B-1----:R-:W-:Y:S01]  /*00e0*/  R2UR UR18, R0 ;  /* 0x00000000001272ca */ /* 0x002fe200000e0000 */
[----:B------:R-:W-:-:S14]  /*00f0*/  BRA.U UP0, `(.L_x_0) ;  /* 0x0000000100307547 */ /* 0x000fdc000b800000 */
[----:B------:R-:W1:Y:S02]  /*0100*/  LDCU.64 UR4, c[0x0][0x888] ;  /* 0x00011100ff0477ac */ /* 0x000e640008000a00 */
[----:B-1----:R-:W-:-:S04]  /*0110*/  UISETP.NE.U32.AND UP0, UPT, UR4, URZ, UPT ;  /* 0x000000ff0400728c */ /* 0x002fc8000bf05070 */
[----:B------:R-:W-:-:S09]  /*0120*/  UISETP.NE.AND.EX UP0, UPT, UR5, URZ, UPT, UP0 ;  /* 0x000000ff0500728c */ /* 0x000fd2000bf05300 */
[----:B------:R-:W-:Y:S05]  /*0130*/  BRA.U !UP0, `(.L_x_1) ;  /* 0x0000000108147547 */ /* 0x000fea000b800000 */
[----:B------:R-:W1:Y:S01]  /*0140*/  LDC.64 R2, c[0x0][0x888] ;  /* 0x00022200ff027b82 */ /* 0x000e620000000a00 */
[----:B------:R-:W1:Y:S02]  /*0150*/  LDCU.64 UR4, c[0x0][0x358] ;  /* 0x00006b00ff0477ac */ /* 0x000e640008000a00 */
[----:B-1----:R1:W5:Y:S01]  /*0160*/  LDG.E R27, desc[UR4][R2.64] ;  /* 0x00000004021b7981 */ /* 0x002362000c1e1900 */
[----:B------:R-:W-:Y:S01]  /*0170*/  HFMA2 R52, -RZ, RZ, 0, 5.9604644775390625e-08 ;  /* 0x00000001ff347431 */ /* 0x000fe200000001ff */
[----:B------:R-:W-:Y:S05]  /*0180*/  BRA `(.L_x_0) ;  /* 0x00000000000c7947 */ /* 0x000fea0003800000 */
.L_x_1:
[----:B------:R-:W1:Y:S01]  /*0190*/  LDCU UR4, c[0x0][0x880] ;  /* 0x00011000ff0477ac */ /* 0x000e620008000800 */
[----:B------:R-:W-:Y:S01]  /*01a0*/  HFMA2 R52, -RZ, RZ, 0, 5.9604644775390625e-08 ;  /* 0x00000001ff347431 */ /* 0x000fe200000001ff */
[----:B-1----:R-:W-:-:S07]  /*01b0*/  MOV R27, UR4 ;  /* 0x00000004001b7c02 */ /* 0x002fce0008000f00 */
.L_x_0:
[----:B------:R-:W2:Y:S02]  /*01c0*/  LDCU.64 UR4, c[0x0][0x8b0] ;  /* 0x00011600ff0477ac */ /* 0x000ea40008000a00 */
[----:B--2---:R-:W-:-:S04]  /*01d0*/  UISETP.NE.U32.AND UP0, UPT, UR4, URZ, UPT ;  /* 0x000000ff0400728c */ /* 0x004fc8000bf05070 */
[----:B------:R-:W-:-:S09]  /*01e0*/  UISETP.NE.AND.EX UP0, UPT, UR5, URZ, UPT, UP0 ;  /* 0x000000ff0500728c */ /* 0x000fd2000bf05300 */
[----:B------:R-:W-:Y:S05]  /*01f0*/  BRA.U UP0, `(.L_x_2) ;  /* 0x0000000100287547 */ /* 0x000fea000b800000 */
[----:B------:R-:W2:Y:S02]  /*0200*/  LDCU.64 UR4, c[0x0][0x8a8] ;  /* 0x00011500ff0477ac */ /* 0x000ea40008000a00 */
[----:B--2---:R-:W-:-:S04]  /*0210*/  UISETP.NE.U32.AND UP0, UPT, UR4, URZ, UPT ;  /* 0x000000ff0400728c */ /* 0x004fc8000bf05070 */
[----:B------:R-:W-:-:S09]  /*0220*/  UISETP.NE.AND.EX UP0, UPT, UR5, URZ, UPT, UP0 ;  /* 0x000000ff0500728c */ /* 0x000fd2000bf05300 */
[----:B------:R-:W-:Y:S05]  /*0230*/  BRA.U !UP0, `(.L_x_3) ;  /* 0x0000000108107547 */ /* 0x000fea000b800000 */
[----:B------:R-:W2:Y:S01]  /*0240*/  LDC.64 R24, c[0x0][0x8a8] ;  /* 0x00022a00ff187b82 */ /* 0x000ea20000000a00 */
[----:B------:R-:W2:Y:S02]  /*0250*/  LDCU.64 UR4, c[0x0][0x358] ;  /* 0x00006b00ff0477ac */ /* 0x000ea40008000a00 */
[----:B--2---:R2:W5:Y:S01]  /*0260*/  LDG.E R24, desc[UR4][R24.64] ;  /* 0x0000000418187981 */ /* 0x004562000c1e1900 */
[----:B------:R-:W-:Y:S05]  /*0270*/  BRA `(.L_x_2) ;  /* 0x0000000000087947 */ /* 0x000fea0003800000 */
.L_x_3:
[----:B------:R-:W2:Y:S02]  /*0280*/  LDCU UR4, c[0x0][0x8a0] ;  /* 0x00011400ff0477ac */ /* 0x000ea40008000800 */
[----:B--2---:R-:W-:Y:S02]  /*0290*/  MOV R24, UR4 ;  /* 0x0000000400187c02 */ /* 0x004fe40008000f00 */
.L_x_2:
[----:B------:R-:W-:Y:S01]  /*02a0*/  IMAD.U32 R0, RZ, RZ, UR18 ;  /* 0x00000012ff007e24 */ /* 0x000fe2000f8e00ff */
[----:B------:R-:W-:Y:S04]  /*02b0*/  BSSY.RECONVERGENT B0, `(.L_x_4) ;  /* 0x000000c000007945 */ /* 0x000fe80003800200 */
[C---:B------:R-:W-:Y:S02]  /*02c0*/  ISETP.NE.OR P2, PT, R0.reuse, 0x1, !P1 ;  /* 0x000000010000780c */ /* 0x040fe40004f45670 */
[----:B------:R-:W-:-:S11]  /*02d0*/  ISETP.NE.OR P0, PT, R0, 0x3, !P1 ;  /* 0x000000030000780c */ /* 0x000fd60004f05670 */
[----:B------:R-:W-:Y:S05]  /*02e0*/  @P2 BRA `(.L_x_5) ;  /* 0x0000000000202947 */ /* 0x000fea0003800000 */
[----:B------:R-:W3:Y:S02]  /*02f0*/  LDCU.64 UR4, c[0x0][0x348] ;  /* 0x00006900ff0477ac */ /* 0x000ee40008000a00 */
[----:B---3--:R-:W-:Y:S02]  /*0300*/  UIADD3 UR6, UP1, UPT, UR4, 0x80, URZ ;  /* 0x0000008004067890 */ /* 0x008fe4000ff3e0ff */
[----:B------:R-:W-:Y:S02]  /*0310*/  UIADD3 UR4, UP0, UPT, UR4, 0x180, URZ ;  /* 0x0000018004047890 */ /* 0x000fe4000ff1e0ff */
[----:B------:R-:W-:Y:S02]  /*0320*/  UIADD3.X UR7, UPT, UPT, URZ, UR5, URZ, UP1, !UPT ;  /* 0x00000005ff077290 */ /* 0x000fe40008ffe4ff */
[----:B------:R-:W-:-:S07]  /*0330*/  UIADD3.X UR5, UPT, UPT, URZ, UR5, URZ, UP0, !UPT ;  /* 0x00000005ff057290 */ /* 0x000fce00087fe4ff */
[----:B------:R3:W-:Y:S02]  /*0340*/  UTMACCTL.PF [UR6] ;  /* 0x00000000060079b9 */ /* 0x0007e40008040000 */
[----:B------:R3:W-:Y:S02]  /*0350*/  UTMACCTL.PF [UR4] ;  /* 0x00000000040079b9 */ /* 0x0007e40008040000 */
[----:B---3--:R-:W-:Y:S01]  /*0360*/  NOP ;  /* 0x0000000000007918 */ /* 0x008fe20000000000 */
.L_x_5:
[----:B------:R-:W-:Y:S05]  /*0370*/  BSYNC.RECONVERGENT B0 ;  /* 0x0000000000007941 */ /* 0x000fea0003800200 */
.L_x_4:
[----:B------:R-:W-:Y:S04]  /*0380*/  BSSY.RECONVERGENT B0, `(.L_x_6) ;  /* 0x000000a000007945 */ /* 0x000fe80003800200 */
        /* <DEDUP_REMOVED lines=9> */
.L_x_7:
[----:B------:R-:W-:Y:S05]  /*0420*/  BSYNC.RECONVERGENT B0 ;  /* 0x0000000000007941 */ /* 0x000fea0003800200 */
.L_x_6:
[----:B------:R-:W3:Y:S01]  /*0430*/  LDCU.64 UR4, c[0x0][0x888] ;  /* 0x00011100ff0477ac */ /* 0x000ee20008000a00 */
[----:B------:R-:W-:Y:S02]  /*0440*/  UISETP.EQ.U32.AND UP2, UPT, UR8, URZ, UPT ;  /* 0x000000ff0800728c */ /* 0x000fe4000bf42070 */
[----:B------:R-:W-:Y:S02]  /*0450*/  UPLOP3.LUT UP3, UPT, UPT, UPT, UPT, 0x80, 0x8 ;  /* 0x000000000008789c */ /* 0x000fe40003f6f070 */
[----:B---3--:R-:W-:-:S04]  /*0460*/  UISETP.NE.U32.AND UP0, UPT, UR4, URZ, UPT ;  /* 0x000000ff0400728c */ /* 0x008fc8000bf05070 */
[----:B------:R-:W-:-:S04]  /*0470*/  UISETP.NE.AND.EX UP1, UPT, UR5, URZ, UPT, UP0 ;  /* 0x000000ff0500728c */ /* 0x000fc8000bf25300 */
[----:B------:R-:W-:-:S04]  /*0480*/  UISETP.EQ.OR.EX UP4, UPT, UR9, URZ, !UP1, UP2 ;  /* 0x000000ff0900728c */ /* 0x000fc8000cf82720 */
[----:B------:R-:W-:-:S06]  /*0490*/  UP2UR UR4, UPR, URZ, 0x10 ;  /* 0x00000010ff047883 */ /* 0x000fcc0008000000 */
[----:B------:R-:W-:Y:S01]  /*04a0*/  MOV R56, UR4 ;  /* 0x0000000400387c02 */ /* 0x000fe20008000f00 */
[----:B------:R-:W-:Y:S06]  /*04b0*/  BRA.U !UP4, `(.L_x_8) ;  /* 0x000000010c207547 */ /* 0x000fec000b800000 */
[----:B------:R-:W-:Y:S01]  /*04c0*/  UISETP.NE.U32.AND UP2, UPT, UR8, URZ, UPT ;  /* 0x000000ff0800728c */ /* 0x000fe2000bf45070 */
[----:B-----5:R-:W-:Y:S01]  /*04d0*/  FSETP.NEU.AND P0, PT, R27, RZ, PT ;  /* 0x000000ff1b00720b */ /* 0x020fe20003f0d000 */
[----:B------:R-:W-:Y:S02]  /*04e0*/  USEL UR4, URZ, 0xffffffff, UP1 ;  /* 0xffffffffff047887 */ /* 0x000fe40008800000 */
[----:B------:R-:W-:-:S10]  /*04f0*/  UISETP.NE.AND.EX UP2, UPT, UR9, URZ, UPT, UP2 ;  /* 0x000000ff0900728c */ /* 0x000fd4000bf45320 */
[----:B------:R-:W-:Y:S01]  /*0500*/  VOTEU.ANY UP0, P0 ;  /* 0x0000000000ff7886 */ /* 0x000fe20000000100 */
[----:B------:R-:W-:-:S04]  /*0510*/  @!UP2 USEL UR4, URZ, 0xffffffff, UP0 ;  /* 0xffffffffff04a887 */ /* 0x000fc80008000000 */
[----:B------:R-:W-:-:S04]  /*0520*/  ULOP3.LUT UR4, UR4, 0x1, URZ, 0xc0, !UPT ;  /* 0x0000000104047892 */ /* 0x000fc8000f8ec0ff */
[----:B------:R-:W-:-:S11]  /*0530*/  UISETP.NE.U32.AND UP3, UPT, UR4, 0x1, UPT ;  /* 0x000000010400788c */ /* 0x000fd6000bf65070 */
.L_x_8:
[----:B------:R-:W3:Y:S01]  /*0540*/  SHFL.IDX PT, R0, R53, RZ, 0x1f ;  /* 0x00001fff35007589 */ /* 0x000ee200000e0000 */
[----:B------:R-:W-:Y:S02]  /*0550*/  UISETP.NE.AND UP5, UPT, UR18, 0x2, UPT ;  /* 0x000000021200788c */ /* 0x000fe4000bfa5270 */
[----:B------:R-:W-:Y:S02]  /*0560*/  UISETP.NE.AND UP0, UPT, UR18, 0x2, UPT ;  /* 0x000000021200788c */ /* 0x000fe4000bf05270 */
[----:B------:R-:W-:Y:S02]  /*0570*/  UISETP.NE.OR UP2, UPT, UR41, URZ, UP5 ;  /* 0x000000ff2900728c */ /* 0x000fe4000af45670 */
[----:B------:R-:W-:-:S04]  /*0580*/  USEL UR67, URZ, 0x1, UP0 ;  /* 0x00000001ff437887 */ /* 0x000fc80008000000 */
[----:B------:R-:W-:Y:S02]  /*0590*/  PLOP3.LUT P3, PT, P1, PT, UP2, 0xae, 0xea ;  /* 0x0000000000ea781c */ /* 0x000fe40000f6f52e */
[----:B---3--:R-:W-:-:S13]  /*05a0*/  ISETP.NE.AND P0, PT, R0, RZ, PT ;  /* 0x000000ff0000720c */ /* 0x008fda0003f05270 */
[----:B------:R-:W-:Y:S05]  /*05b0*/  @P0 BRA `(.L_x_9) ;  /* 0x0000000000940947 */ /* 0x000fea0003800000 */
[----:B------:R-:W-:Y:S01]  /*05c0*/  ELECT P0, URZ, PT ;  /* 0x0000000000ff782f */ /* 0x000fe20003800000 */
[----:B------:R-:W-:-:S12]  /*05d0*/  BSSY.RECONVERGENT B0, `(.L_x_9) ;  /* 0x0000023000007945 */ /* 0x000fd80003800200 */
[----:B------:R-:W-:Y:S05]  /*05e0*/  @!P0 BRA `(.L_x_10) ;  /* 0x0000000000848947 */ /* 0x000fea0003800000 */
[----:B------:R-:W3:Y:S01]  /*05f0*/  S2UR UR5, SR_CgaCtaId ;  /* 0x00000000000579c3 */ /* 0x000ee20000008800 */
[----:B------:R-:W-:Y:S01]  /*0600*/  UMOV UR4, 0x400 ;  /* 0x0000040000047882 */ /* 0x000fe20000000000 */
[----:B------:R-:W-:Y:S02]  /*0610*/  UMOV UR6, 0x1 ;  /* 0x0000000100067882 */ /* 0x000fe40000000000 */
[----:B------:R-:W-:-:S04]  /*0620*/  UIADD3 UR6, UPT, UPT, -UR6, 0x100000, URZ ;  /* 0x0010000006067890 */ /* 0x000fc8000fffe1ff */
[----:B------:R-:W-:Y:S02]  /*0630*/  USHF.L.U32 UR7, UR6, 0xb, URZ ;  /* 0x0000000b06077899 */ /* 0x000fe400080006ff */
[----:B------:R-:W-:Y:S02]  /*0640*/  USHF.L.U32 UR6, UR6, 0x1, URZ ;  /* 0x0000000106067899 */ /* 0x000fe400080006ff */
[----:B---3--:R-:W-:Y:S01]  /*0650*/  ULEA UR4, UR5, UR4, 0x18 ;  /* 0x0000000405047291 */ /* 0x008fe2000f8ec0ff */
[----:B------:R-:W3:Y:S11]  /*0660*/  FENCE.VIEW.ASYNC.S ;  /* 0x00000000000073c6 */ /* 0x000ef60000000000 */
[----:B---3--:R3:W4:Y:S01]  /*0670*/  SYNCS.EXCH.64 URZ, [UR4], UR6 ;  /* 0x0000000604ff75b2 */ /* 0x0087220008000100 */
[----:B------:R3:W1:Y:S01]  /*0680*/  SYNCS.EXCH.64 URZ, [UR4+0x60], UR6 ;  /* 0x0000600604ff75b2 */ /* 0x0006620008000100 */
        /* <DEDUP_REMOVED lines=21> */
[----:B------:R3:W1:Y:S02]  /*07e0*/  SYNCS.EXCH.64 URZ, [UR4+0xb8], UR6 ;  /* 0x0000b80604ff75b2 */ /* 0x0006640008000100 */
[----:B---34-:R-:W-:Y:S01]  /*07f0*/  NOP ;  /* 0x0000000000007918 */ /* 0x018fe20000000000 */
.L_x_10:
[----:B------:R-:W-:Y:S05]  /*0800*/  BSYNC.RECONVERGENT B0 ;  /* 0x0000000000007941 */ /* 0x000fea0003800200 */
.L_x_9:
[----:B------:R-:W3:Y:S01]  /*0810*/  SHFL.IDX PT, R0, R53, RZ, 0x1f ;  /* 0x00001fff35007589 */ /* 0x000ee200000e0000 */
[----:B------:R-:W-:Y:S01]  /*0820*/  NOP ;  /* 0x0000000000007918 */ /* 0x000fe20000000000 */
[----:B---3--:R-:W-:-:S13]  /*0830*/  ISETP.NE.AND P0, PT, R0, 0x1, PT ;  /* 0x000000010000780c */ /* 0x008fda0003f05270 */
[----:B------:R-:W-:Y:S05]  /*0840*/  @P0 BRA `(.L_x_11) ;  /* 0x0000000000580947 */ /* 0x000fea0003800000 */
[----:B------:R-:W3:Y:S01]  /*0850*/  S2UR UR5, SR_CgaCtaId ;  /* 0x00000000000579c3 */ /* 0x000ee20000008800 */
[----:B------:R-:W-:Y:S01]  /*0860*/  UMOV UR4, 0x400 ;  /* 0x0000040000047882 */ /* 0x000fe20000000000 */
[----:B------:R-:W-:Y:S01]  /*0870*/  UMOV UR8, 0x20 ;  /* 0x0000002000087882 */ /* 0x000fe20000000000 */
[----:B------:R-:W-:Y:S01]  /*0880*/  UMOV UR6, 0x80 ;  /* 0x0000008000067882 */ /* 0x000fe20000000000 */
[----:B------:R-:W-:-:S04]  /*0890*/  UIADD3 UR8, UPT, UPT, -UR8, 0x100000, URZ ;  /* 0x0010000008087890 */ /* 0x000fc8000fffe1ff */
[----:B------:R-:W-:Y:S02]  /*08a0*/  USHF.L.U32 UR9, UR8, 0xb, URZ ;  /* 0x0000000b08097899 */ /* 0x000fe400080006ff */
[----:B------:R-:W-:Y:S02]  /*08b0*/  USHF.L.U32 UR8, UR8, 0x1, URZ ;  /* 0x0000000108087899 */ /* 0x000fe400080006ff */
[----:B------:R-:W-:-:S04]  /*08c0*/  UIADD3 UR6, UPT, UPT, -UR6, 0x100000, URZ ;  /* 0x0010000006067890 */ /* 0x000fc8000fffe1ff */
[----:B------:R-:W-:Y:S02]  /*08d0*/  USHF.L.U32 UR7, UR6, 0xb, URZ ;  /* 0x0000000b06077899 */ /* 0x000fe400080006ff */
[----:B------:R-:W-:Y:S01]  /*08e0*/  USHF.L.U32 UR6, UR6, 0x1, URZ ;  /* 0x0000000106067899 */ /* 0x000fe200080006ff */
[----:B------:R-:W-:Y:S01]  /*08f0*/  ELECT P0, URZ, PT ;  /* 0x0000000000ff782f */ /* 0x000fe20003800000 */
[----:B---3--:R-:W-:Y:S01]  /*0900*/  ULEA UR4, UR5, UR4, 0x18 ;  /* 0x0000000405047291 */ /* 0x008fe2000f8ec0ff */
[----:B------:R-:W3:Y:S11]  /*0910*/  FENCE.VIEW.ASYNC.S ;  /* 0x00000000000073c6 */ /* 0x000ef60000000000 */
[----:B---3--:R3:W4:Y:S01]  /*0920*/  SYNCS.EXCH.64 URZ, [UR4+0xc0], UR8 ;  /* 0x0000c00804ff75b2 */ /* 0x0087220008000100 */
[----:B------:R3:W1:Y:S01]  /*0930*/  SYNCS.EXCH.64 URZ, [UR4+0xe0], UR6 ;  /* 0x0000e00604ff75b2 */ /* 0x0006620008000100 */
[----:B------:R3:W1:Y:S01]  /*0940*/  SYNCS.EXCH.64 URZ, [UR4+0xc8], UR8 ;  /* 0x0000c80804ff75b2 */ /* 0x0006620008000100 */
[----:B------:R3:W1:Y:S01]  /*0950*/  SYNCS.EXCH.64 URZ, [UR4+0xe8], UR6 ;  /* 0x0000e80604ff75b2 */ /* 0x0006620008000100 */
[----:B------:R3:W1:Y:S01]  /*0960*/  SYNCS.EXCH.64 URZ, [UR4+0xd0], UR8 ;  /* 0x0000d00804ff75b2 */ /* 0x0006620008000100 */
[----:B------:R3:W1:Y:S01]  /*0970*/  SYNCS.EXCH.64 URZ, [UR4+0xf0], UR6 ;  /* 0x0000f00604ff75b2 */ /* 0x0006620008000100 */
[----:B------:R3:W1:Y:S01]  /*0980*/  SYNCS.EXCH.64 URZ, [UR4+0xd8], UR8 ;  /* 0x0000d80804ff75b2 */ /* 0x0006620008000100 */
[----:B------:R3:W1:Y:S01]  /*0990*/  SYNCS.EXCH.64 URZ, [UR4+0xf8], UR6 ;  /* 0x0000f80604ff75b2 */ /* 0x0006620008000100 */
[----:B------:R-:W-:Y:S01]  /*09a0*/  NOP ;  /* 0x0000000000007918 */ /* 0x000fe20000000000 */
.L_x_11:
[----:B------:R-:W2:Y:S01]  /*09b0*/  SHFL.IDX PT, R0, R53, RZ, 0x1f ;  /* 0x00001fff35007589 */ /* 0x000ea200000e0000 */
[----:B------:R-:W-:Y:S01]  /*09c0*/  NOP ;  /* 0x0000000000007918 */ /* 0x000fe20000000000 */
[----:B--2---:R-:W-:-:S13]  /*09d0*/  ISETP.NE.AND P0, PT, R0, 0x3, PT ;  /* 0x000000030000780c */ /* 0x004fda0003f05270 */
[----:B------:R-:W-:Y:S05]  /*09e0*/  @P0 BRA `(.L_x_12) ;  /* 0x0000000000300947 */ /* 0x000fea0003800000 */
[----:B------:R-:W2:Y:S01]  /*09f0*/  S2UR UR5, SR_CgaCtaId ;  /* 0x00000000000579c3 */ /* 0x000ea20000008800 */
[----:B---3--:R-:W-:Y:S01]  /*0a00*/  UMOV UR4, 0x400 ;  /* 0x0000040000047882 */ /* 0x008fe20000000000 */
[----:B------:R-:W-:Y:S01]  /*0a10*/  UMOV UR6, 0x20 ;  /* 0x0000002000067882 */ /* 0x000fe20000000000 */
[----:B------:R-:W-:Y:S01]  /*0a20*/  ELECT P0, URZ, PT ;  /* 0x0000000000ff782f */ /* 0x000fe20003800000 */
[----:B------:R-:W-:-:S04]  /*0a30*/  UIADD3 UR6, UPT, UPT, -UR6, 0x100000, URZ ;  /* 0x0010000006067890 */ /* 0x000fc8000fffe1ff */
[----:B------:R-:W-:Y:S02]  /*0a40*/  USHF.L.U32 UR7, UR6, 0xb, URZ ;  /* 0x0000000b06077899 */ /* 0x000fe400080006ff */
[----:B------:R-:W-:Y:S02]  /*0a50*/  USHF.L.U32 UR6, UR6, 0x1, URZ ;  /* 0x0000000106067899 */ /* 0x000fe400080006ff */
[----:B--2---:R-:W-:Y:S01]  /*0a60*/  ULEA UR4, UR5, UR4, 0x18 ;  /* 0x0000000405047291 */ /* 0x004fe2000f8ec0ff */
[----:B------:R-:W2:Y:S11]  /*0a70*/  FENCE.VIEW.ASYNC.S ;  /* 0x00000000000073c6 */ /* 0x000eb60000000000 */
[----:B--2---:R2:W3:Y:S01]  /*0a80*/  SYNCS.EXCH.64 URZ, [UR4+0x100], UR6 ;  /* 0x0001000604ff75b2 */ /* 0x0044e20008000100 */
[----:B------:R2:W1:Y:S01]  /*0a90*/  SYNCS.EXCH.64 URZ, [UR4+0x108], UR6 ;  /* 0x0001080604ff75b2 */ /* 0x0004620008000100 */
[----:B------:R-:W-:Y:S01]  /*0aa0*/  NOP ;  /* 0x0000000000007918 */ /* 0x000fe20000000000 */
.L_x_12:
[----:B------:R-:W4:Y:S01]  /*0ab0*/  SHFL.IDX PT, R0, R53, RZ, 0x1f ;  /* 0x00001fff35007589 */ /* 0x000f2200000e0000 */
[----:B------:R-:W-:Y:S01]  /*0ac0*/  NOP ;  /* 0x0000000000007918 */ /* 0x000fe20000000000 */
[----:B----4-:R-:W-:-:S13]  /*0ad0*/  ISETP.NE.AND P0, PT, R0, 0x4, PT ;  /* 0x000000040000780c */ /* 0x010fda0003f05270 */
[----:B------:R-:W-:Y:S05]  /*0ae0*/  @P0 BRA `(.L_x_13) ;  /* 0x0000000000440947 */ /* 0x000fea0003800000 */
[----:B------:R-:W4:Y:S01]  /*0af0*/  S2UR UR5, SR_CgaCtaId ;  /* 0x00000000000579c3 */ /* 0x000f220000008800 */
[----:B--23--:R-:W-:Y:S01]  /*0b00*/  UMOV UR4, 0x1e0 ;  /* 0x000001e000047882 */ /* 0x00cfe20000000000 */
[----:B------:R-:W-:Y:S01]  /*0b10*/  UMOV UR6, 0x400 ;  /* 0x0000040000067882 */ /* 0x000fe20000000000 */
[----:B------:R-:W-:Y:S01]  /*0b20*/  USEL UR4, UR4, 0x1a0, UP3 ;  /* 0x000001a004047887 */ /* 0x000fe20009800000 */
[----:B------:R-:W-:Y:S01]  /*0b30*/  UMOV UR8, 0x1 ;  /* 0x0000000100087882 */ /* 0x000fe20000000000 */
[----:B------:R-:W-:Y:S01]  /*0b40*/  ELECT P0, URZ, PT ;  /* 0x0000000000ff782f */ /* 0x000fe20003800000 */
[----:B------:R-:W-:-:S04]  /*0b50*/  UIADD3 UR8, UPT, UPT, -UR8, 0x100000, URZ ;  /* 0x0010000008087890 */ /* 0x000fc8000fffe1ff */
[----:B------:R-:W-:Y:S02]  /*0b60*/  USHF.L.U32 UR9, UR8, 0xb, URZ ;  /* 0x0000000b08097899 */ /* 0x000fe400080006ff */
[----:B------:R-:W-:Y:S02]  /*0b70*/  USHF.L.U32 UR8, UR8, 0x1, URZ ;  /* 0x0000000108087899 */ /* 0x000fe400080006ff */
[----:B----4-:R-:W-:Y:S02]  /*0b80*/  ULEA UR6, UR5, UR6, 0x18 ;  /* 0x0000000605067291 */ /* 0x010fe4000f8ec0ff */
[----:B------:R-:W-:-:S04]  /*0b90*/  UIADD3 UR4, UPT, UPT, -UR4, 0x100000, URZ ;  /* 0x0010000004047890 */ /* 0x000fc8000fffe1ff */
[----:B------:R-:W-:Y:S02]  /*0ba0*/  USHF.L.U32 UR5, UR4, 0xb, URZ ;  /* 0x0000000b04057899 */ /* 0x000fe400080006ff */
[----:B------:R-:W-:Y:S01]  /*0bb0*/  USHF.L.U32 UR4, UR4, 0x1, URZ ;  /* 0x0000000104047899 */ /* 0x000fe200080006ff */
[----:B------:R-:W2:Y:S03]  /*0bc0*/  FENCE.VIEW.ASYNC.S ;  /* 0x00000000000073c6 */ /* 0x000ea60000000000 */
[----:B--2---:R4:W2:Y:S08]  /*0bd0*/  SYNCS.EXCH.64 URZ, [UR6+0x110], UR8 ;  /* 0x0001100806ff75b2 */ /* 0x0048b00008000100 */
[----:B------:R4:W3:Y:S02]  /*0be0*/  SYNCS.EXCH.64 URZ, [UR6+0x118], UR4 ;  /* 0x0001180406ff75b2 */ /* 0x0008e40008000100 */
[----:B----4-:R-:W-:Y:S01]  /*0bf0*/  NOP ;  /* 0x0000000000007918 */ /* 0x010fe20000000000 */
.L_x_13:
[----:B------:R-:W4:Y:S01]  /*0c00*/  SHFL.IDX PT, R0, R53, RZ, 0x1f ;  /* 0x00001fff35007589 */ /* 0x000f2200000e0000 */
[----:B------:R-:W-:Y:S01]  /*0c10*/  ISETP.NE.OR P1, PT, RZ, UR18, !P1 ;  /* 0x00000012ff007c0c */ /* 0x000fe2000cf25670 */
[----:B------:R-:W-:Y:S01]  /*0c20*/  NOP ;  /* 0x0000000000007918 */ /* 0x000fe20000000000 */
[----:B----4-:R-:W-:-:S13]  /*0c30*/  ISETP.NE.AND P0, PT, R0, 0x5, PT ;  /* 0x000000050000780c */ /* 0x010fda0003f05270 */
[----:B------:R-:W-:Y:S05]  /*0c40*/  @P0 BRA `(.L_x_14) ;  /* 0x0000000000480947 */ /* 0x000fea0003800000 */
[----:B------:R-:W4:Y:S01]  /*0c50*/  S2UR UR5, SR_CgaCtaId ;  /* 0x00000000000579c3 */ /* 0x000f220000008800 */
[----:B--23--:R-:W-:Y:S01]  /*0c60*/  UMOV UR4, 0x400 ;  /* 0x0000040000047882 */ /* 0x00cfe20000000000 */
        /* <DEDUP_REMOVED lines=9> */
[----:B----4-:R-:W-:Y:S01]  /*0d00*/  ULEA UR4, UR5, UR4, 0x18 ;  /* 0x0000000405047291 */ /* 0x010fe2000f8ec0ff */
[----:B------:R-:W2:Y:S11]  /*0d10*/  FENCE.VIEW.ASYNC.S ;  /* 0x00000000000073c6 */ /* 0x000eb60000000000 */
[----:B--2---:R4:W2:Y:S01]  /*0d20*/  SYNCS.EXCH.64 URZ, [UR4+0x120], UR6 ;  /* 0x0001200604ff75b2 */ /* 0x0048a20008000100 */
[----:B------:R4:W3:Y:S01]  /*0d30*/  SYNCS.EXCH.64 URZ, [UR4+0x130], UR8 ;  /* 0x0001300804ff75b2 */ /* 0x0008e20008000100 */
[----:B------:R4:W1:Y:S01]  /*0d40*/  SYNCS.EXCH.64 URZ, [UR4+0x128], UR6 ;  /* 0x0001280604ff75b2 */ /* 0x0008620008000100 */
[----:B------:R4:W1:Y:S02]  /*0d50*/  SYNCS.EXCH.64 URZ, [UR4+0x138], UR8 ;  /* 0x0001380804ff75b2 */ /* 0x0008640008000100 */
[----:B----4-:R-:W-:Y:S01]  /*0d60*/  NOP ;  /* 0x0000000000007918 */ /* 0x010fe20000000000 */
.L_x_14:
[----:B--23--:R-:W2:Y:S01]  /*0d70*/  S2UR UR7, SR_CgaCtaId ;  /* 0x00000000000779c3 */ /* 0x00cea20000008800 */
[----:B------:R-:W-:Y:S01]  /*0d80*/  VOTEU.ALL UP0, P1 ;  /* 0x0000000000ff7886 */ /* 0x000fe20000800000 */
[----:B------:R-:W-:Y:S01]  /*0d90*/  UMOV UR4, 0x20 ;  /* 0x0000002000047882 */ /* 0x000fe20000000000 */
[----:B------:R-:W-:Y:S01]  /*0da0*/  NOP ;  /* 0x0000000000007918 */ /* 0x000fe20000000000 */
[----:B-1----:R-:W-:Y:S01]  /*0db0*/  LOP3.LUT R3, R64, 0x1f, RZ, 0xc0, !PT ;  /* 0x0000001f40037812 */ /* 0x002fe200078ec0ff */
[----:B------:R-:W-:Y:S01]  /*0dc0*/  UISETP.NE.AND UP4, UPT, UR18, URZ, UPT ;  /* 0x000000ff1200728c */ /* 0x000fe2000bf85270 */
[----:B------:R-:W-:Y:S01]  /*0dd0*/  @!UP0 UMOV UR6, 0x400 ;  /* 0x0000040000068882 */ /* 0x000fe20000000000 */
[----:B------:R-:W-:-:S04]  /*0de0*/  @!UP0 UIADD3 UR4, UPT, UPT, -UR4, 0x100000, URZ ;  /* 0x0010000004048890 */ /* 0x000fc8000fffe1ff */
[----:B------:R-:W-:Y:S02]  /*0df0*/  @!UP0 USHF.L.U32 UR5, UR4, 0xb, URZ ;  /* 0x0000000b04058899 */ /* 0x000fe400080006ff */
[----:B------:R-:W-:Y:S02]  /*0e00*/  @!UP0 USHF.L.U32 UR4, UR4, 0x1, URZ ;  /* 0x0000000104048899 */ /* 0x000fe400080006ff */
[----:B--2---:R-:W-:Y:S01]  /*0e10*/  @!UP0 ULEA UR6, UR7, UR6, 0x18 ;  /* 0x0000000607068291 */ /* 0x004fe2000f8ec0ff */
[----:B------:R-:W1:Y:S01]  /*0e20*/  LDCU UR7, c[0x0][0x36c] ;  /* 0x00006d80ff0777ac */ /* 0x000e620008000800 */
[----:B------:R-:W-:Y:S01]  /*0e30*/  VOTEU.ALL UP0, P1 ;  /* 0x0000000000ff7886 */ /* 0x000fe20000800000 */
[----:B------:R-:W2:Y:S09]  /*0e40*/  FENCE.VIEW.ASYNC.S ;  /* 0x00000000000073c6 */ /* 0x000eb20000000000 */
[----:B--2---:R2:W3:Y:S01]  /*0e50*/  @!UP0 SYNCS.EXCH.64 URZ, [UR6+0x140], UR4 ;  /* 0x0001400406ff85b2 */ /* 0x0044e20008000100 */
[----:B-1----:R-:W-:-:S09]  /*0e60*/  UISETP.EQ.U32.AND UP6, UPT, UR7, 0x1, UPT ;  /* 0x000000010700788c */ /* 0x002fd2000bfc2070 */
[----:B--2---:R-:W-:Y:S05]  /*0e70*/  BRA.U !UP6, `(.L_x_15) ;  /* 0x000000010e087547 */ /* 0x004fea000b800000 */
[----:B---3--:R-:W-:Y:S01]  /*0e80*/  UCGABAR_ARV ;  /* 0x00000000000079c7 */ /* 0x008fe20008000000 */
[----:B------:R-:W-:Y:S05]  /*0e90*/  BRA `(.L_x_16) ;  /* 0x0000000000047947 */ /* 0x000fea0003800000 */
.L_x_15:
[----:B---3--:R-:W-:Y:S01]  /*0ea0*/  NOP ;  /* 0x0000000000007918 */ /* 0x008fe20000000000 */
.L_x_16:
[----:B------:R-:W1:Y:S01]  /*0eb0*/  S2UR UR22, SR_CTAID.X ;  /* 0x00000000001679c3 */ /* 0x000e620000002500 */
[----:B------:R-:W-:-:S05]  /*0ec0*/  CS2R.32 R55, SR_CgaSize ;  /* 0x0000000000377805 */ /* 0x000fca0000008a00 */
[----:B------:R-:W-:-:S05]  /*0ed0*/  IMAD R55, R55, -0xa0, RZ ;  /* 0xffffff6037377824 */ /* 0x000fca00078e02ff */
[----:B------:R-:W-:-:S14]  /*0ee0*/  R2UR UR5, R55 ;  /* 0x00000000370572ca */ /* 0x000fdc00000e0000 */
[----:B------:R-:W2:Y:S01]  /*0ef0*/  LDCU UR5, c[0x0][UR5+0x2b0] ;  /* 0x00005600050577ac */ /* 0x000ea20008000800 */
[----:B------:R-:W-:-:S05]  /*0f00*/  CS2R.32 R55, SR_CgaSize ;  /* 0x0000000000377805 */ /* 0x000fca0000008a00 */
[----:B------:R-:W-:-:S05]  /*0f10*/  IMAD R55, R55, -0xa0, RZ ;  /* 0xffffff6037377824 */ /* 0x000fca00078e02ff */
[----:B------:R-:W-:-:S14]  /*0f20*/  R2UR UR4, R55 ;  /* 0x00000000370472ca */ /* 0x000fdc00000e0000 */
[----:B------:R-:W3:Y:S01]  /*0f30*/  LDCU UR4, c[0x0][UR4+0x2b4] ;  /* 0x00005680040477ac */ /* 0x000ee20008000800 */
[----:B------:R-:W4:Y:S01]  /*0f40*/  S2UR UR19, SR_CTAID.Y ;  /* 0x00000000001379c3 */ /* 0x000f220000002600 */
[----:B------:R-:W-:-:S05]  /*0f50*/  CS2R.32 R55, SR_CgaSize ;  /* 0x0000000000377805 */ /* 0x000fca0000008a00 */
[----:B------:R-:W-:-:S05]  /*0f60*/  IMAD R55, R55, -0xa0, RZ ;  /* 0xffffff6037377824 */ /* 0x000fca00078e02ff */
[----:B------:R-:W-:-:S14]  /*0f70*/  R2UR UR7, R55 ;  /* 0x00000000370772ca */ /* 0x000fdc00000e0000 */
[----:B------:R-:W3:Y:S01]  /*0f80*/  LDCU UR7, c[0x0][UR7+0x2a0] ;  /* 0x00005400070777ac */ /* 0x000ee20008000800 */
[----:B------:R-:W-:-:S05]  /*0f90*/  CS2R.32 R55, SR_CgaSize ;  /* 0x0000000000377805 */ /* 0x000fca0000008a00 */
[----:B------:R-:W-:-:S05]  /*0fa0*/  IMAD R55, R55, -0xa0, RZ ;  /* 0xffffff6037377824 */ /* 0x000fca00078e02ff */
[----:B------:R-:W-:-:S14]  /*0fb0*/  R2UR UR8, R55 ;  /* 0x00000000370872ca */ /* 0x000fdc00000e0000 */
[----:B------:R-:W3:Y:S01]  /*0fc0*/  LDCU UR8, c[0x0][UR8+0x2a4] ;  /* 0x00005480080877ac */ /* 0x000ee20008000800 */
[----:B------:R-:W3:Y:S01]  /*0fd0*/  LDCU UR20, c[0x0][0xb24] ;  /* 0x00016480ff1477ac */ /* 0x000ee20008000800 */
[----:B------:R-:W3:Y:S01]  /*0fe0*/  LDCU UR39, c[0x0][0xb24] ;  /* 0x00016480ff2777ac */ /* 0x000ee20008000800 */
[----:B-1----:R-:W-:Y:S01]  /*0ff0*/  I2FP.F32.U32 R2, UR22 ;  /* 0x0000001600027c45 */ /* 0x002fe20008201000 */
[----:B------:R-:W1:Y:S04]  /*1000*/  LDCU UR24, c[0x0][0xb30] ;  /* 0x00016600ff1877ac */ /* 0x000e680008000800 */
[----:B--2---:R-:W-:Y:S01]  /*1010*/  FMUL R2, R2, UR5 ;  /* 0x0000000502027c20 */ /* 0x004fe20008400000 */
[----:B----4-:R-:W-:-:S05]  /*1020*/  I2FP.F32.U32 R0, UR19 ;  /* 0x0000001300007c45 */ /* 0x010fca0008201000 */
[----:B------:R-:W2:Y:S01]  /*1030*/  F2I.U32.TRUNC.NTZ R2, R2 ;  /* 0x0000000200027305 */ /* 0x000ea2000020f000 */
[----:B---3--:R-:W-:-:S07]  /*1040*/  FMUL R0, R0, UR4 ;  /* 0x0000000400007c20 */ /* 0x008fce0008400000 */
[----:B------:R-:W3:Y:S01]  /*1050*/  F2I.U32.TRUNC.NTZ R0, R0 ;  /* 0x0000000000007305 */ /* 0x000ee2000020f000 */
[----:B--2---:R-:W-:Y:S02]  /*1060*/  R2UR UR4, R2 ;  /* 0x00000000020472ca */ /* 0x004fe400000e0000 */
[----:B------:R-:W-:Y:S02]  /*1070*/  PRMT R2, RZ, 0x7610, R2 ;  /* 0x00007610ff027816 */ /* 0x000fe40000000002 */
[----:B---3--:R-:W-:Y:S02]  /*1080*/  R2UR UR6, R0 ;  /* 0x00000000000672ca */ /* 0x008fe400000e0000 */
[----:B------:R-:W-:-:S07]  /*1090*/  PRMT R0, RZ, 0x7610, R0 ;  /* 0x00007610ff007816 */ /* 0x000fce0000000000 */
[----:B------:R-:W-:-:S04]  /*10a0*/  UIADD3 UR5, UPT, UPT, -UR4, URZ, URZ ;  /* 0x000000ff04057290 */ /* 0x000fc8000fffe1ff */
[----:B------:R-:W-:Y:S02]  /*10b0*/  UIMAD UR5, UR7, UR5, UR22 ;  /* 0x00000005070572a4 */ /* 0x000fe4000f8e0216 */
[----:B------:R-:W-:-:S04]  /*10c0*/  UIADD3 UR4, UPT, UPT, -UR6, URZ, URZ ;  /* 0x000000ff06047290 */ /* 0x000fc8000fffe1ff */
[----:B------:R-:W-:Y:S01]  /*10d0*/  IMAD.U32 R55, RZ, RZ, UR5 ;  /* 0x00000005ff377e24 */ /* 0x000fe2000f8e00ff */
[----:B------:R-:W-:-:S06]  /*10e0*/  UIMAD UR4, UR8, UR4, UR19 ;  /* 0x00000004080472a4 */ /* 0x000fcc000f8e0213 */
[----:B------:R-:W-:Y:S01]  /*10f0*/  IMAD.U32 R54, RZ, RZ, UR4 ;  /* 0x00000004ff367e24 */ /* 0x000fe2000f8e00ff */
[----:B-1----:R-:W-:Y:S06]  /*1100*/  BRA.U UP4, `(.L_x_17) ;  /* 0x0000000104307547 */ /* 0x002fec000b800000 */
[----:B------:R-:W-:Y:S01]  /*1110*/  R2UR UR5, R54 ;  /* 0x00000000360572ca */ /* 0x000fe200000e0000 */
[----:B------:R-:W-:Y:S01]  /*1120*/  UMOV UR7, 0x3 ;  /* 0x0000000300077882 */ /* 0x000fe20000000000 */
[----:B------:R-:W-:-:S11]  /*1130*/  R2UR UR4, R55 ;  /* 0x00000000370472ca */ /* 0x000fd600000e0000 */
[----:B------:R-:W-:-:S04]  /*1140*/  UISETP.NE.AND UP0, UPT, UR5, URZ, UPT ;  /* 0x000000ff0500728c */ /* 0x000fc8000bf05270 */
[----:B------:R-:W-:Y:S02]  /*1150*/  UISETP.LT.U32.OR UP0, UPT, UR4, 0x2, !UP0 ;  /* 0x000000020400788c */ /* 0x000fe4000c701470 */
[----:B------:R-:W-:Y:S02]  /*1160*/  ULOP3.LUT UR4, UR4, 0xfffffffe, URZ, 0xc0, !UPT ;  /* 0xfffffffe04047892 */ /* 0x000fe4000f8ec0ff */
[----:B------:R-:W-:Y:S02]  /*1170*/  USEL UR6, URZ, 0x1, !UP0 ;  /* 0x00000001ff067887 */ /* 0x000fe4000c000000 */
[----:B------:R-:W-:Y:S02]  /*1180*/  USEL UR5, URZ, 0x2, !UP0 ;  /* 0x00000002ff057887 */ /* 0x000fe4000c000000 */
[----:B------:R-:W-:Y:S02]  /*1190*/  USHF.L.U32 UR4, UR7, UR4, URZ ;  /* 0x0000000407047299 */ /* 0x000fe400080006ff */
[----:B------:R-:W-:-:S04]  /*11a0*/  UIADD3 UR5, UPT, UPT, UR6, UR5, URZ ;  /* 0x0000000506057290 */ /* 0x000fc8000fffe0ff */
[----:B------:R-:W-:Y:S02]  /*11b0*/  IMAD.U32 R0, RZ, RZ, UR4 ;  /* 0x00000004ff007e24 */ /* 0x000fe4000f8e00ff */
[----:B------:R-:W-:-:S07]  /*11c0*/  IMAD.U32 R2, RZ, RZ, UR5 ;  /* 0x00000005ff027e24 */ /* 0x000fce000f8e00ff */
.L_x_17:
[----:B------:R-:W1:Y:S01]  /*11d0*/  S2UR UR51, SR_CTAID.Z ;  /* 0x00000000003379c3 */ /* 0x000e620000002700 */
[----:B------:R-:W-:Y:S01]  /*11e0*/  UISETP.GE.AND UP0, UPT, UR20, 0x1, UPT ;  /* 0x000000011400788c */ /* 0x000fe2000bf06270 */
[----:B------:R-:W-:-:S08]  /*11f0*/  UMOV UR21, UR22 ;  /* 0x0000001600157c82 */ /* 0x000fd00008000000 */
[----:B------:R-:W-:Y:S05]  /*1200*/  BRA.U !UP0, `(.L_x_18) ;  /* 0x0000000108d47547 */ /* 0x000fea000b800000 */
[----:B------:R-:W2:Y:S01]  /*1210*/  LDCU.128 UR12, c[0x0][0xb10] ;  /* 0x00016200ff0c77ac */ /* 0x000ea20008000c00 */
[----:B------:R-:W3:Y:S01]  /*1220*/  LDCU UR23, c[0x0][0xb0c] ;  /* 0x00016180ff1777ac */ /* 0x000ee20008000800 */
[----:B------:R-:W4:Y:S01]  /*1230*/  LDCU UR6, c[0x0][0x370] ;  /* 0x00006e00ff0677ac */ /* 0x000f220008000800 */
[----:B------:R-:W1:Y:S01]  /*1240*/  LDCU UR7, c[0x0][0x374] ;  /* 0x00006e80ff0777ac */ /* 0x000e620008000800 */
[----:B------:R-:W1:Y:S01]  /*1250*/  LDCU UR21, c[0x0][0xb20] ;  /* 0x00016400ff1577ac */ /* 0x000e620008000800 */
[----:B--2---:R-:W-:Y:S02]  /*1260*/  UIMAD.WIDE.U32 UR4, UR22, UR12, URZ ;  /* 0x0000000c160472a5 */ /* 0x004fe4000f8e00ff */
[----:B---3--:R-:W-:Y:S01]  /*1270*/  UISETP.NE.AND UP0, UPT, UR23, 0x1, UPT ;  /* 0x000000011700788c */ /* 0x008fe2000bf05270 */
[----:B------:R-:W2:Y:S01]  /*1280*/  LDCU.64 UR8, c[0x0][0xb28] ;  /* 0x00016500ff0877ac */ /* 0x000ea20008000a00 */
[----:B----4-:R-:W-:-:S03]  /*1290*/  UIMAD.WIDE.U32 UR10, UR6, UR12, URZ ;  /* 0x0000000c060a72a5 */ /* 0x010fc6000f8e00ff */
[----:B------:R-:W-:Y:S01]  /*12a0*/  UMOV UR4, UR5 ;  /* 0x0000000500047c82 */ /* 0x000fe20008000000 */
[----:B------:R-:W-:Y:S02]  /*12b0*/  UISETP.NE.AND UP2, UPT, UR20, 0x1, UPT ;  /* 0x000000011400788c */ /* 0x000fe4000bf45270 */
[----:B------:R-:W-:Y:S01]  /*12c0*/  USHF.R.U32.HI UR4, URZ, UR13, UR4 ;  /* 0x0000000dff047299 */ /* 0x000fe20008011604 */
[----:B------:R-:W-:Y:S01]  /*12d0*/  UMOV UR10, UR11 ;  /* 0x0000000b000a7c82 */ /* 0x000fe20008000000 */
[----:B------:R-:W-:Y:S02]  /*12e0*/  UIMAD.WIDE.U32 UR16, UR19, UR15, URZ ;  /* 0x0000000f131072a5 */ /* 0x000fe4000f8e00ff */
[----:B------:R-:W-:Y:S02]  /*12f0*/  USEL UR5, UR22, UR4, !UP0 ;  /* 0x0000000416057287 */ /* 0x000fe4000c000000 */
[----:B------:R-:W-:Y:S02]  /*1300*/  @UP0 USHF.R.U32.HI UR6, URZ, UR13, UR10 ;  /* 0x0000000dff060299 */ /* 0x000fe4000801160a */
[----:B------:R-:W-:-:S02]  /*1310*/  UISETP.NE.AND UP0, UPT, UR14, 0x1, UPT ;  /* 0x000000010e00788c */ /* 0x000fc4000bf05270 */
[----:B-1----:R-:W-:Y:S02]  /*1320*/  UIMAD.WIDE.U32 UR10, UR7, UR15, URZ ;  /* 0x0000000f070a72a5 */ /* 0x002fe4000f8e00ff */
[----:B--2---:R-:W-:Y:S01]  /*1330*/  UIMAD.WIDE.U32 UR12, UR6, UR8, URZ ;  /* 0x00000008060c72a5 */ /* 0x004fe2000f8e00ff */
[----:B------:R-:W-:Y:S02]  /*1340*/  UMOV UR4, UR17 ;  /* 0x0000001100047c82 */ /* 0x000fe40008000000 */
[----:B------:R-:W-:Y:S02]  /*1350*/  USHF.R.U32.HI UR4, URZ, UR21, UR4 ;  /* 0x00000015ff047299 */ /* 0x000fe40008011604 */
[----:B------:R-:W-:Y:S02]  /*1360*/  UMOV UR10, UR11 ;  /* 0x0000000b000a7c82 */ /* 0x000fe40008000000 */
[----:B------:R-:W-:Y:S01]  /*1370*/  UMOV UR12, UR13 ;  /* 0x0000000d000c7c82 */ /* 0x000fe20008000000 */
[----:B------:R-:W-:-:S02]  /*1380*/  @UP0 USHF.R.U32.HI UR7, URZ, UR21, UR10 ;  /* 0x00000015ff070299 */ /* 0x000fc4000801160a */
[----:B------:R-:W-:Y:S02]  /*1390*/  USEL UR4, UR19, UR4, !UP0 ;  /* 0x0000000413047287 */ /* 0x000fe4000c000000 */
[----:B------:R-:W-:Y:S02]  /*13a0*/  UIMAD.WIDE.U32 UR10, UR7, UR8, URZ ;  /* 0x00000008070a72a5 */ /* 0x000fe4000f8e00ff */
[----:B------:R-:W-:Y:S02]  /*13b0*/  @UP2 USHF.R.U32.HI UR6, URZ, UR9, UR12 ;  /* 0x00000009ff062299 */ /* 0x000fe4000801160c */
[----:B------:R-:W-:Y:S02]  /*13c0*/  UIMAD.WIDE.U32 UR12, UR4, UR8, URZ ;  /* 0x00000008040c72a5 */ /* 0x000fe4000f8e00ff */
[----:B------:R-:W-:Y:S01]  /*13d0*/  UIADD3 UR21, UPT, UPT, -UR5, URZ, URZ ;  /* 0x000000ff05157290 */ /* 0x000fe2000fffe1ff */
[----:B------:R-:W-:Y:S02]  /*13e0*/  UMOV UR10, UR11 ;  /* 0x0000000b000a7c82 */ /* 0x000fe40008000000 */
[----:B------:R-:W-:-:S02]  /*13f0*/  @UP2 USHF.R.U32.HI UR7, URZ, UR9, UR10 ;  /* 0x00000009ff072299 */ /* 0x000fc4000801160a */
[----:B------:R-:W-:Y:S02]  /*1400*/  UIMAD UR10, UR6, UR20, URZ ;  /* 0x00000014060a72a4 */ /* 0x000fe4000f8e02ff */
[----:B------:R-:W-:Y:S02]  /*1410*/  UIMAD UR7, UR7, UR20, URZ ;  /* 0x00000014070772a4 */ /* 0x000fe4000f8e02ff */
[----:B------:R-:W-:Y:S02]  /*1420*/  UIMAD UR21, UR23, UR21, UR22 ;  /* 0x00000015171572a4 */ /* 0x000fe4000f8e0216 */
[----:B------:R-:W-:-:S03]  /*1430*/  UISETP.GE.AND UP0, UPT, UR4, UR7, UPT ;  /* 0x000000070400728c */ /* 0x000fc6000bf06270 */
[----:B------:R-:W-:Y:S01]  /*1440*/  UMOV UR7, UR13 ;  /* 0x0000000d00077c82 */ /* 0x000fe20008000000 */
[----:B------:R-:W-:Y:S02]  /*1450*/  UISETP.GE.OR UP0, UPT, UR5, UR10, UP0 ;  /* 0x0000000a0500728c */ /* 0x000fe40008706670 */
[----:B------:R-:W-:Y:S02]  /*1460*/  UIMAD.WIDE.U32 UR10, UR5, UR8, URZ ;  /* 0x00000008050a72a5 */ /* 0x000fe4000f8e00ff */
[----:B------:R-:W-:Y:S02]  /*1470*/  USHF.R.U32.HI UR7, URZ, UR9, UR7 ;  /* 0x00000009ff077299 */ /* 0x000fe40008011607 */
[----:B------:R-:W-:Y:S02]  /*1480*/  UIADD3 UR10, UPT, UPT, -UR4, URZ, URZ ;  /* 0x000000ff040a7290 */ /* 0x000fe4000fffe1ff */
[----:B------:R-:W-:Y:S02]  /*1490*/  USEL UR7, UR4, UR7, !UP2 ;  /* 0x0000000704077287 */ /* 0x000fe4000d000000 */
[----:B------:R-:W-:Y:S01]  /*14a0*/  UIMAD UR10, UR14, UR10, UR19 ;  /* 0x0000000a0e0a72a4 */ /* 0x000fe2000f8e0213 */
[----:B------:R-:W-:-:S02]  /*14b0*/  @!UP0 UMOV UR8, UR11 ;  /* 0x0000000b00088c82 */ /* 0x000fc40008000000 */
[----:B------:R-:W-:Y:S02]  /*14c0*/  @!UP0 USHF.R.U32.HI UR8, URZ, UR9, UR8 ;  /* 0x00000009ff088299 */ /* 0x000fe40008011608 */
[----:B------:R-:W-:Y:S02]  /*14d0*/  UIADD3 UR9, UPT, UPT, -UR7, URZ, URZ ;  /* 0x000000ff07097290 */ /* 0x000fe4000fffe1ff */
[----:B------:R-:W-:Y:S02]  /*14e0*/  @!UP0 USEL UR8, UR5, UR8, !UP2 ;  /* 0x0000000805088287 */ /* 0x000fe4000d000000 */
[----:B------:R-:W-:Y:S02]  /*14f0*/  UIMAD UR9, UR20, UR9, UR4 ;  /* 0x00000009140972a4 */ /* 0x000fe4000f8e0204 */
[----:B------:R-:W-:Y:S02]  /*1500*/  @!UP0 UIADD3 UR7, UPT, UPT, UR7, -UR8, URZ ;  /* 0x8000000807078290 */ /* 0x000fe4000fffe0ff */
[----:B------:R-:W-:-:S02]  /*1510*/  @!UP0 UIMAD UR6, UR9, UR6, UR8 ;  /* 0x00000006090682a4 */ /* 0x000fc4000f8e0208 */
[----:B------:R-:W-:-:S04]  /*1520*/  @!UP0 UIMAD UR4, UR7, UR20, UR5 ;  /* 0x00000014070482a4 */ /* 0x000fc8000f8e0205 */
[----:B------:R-:W-:Y:S01]  /*1530*/  UIMAD UR19, UR4, UR14, UR10 ;  /* 0x0000000e041372a4 */ /* 0x000fe2000f8e020a */
[----:B------:R-:W-:Y:S02]  /*1540*/  @!UP0 UMOV UR5, UR6 ;  /* 0x0000000600058c82 */ /* 0x000fe40008000000 */
[----:B------:R-:W-:-:S12]  /*1550*/  UIMAD UR21, UR5, UR23, UR21 ;  /* 0x00000017051572a4 */ /* 0x000fd8000f8e0215 */
.L_x_18:
[----:B------:R-:W-:-:S09]  /*1560*/  UISETP.NE.AND UP0, UPT, UR24, 0x1, UPT ;  /* 0x000000011800788c */ /* 0x000fd2000bf05270 */
[----:B------:R-:W-:Y:S05]  /*1570*/  BRA.U UP0, `(.L_x_19) ;  /* 0x0000000100407547 */ /* 0x000fea000b800000 */
[----:B------:R-:W2:Y:S01]  /*1580*/  LDCU.128 UR8, c[0x0][0xb10] ;  /* 0x00016200ff0877ac */ /* 0x000ea20008000c00 */
[----:B------:R-:W3:Y:S01]  /*1590*/  LDCU UR12, c[0x0][0xb0c] ;  /* 0x00016180ff0c77ac */ /* 0x000ee20008000800 */
[----:B------:R-:W4:Y:S01]  /*15a0*/  LDCU UR13, c[0x0][0xb20] ;  /* 0x00016400ff0d77ac */ /* 0x000f220008000800 */
[----:B--2---:R-:W-:Y:S02]  /*15b0*/  UIMAD.WIDE.U32 UR4, UR21, UR8, URZ ;  /* 0x00000008150472a5 */ /* 0x004fe4000f8e00ff */
[----:B------:R-:W-:Y:S02]  /*15c0*/  UIMAD.WIDE.U32 UR6, UR19, UR11, URZ ;  /* 0x0000000b130672a5 */ /* 0x000fe4000f8e00ff */
[----:B---3--:R-:W-:Y:S02]  /*15d0*/  UISETP.NE.AND UP0, UPT, UR12, 0x1, UPT ;  /* 0x000000010c00788c */ /* 0x008fe4000bf05270 */
[----:B------:R-:W-:-:S03]  /*15e0*/  USHF.R.U32.HI UR5, URZ, UR9, UR5 ;  /* 0x00000009ff057299 */ /* 0x000fc60008011605 */
[----:B------:R-:W-:Y:S01]  /*15f0*/  UMOV UR4, UR7 ;  /* 0x0000000700047c82 */ /* 0x000fe20008000000 */
[----:B------:R-:W-:Y:S02]  /*1600*/  USEL UR5, UR21, UR5, !UP0 ;  /* 0x0000000515057287 */ /* 0x000fe4000c000000 */
[----:B------:R-:W-:Y:S02]  /*1610*/  UISETP.NE.AND UP0, UPT, UR10, 0x1, UPT ;  /* 0x000000010a00788c */ /* 0x000fe4000bf05270 */
[----:B----4-:R-:W-:-:S04]  /*1620*/  USHF.R.U32.HI UR4, URZ, UR13, UR4 ;  /* 0x0000000dff047299 */ /* 0x010fc80008011604 */
[----:B------:R-:W-:-:S04]  /*1630*/  USEL UR4, UR19, UR4, !UP0 ;  /* 0x0000000413047287 */ /* 0x000fc8000c000000 */
[----:B------:R-:W-:Y:S02]  /*1640*/  UIADD3 UR6, UPT, UPT, -UR4, UR5, URZ ;  /* 0x0000000504067290 */ /* 0x000fe4000fffe1ff */
[----:B------:R-:W-:Y:S02]  /*1650*/  UIADD3 UR4, UPT, UPT, UR4, -UR5, URZ ;  /* 0x8000000504047290 */ /* 0x000fe4000fffe0ff */
[----:B------:R-:W-:Y:S02]  /*1660*/  UIMAD UR19, UR6, UR10, UR19 ;  /* 0x0000000a061372a4 */ /* 0x000fe4000f8e0213 */
[----:B------:R-:W-:-:S12]  /*1670*/  UIMAD UR21, UR4, UR12, UR21 ;  /* 0x0000000c041572a4 */ /* 0x000fd8000f8e0215 */
.L_x_19:
[----:B------:R-:W-:Y:S05]  /*1680*/  BRA.U !UP6, `(.L_x_20) ;  /* 0x000000010e0c7547 */ /* 0x000fea000b800000 */
[----:B------:R-:W-:Y:S01]  /*1690*/  UCGABAR_WAIT ;  /* 0x0000000000007dc7 */ /* 0x000fe20008000000 */
[----:B------:R-:W-:Y:S01]  /*16a0*/  CCTL.IVALL ;  /* 0x00000000ff00798f */ /* 0x000fe20002000000 */
[----:B------:R-:W-:Y:S05]  /*16b0*/  BRA `(.L_x_21) ;  /* 0x0000000000047947 */ /* 0x000fea0003800000 */
.L_x_20:
[----:B------:R-:W-:Y:S06]  /*16c0*/  BAR.SYNC.DEFER_BLOCKING 0x0 ;  /* 0x0000000000007b1d */ /* 0x000fec0000010000 */
.L_x_21:
[----:B------:R-:W-:Y:S05]  /*16d0*/  BRA.U UP5, `(.L_x_22) ;  /* 0x00000021051c7547 */ /* 0x000fea000b800000 */
[----:B------:R-:W2:Y:S01]  /*16e0*/  LDCU UR8, c[0x0][0x390] ;  /* 0x00007200ff0877ac */ /* 0x000ea20008000800 */
[----:B------:R-:W-:Y:S01]  /*16f0*/  PLOP3.LUT P1, PT, PT, PT, UP3, 0x80, 0x8 ;  /* 0x000000000008781c */ /* 0x000fe20003f2f038 */
[----:B------:R-:W-:Y:S01]  /*1700*/  IMAD.MOV.U32 R2, RZ, RZ, RZ ;  /* 0x000000ffff027224 */ /* 0x000fe200078e00ff */
[----:B------:R-:W-:Y:S01]  /*1710*/  ISETP.EQ.OR P2, PT, R3, RZ, P3 ;  /* 0x000000ff0300720c */ /* 0x000fe20001f42670 */
[----:B------:R-:W3:Y:S01]  /*1720*/  LDCU UR7, c[0x0][0x5c0] ;  /* 0x0000b800ff0777ac */ /* 0x000ee20008000800 */
[----:B------:R-:W-:Y:S01]  /*1730*/  PLOP3.LUT P1, PT, P1, PT, PT, 0x8, 0x80 ;  /* 0x000000000080781c */ /* 0x000fe20000f2e170 */
[----:B------:R-:W-:Y:S02]  /*1740*/  UISETP.NE.AND UP0, UPT, UR18, URZ, UPT ;  /* 0x000000ff1200728c */ /* 0x000fe4000bf05270 */
[----:B------:R-:W-:Y:S02]  /*1750*/  USHF.L.U32 UR6, UR22, 0x6, URZ ;  /* 0x0000000616067899 */ /* 0x000fe400080006ff */
[----:B------:R-:W-:Y:S01]  /*1760*/  USEL UR50, UR67, 0x2, UP0 ;  /* 0x0000000243327887 */ /* 0x000fe20008000000 */
[----:B------:R-:W4:Y:S01]  /*1770*/  LDCU UR60, c[0x0][0x370] ;  /* 0x00006e00ff3c77ac */ /* 0x000f220008000800 */
[----:B--2---:R-:W-:Y:S01]  /*1780*/  UIADD3 UR5, UPT, UPT, UR8, 0x1f, URZ ;  /* 0x0000001f08057890 */ /* 0x004fe2000fffe0ff */
[----:B------:R-:W2:Y:S03]  /*1790*/  LDCU.64 UR52, c[0x0][0x348] ;  /* 0x00006900ff3477ac */ /* 0x000ea60008000a00 */
[----:B------:R-:W-:-:S02]  /*17a0*/  USHF.R.S32.HI UR4, URZ, 0x1f, UR5 ;  /* 0x0000001fff047899 */ /* 0x000fc40008011405 */
[----:B---3--:R-:W-:Y:S02]  /*17b0*/  UIADD3 UR7, UPT, UPT, UR7, 0x7f, URZ ;  /* 0x0000007f07077890 */ /* 0x008fe4000fffe0ff */
[----:B------:R-:W-:Y:S02]  /*17c0*/  ULEA.HI UR4, UR4, UR5, URZ, 0x5 ;  /* 0x0000000504047291 */ /* 0x000fe4000f8f28ff */
[----:B------:R-:W-:Y:S02]  /*17d0*/  UIADD3 UR5, UPT, UPT, UR8, -0x1, URZ ;  /* 0xffffffff08057890 */ /* 0x000fe4000fffe0ff */
[----:B------:R-:W-:Y:S02]  /*17e0*/  USHF.R.S32.HI UR62, URZ, 0x5, UR4 ;  /* 0x00000005ff3e7899 */ /* 0x000fe40008011404 */
[----:B------:R-:W-:Y:S02]  /*17f0*/  UISETP.GE.U32.AND UP1, UPT, UR5, -0x3f, UPT ;  /* 0xffffffc10500788c */ /* 0x000fe4000bf26070 */
[----:B------:R-:W-:-:S02]  /*1800*/  UISETP.LT.U32.AND UP0, UPT, UR62, 0xc, UPT ;  /* 0x0000000c3e00788c */ /* 0x000fc4000bf01070 */
[----:B------:R-:W-:Y:S02]  /*1810*/  USHF.R.S32.HI UR4, URZ, 0x1f, UR7 ;  /* 0x0000001fff047899 */ /* 0x000fe40008011407 */
[----:B------:R-:W-:Y:S02]  /*1820*/  USEL UR61, UR62, 0xc, UP0 ;  /* 0x0000000c3e3d7887 */ /* 0x000fe40008000000 */
[----:B------:R-:W-:Y:S02]  /*1830*/  ULEA.HI UR4, UR4, UR7, URZ, 0x7 ;  /* 0x0000000704047291 */ /* 0x000fe4000f8f38ff */
[----:B------:R-:W-:Y:S02]  /*1840*/  UIADD3 UR38, UPT, UPT, UR61, -0x1, URZ ;  /* 0xffffffff3d267890 */ /* 0x000fe4000fffe0ff */
[----:B------:R-:W-:Y:S02]  /*1850*/  @UP1 UIADD3 UR38, UPT, UPT, UR61, URZ, URZ ;  /* 0x000000ff3d261290 */ /* 0x000fe4000fffe0ff */
[----:B------:R-:W-:-:S02]  /*1860*/  ULOP3.LUT UR59, UR6, 0x40, URZ, 0xc0, !UPT ;  /* 0x00000040063b7892 */ /* 0x000fc4000f8ec0ff */
[----:B------:R-:W-:Y:S01]  /*1870*/  UIADD3 UR64, UPT, UPT, UR8, 0x3e, URZ ;  /* 0x0000003e08407890 */ /* 0x000fe2000fffe0ff */
[----:B------:R-:W3:Y:S01]  /*1880*/  LDCU UR58, c[0x0][0x374] ;  /* 0x00006e80ff3a77ac */ /* 0x000ee20008000800 */
[----:B------:R-:W-:Y:S02]  /*1890*/  USHF.R.S32.HI UR57, URZ, 0x7, UR4 ;  /* 0x00000007ff397899 */ /* 0x000fe40008011404 */
[----:B------:R-:W-:Y:S02]  /*18a0*/  UIADD3 UR63, UPT, UPT, UR62, -UR61, URZ ;  /* 0x8000003d3e3f7290 */ /* 0x000fe4000fffe0ff */
[----:B------:R-:W-:Y:S01]  /*18b0*/  UIADD3 UR38, UPT, UPT, UR38, 0x1, URZ ;  /* 0x0000000126267890 */ /* 0x000fe2000fffe0ff */
[----:B------:R-:W-:Y:S01]  /*18c0*/  UMOV UR32, 0x1 ;  /* 0x0000000100207882 */ /* 0x000fe20000000000 */
[----:B--2-4-:R-:W-:-:S10]  /*18d0*/  UMOV UR33, URZ ;  /* 0x000000ff00217c82 */ /* 0x014fd40008000000 */
.L_x_40:
[----:B------:R-:W-:Y:S01]  /*18e0*/  IMAD.U32 R4, RZ, RZ, UR57 ;  /* 0x00000039ff047e24 */ /* 0x000fe2000f8e00ff */
[----:B------:R-:W2:Y:S04]  /*18f0*/  LDCU UR56, c[0x0][0x5c4] ;  /* 0x0000b880ff3877ac */ /* 0x000ea80008000800 */
[-C--:B------:R-:W-:Y:S01]  /*1900*/  IABS R0, R4.reuse ;  /* 0x0000000400007213 */ /* 0x080fe20000000000 */
[----:B------:R-:W-:Y:S01]  /*1910*/  UMOV UR34, 0x400 ;  /* 0x0000040000227882 */ /* 0x000fe20000000000 */
[----:B------:R-:W-:Y:S01]  /*1920*/  IABS R4, R4 ;  /* 0x0000000400047213 */ /* 0x000fe20000000000 */
[----:B------:R-:W-:Y:S01]  /*1930*/  UMOV UR15, URZ ;  /* 0x000000ff000f7c82 */ /* 0x000fe20008000000 */
[----:B------:R-:W-:Y:S01]  /*1940*/  R2UR UR6, R0 ;  /* 0x00000000000672ca */ /* 0x000fe200000e0000 */
[----:B--2---:R-:W-:-:S12]  /*1950*/  IMAD.U32 R3, RZ, RZ, UR56 ;  /* 0x00000038ff037e24 */ /* 0x004fd8000f8e00ff */
[----:B------:R-:W2:Y:S08]  /*1960*/  I2F.RP R0, UR6 ;  /* 0x0000000600007d06 */ /* 0x000eb00008209400 */
[----:B--2---:R-:W2:Y:S02]  /*1970*/  MUFU.RCP R0, R0 ;  /* 0x0000000000007308 */ /* 0x004ea40000001000 */
[----:B--2---:R-:W-:-:S06]  /*1980*/  VIADD R0, R0, 0xffffffe ;  /* 0x0ffffffe00007836 */ /* 0x004fcc0000000000 */
[----:B------:R-:W2:Y:S02]  /*1990*/  F2I.FTZ.U32.TRUNC.NTZ R0, R0 ;  /* 0x0000000000007305 */ /* 0x000ea4000021f000 */
[----:B--2---:R-:W-:Y:S02]  /*19a0*/  R2UR UR5, R0 ;  /* 0x00000000000572ca */ /* 0x004fe400000e0000 */
[----:B------:R-:W-:Y:S01]  /*19b0*/  IABS R0, R3 ;  /* 0x0000000300007213 */ /* 0x000fe20000000000 */
[----:B------:R-:W-:-:S03]  /*19c0*/  IMAD.U32 R3, RZ, RZ, UR19 ;  /* 0x00000013ff037e24 */ /* 0x000fc6000f8e00ff */
[----:B------:R-:W-:Y:S01]  /*19d0*/  R2UR UR8, R0 ;  /* 0x00000000000872ca */ /* 0x000fe200000e0000 */
[----:B------:R-:W-:Y:S01]  /*19e0*/  IMAD.MOV R0, RZ, RZ, -R4 ;  /* 0x000000ffff007224 */ /* 0x000fe200078e0a04 */
[----:B------:R-:W-:-:S04]  /*19f0*/  IABS R3, R3 ;  /* 0x0000000300037213 */ /* 0x000fc80000000000 */
[----:B------:R-:W-:Y:S01]  /*1a00*/  R2UR UR9, R3 ;  /* 0x00000000030972ca */ /* 0x000fe200000e0000 */
[----:B------:R-:W-:-:S04]  /*1a10*/  UIADD3 UR4, UPT, UPT, URZ, -UR5, URZ ;  /* 0x80000005ff047290 */ /* 0x000fc8000fffe0ff */
[----:B------:R-:W-:Y:S02]  /*1a20*/  UIMAD UR7, UR4, UR6, URZ ;  /* 0x00000006040772a4 */ /* 0x000fe4000f8e02ff */
[----:B------:R-:W2:Y:S01]  /*1a30*/  I2F.RP R3, UR8 ;  /* 0x0000000800037d06 */ /* 0x000ea20008209400 */
[----:B------:R-:W-:Y:S02]  /*1a40*/  UMOV UR4, URZ ;  /* 0x000000ff00047c82 */ /* 0x000fe40008000000 */
[----:B------:R-:W-:Y:S02]  /*1a50*/  UIMAD.WIDE.U32 UR4, UR5, UR7, UR4 ;  /* 0x00000007050472a5 */ /* 0x000fe4000f8e0004 */
[----:B------:R-:W-:-:S05]  /*1a60*/  R2UR UR7, R0 ;  /* 0x00000000000772ca */ /* 0x000fca00000e0000 */
[----:B------:R-:W-:Y:S02]  /*1a70*/  UMOV UR4, UR5 ;  /* 0x0000000500047c82 */ /* 0x000fe40008000000 */
[----:B------:R-:W-:Y:S01]  /*1a80*/  UIMAD.WIDE.U32 UR4, UR4, UR9, URZ ;  /* 0x00000009040472a5 */ /* 0x000fe2000f8e00ff */
[----:B--2---:R-:W2:Y:S06]  /*1a90*/  MUFU.RCP R0, R3 ;  /* 0x0000000300007308 */ /* 0x004eac0000001000 */
[----:B------:R-:W-:Y:S02]  /*1aa0*/  UMOV UR4, UR5 ;  /* 0x0000000500047c82 */ /* 0x000fe40008000000 */
[----:B------:R-:W-:Y:S01]  /*1ab0*/  UIMAD UR5, UR4, UR7, UR9 ;  /* 0x00000007040572a4 */ /* 0x000fe2000f8e0209 */
[----:B------:R-:W4:Y:S03]  /*1ac0*/  S2UR UR7, SR_CgaCtaId ;  /* 0x00000000000779c3 */ /* 0x000f260000008800 */
[----:B------:R-:W-:Y:S01]  /*1ad0*/  UISETP.GT.U32.AND UP0, UPT, UR6, UR5, UPT ;  /* 0x000000050600728c */ /* 0x000fe2000bf04070 */
[----:B--2---:R-:W-:-:S02]  /*1ae0*/  VIADD R0, R0, 0xffffffe ;  /* 0x0ffffffe00007836 */ /* 0x004fc40000000000 */
[----:B------:R-:W-:-:S08]  /*1af0*/  IMAD.U32 R3, RZ, RZ, UR32 ;  /* 0x00000020ff037e24 */ /* 0x000fd0000f8e00ff */
[----:B------:R-:W-:Y:S01]  /*1b00*/  @!UP0 UIADD3 UR5, UPT, UPT, UR5, -UR6, URZ ;  /* 0x8000000605058290 */ /* 0x000fe2000fffe0ff */
[----:B------:R-:W2:Y:S01]  /*1b10*/  F2I.FTZ.U32.TRUNC.NTZ R0, R0 ;  /* 0x0000000000007305 */ /* 0x000ea2000021f000 */
[----:B------:R-:W-:Y:S01]  /*1b20*/  @!UP0 UIADD3 UR4, UPT, UPT, UR4, 0x1, URZ ;  /* 0x0000000104048890 */ /* 0x000fe2000fffe0ff */
[----:B------:R-:W-:Y:S01]  /*1b30*/  SHF.L.U32 R3, R3, 0x1f, RZ ;  /* 0x0000001f03037819 */ /* 0x000fe200000006ff */
[----:B------:R-:W-:Y:S02]  /*1b40*/  UISETP.GE.U32.AND UP1, UPT, UR5, UR6, UPT ;  /* 0x000000060500728c */ /* 0x000fe4000bf26070 */
[----:B------:R-:W-:Y:S02]  /*1b50*/  ULOP3.LUT UR5, UR19, UR57, URZ, 0x3c, !UPT ;  /* 0x0000003913057292 */ /* 0x000fe4000f8e3cff */
[----:B----4-:R-:W-:Y:S02]  /*1b60*/  ULEA UR34, UR7, UR34, 0x18 ;  /* 0x0000002207227291 */ /* 0x010fe4000f8ec0ff */
[----:B------:R-:W-:-:S02]  /*1b70*/  UISETP.GE.AND UP0, UPT, UR5, URZ, UPT ;  /* 0x000000ff0500728c */ /* 0x000fc4000bf06270 */
[----:B------:R-:W-:-:S03]  /*1b80*/  ULEA UR7, UR33, UR34, 0x3 ;  /* 0x0000002221077291 */ /* 0x000fc6000f8e18ff */
[----:B------:R-:W-:Y:S01]  /*1b90*/  @UP1 UIADD3 UR4, UPT, UPT, UR4, 0x1, URZ ;  /* 0x0000000104041890 */ /* 0x000fe2000fffe0ff */
[----:B--2---:R-:W-:Y:S01]  /*1ba0*/  R2UR UR5, R0 ;  /* 0x00000000000572ca */ /* 0x004fe200000e0000 */
[----:B------:R-:W-:-:S05]  /*1bb0*/  UISETP.NE.AND UP1, UPT, UR57, URZ, UPT ;  /* 0x000000ff3900728c */ /* 0x000fca000bf25270 */
[----:B------:R-:W-:Y:S01]  /*1bc0*/  UMOV UR6, UR4 ;  /* 0x0000000400067c82 */ /* 0x000fe20008000000 */
[----:B------:R2:W4:Y:S01]  /*1bd0*/  SYNCS.PHASECHK.TRANS64.TRYWAIT P0, [UR7+0x60], R3 ;  /* 0x00006003ff0075a7 */ /* 0x0005220008001107 */
[----:B------:R-:W-:-:S04]  /*1be0*/  @!UP0 UIADD3 UR6, UPT, UPT, -UR6, URZ, URZ ;  /* 0x000000ff06068290 */ /* 0x000fc8000fffe1ff */
[----:B------:R-:W-:Y:S02]  /*1bf0*/  @!UP1 ULOP3.LUT UR6, URZ, UR57, URZ, 0x33, !UPT ;  /* 0x00000039ff069292 */ /* 0x000fe4000f8e33ff */
[----:B------:R-:W-:-:S04]  /*1c00*/  UIADD3 UR4, UPT, UPT, URZ, -UR5, URZ ;  /* 0x80000005ff047290 */ /* 0x000fc8000fffe0ff */
[----:B------:R-:W-:Y:S01]  /*1c10*/  IMAD.U32 R0, RZ, RZ, UR6 ;  /* 0x00000006ff007e24 */ /* 0x000fe2000f8e00ff */
[----:B------:R-:W-:-:S03]  /*1c20*/  UIMAD UR7, UR4, UR8, URZ ;  /* 0x00000008040772a4 */ /* 0x000fc6000f8e02ff */
[----:B------:R-:W-:Y:S01]  /*1c30*/  UMOV UR4, URZ ;  /* 0x000000ff00047c82 */ /* 0x000fe20008000000 */
[----:B------:R-:W-:Y:S01]  /*1c40*/  IABS R0, R0 ;  /* 0x0000000000007213 */ /* 0x000fe20000000000 */
[----:B------:R-:W-:-:S03]  /*1c50*/  UIMAD.WIDE.U32 UR4, UR5, UR7, UR4 ;  /* 0x00000007050472a5 */ /* 0x000fc6000f8e0004 */
[----:B------:R-:W-:-:S04]  /*1c60*/  R2UR UR9, R0 ;  /* 0x00000000000972ca */ /* 0x000fc800000e0000 */
[----:B------:R-:W-:-:S09]  /*1c70*/  UMOV UR4, UR5 ;  /* 0x0000000500047c82 */ /* 0x000fd20008000000 */
[----:B------:R-:W-:-:S07]  /*1c80*/  UIMAD.WIDE.U32 UR4, UR4, UR9, URZ ;  /* 0x00000009040472a5 */ /* 0x000fce000f8e00ff */
[----:B------:R-:W-:Y:S02]  /*1c90*/  UMOV UR4, UR5 ;  /* 0x0000000500047c82 */ /* 0x000fe40008000000 */
[----:B------:R-:W-:-:S04]  /*1ca0*/  UIADD3 UR5, UPT, UPT, -UR4, URZ, URZ ;  /* 0x000000ff04057290 */ /* 0x000fc8000fffe1ff */
[----:B------:R-:W-:-:S04]  /*1cb0*/  UIMAD UR5, UR8, UR5, UR9 ;  /* 0x00000005080572a4 */ /* 0x000fc8000f8e0209 */
[----:B------:R-:W-:-:S11]  /*1cc0*/  UISETP.GT.U32.AND UP0, UPT, UR8, UR5, UPT ;  /* 0x000000050800728c */ /* 0x000fd6000bf04070 */
[----:B------:R-:W-:Y:S02]  /*1cd0*/  @!UP0 UIADD3 UR5, UPT, UPT, UR5, -UR8, URZ ;  /* 0x8000000805058290 */ /* 0x000fe4000fffe0ff */
[----:B------:R-:W-:Y:S02]  /*1ce0*/  @!UP0 UIADD3 UR4, UPT, UPT, UR4, 0x1, URZ ;  /* 0x0000000104048890 */ /* 0x000fe4000fffe0ff */
[----:B------:R-:W-:Y:S02]  /*1cf0*/  UISETP.GE.U32.AND UP1, UPT, UR5, UR8, UPT ;  /* 0x000000080500728c */ /* 0x000fe4000bf26070 */
[----:B------:R-:W-:-:S04]  /*1d00*/  ULOP3.LUT UR5, UR6, UR56, URZ, 0x3c, !UPT ;  /* 0x0000003806057292 */ /* 0x000fc8000f8e3cff */
[----:B------:R-:W-:Y:S02]  /*1d10*/  UISETP.GE.AND UP0, UPT, UR5, URZ, UPT ;  /* 0x000000ff0500728c */ /* 0x000fe4000bf06270 */
[----:B------:R-:W-:-:S03]  /*1d20*/  ULEA.HI UR5, UR21, UR21, URZ, 0x1 ;  /* 0x0000001515057291 */ /* 0x000fc6000f8f08ff */
[----:B------:R-:W-:Y:S02]  /*1d30*/  @UP1 UIADD3 UR4, UPT, UPT, UR4, 0x1, URZ ;  /* 0x0000000104041890 */ /* 0x000fe4000fffe0ff */
[----:B------:R-:W-:Y:S02]  /*1d40*/  UISETP.NE.AND UP1, UPT, UR56, URZ, UPT ;  /* 0x000000ff3800728c */ /* 0x000fe4000bf25270 */
[----:B------:R-:W-:-:S03]  /*1d50*/  USHF.L.U32 UR42, UR5, 0x6, URZ ;  /* 0x00000006052a7899 */ /* 0x000fc600080006ff */
[----:B-1----:R-:W-:Y:S01]  /*1d60*/  UMOV UR51, UR4 ;  /* 0x0000000400337c82 */ /* 0x002fe20008000000 */
[----:B------:R-:W-:Y:S02]  /*1d70*/  UIADD3 UR4, UPT, UPT, -UR6, URZ, URZ ;  /* 0x000000ff06047290 */ /* 0x000fe4000fffe1ff */
[----:B------:R-:W-:Y:S02]  /*1d80*/  @!UP0 UIADD3 UR51, UPT, UPT, -UR51, URZ, URZ ;  /* 0x000000ff33338290 */ /* 0x000fe4000fffe1ff */
[----:B------:R-:W-:Y:S02]  /*1d90*/  UISETP.GE.U32.AND UP0, UPT, UR64, 0x3f, UPT ;  /* 0x0000003f4000788c */ /* 0x000fe4000bf06070 */
[----:B------:R-:W-:Y:S02]  /*1da0*/  @!UP1 ULOP3.LUT UR51, URZ, UR56, URZ, 0x33, !UPT ;  /* 0x00000038ff339292 */ /* 0x000fe4000f8e33ff */
[----:B------:R-:W-:Y:S02]  /*1db0*/  UIMAD UR4, UR57, UR4, UR19 ;  /* 0x00000004390472a4 */ /* 0x000fe4000f8e0213 */
[----:B------:R-:W-:-:S02]  /*1dc0*/  UIADD3 UR5, UPT, UPT, -UR51, URZ, URZ ;  /* 0x000000ff33057290 */ /* 0x000fc4000fffe1ff */
[----:B------:R-:W-:Y:S02]  /*1dd0*/  ULOP3.LUT UR42, UR59, 0xffffff80, UR42, 0xf8, !UPT ;  /* 0xffffff803b2a7892 */ /* 0x000fe4000f8ef82a */
[----:B------:R-:W-:Y:S02]  /*1de0*/  ULEA UR18, UR4, UR59, 0x7 ;  /* 0x0000003b04127291 */ /* 0x000fe4000f8e38ff */
[----:B------:R-:W-:Y:S01]  /*1df0*/  UIMAD UR56, UR56, UR5, UR6 ;  /* 0x00000005383872a4 */ /* 0x000fe2000f8e0206 */
[----:B--2-4-:R-:W-:Y:S11]  /*1e00*/  BRA.U !UP0, `(.L_x_23) ;  /* 0x0000000508587547 */ /* 0x014ff6000b800000 */
[----:B------:R-:W1:Y:S01]  /*1e10*/  LDCU.64 UR8, c[0x0][0x5b0] ;  /* 0x0000b600ff0877ac */ /* 0x000e620008000a00 */
[----:B------:R-:W1:Y:S01]  /*1e20*/  LDCU.64 UR36, c[0x0][0x5d8] ;  /* 0x0000bb00ff2477ac */ /* 0x000e620008000a00 */
[----:B------:R-:W2:Y:S01]  /*1e30*/  LDCU UR25, c[0x0][0x598] ;  /* 0x0000b300ff1977ac */ /* 0x000ea20008000800 */
[----:B------:R-:W4:Y:S01]  /*1e40*/  LDCU UR24, c[0x0][0x58c] ;  /* 0x0000b180ff1877ac */ /* 0x000f220008000800 */
[----:B------:R-:W2:Y:S01]  /*1e50*/  LDCU UR27, c[0x0][0x59c] ;  /* 0x0000b380ff1b77ac */ /* 0x000ea20008000800 */
[----:B------:R-:W2:Y:S01]  /*1e60*/  LDCU UR26, c[0x0][0x5a0] ;  /* 0x0000b400ff1a77ac */ /* 0x000ea20008000800 */
[----:B------:R-:W2:Y:S01]  /*1e70*/  LDCU.64 UR22, c[0x0][0x590] ;  /* 0x0000b200ff1677ac */ /* 0x000ea20008000a00 */
[----:B------:R-:W2:Y:S01]  /*1e80*/  LDCU.64 UR6, c[0x0][0x5b8] ;  /* 0x0000b700ff0677ac */ /* 0x000ea20008000a00 */
[----:B------:R-:W2:Y:S01]  /*1e90*/  LDCU.64 UR4, c[0x0][0x5d0] ;  /* 0x0000ba00ff0477ac */ /* 0x000ea20008000a00 */
[----:B-1----:R-:W-:Y:S02]  /*1ea0*/  UIMAD UR36, UR56, UR8, UR36 ;  /* 0x00000008382472a4 */ /* 0x002fe4000f8e0224 */
[----:B------:R-:W-:-:S02]  /*1eb0*/  UIMAD UR35, UR51, UR9, UR37 ;  /* 0x00000009332372a4 */ /* 0x000fc4000f8e0225 */
[----:B------:R-:W-:Y:S02]  /*1ec0*/  UIADD3 UR46, UPT, UPT, UR42, 0x20, URZ ;  /* 0x000000202a2e7890 */ /* 0x000fe4000fffe0ff */
[----:B------:R-:W-:Y:S01]  /*1ed0*/  UIADD3 UR10, UPT, UPT, UR18, 0x20, URZ ;  /* 0x00000020120a7890 */ /* 0x000fe2000fffe0ff */
[----:B------:R-:W-:Y:S01]  /*1ee0*/  UMOV UR14, URZ ;  /* 0x000000ff000e7c82 */ /* 0x000fe20008000000 */
[----:B--2-4-:R-:W-:-:S10]  /*1ef0*/  UMOV UR12, UR33 ;  /* 0x00000021000c7c82 */ /* 0x014fd40008000000 */
.L_x_29:
[----:B--2---:R-:W-:Y:S01]  /*1f00*/  @!P3 MOV R3, 0x8000 ;  /* 0x000080000003b802 */ /* 0x004fe20000000f00 */
[----:B------:R-:W-:Y:S01]  /*1f10*/  ULEA UR11, UR12, UR34, 0x3 ;  /* 0x000000220c0b7291 */ /* 0x000fe2000f8e18ff */
[----:B----4-:R-:W-:Y:S11]  /*1f20*/  @P0 BRA `(.L_x_24) ;  /* 0x0000000000100947 */ /* 0x010ff60003800000 */
[----:B------:R-:W-:Y:S04]  /*1f30*/  MOV R4, UR32 ;  /* 0x0000002000047c02 */ /* 0x000fe80008000f00 */
[----:B------:R-:W-:Y:S04]  /*1f40*/  SHF.L.U32 R4, R4, 0x1f, RZ ;  /* 0x0000001f04047819 */ /* 0x000fe800000006ff */
[----:B------:R-:W1:Y:S02]  /*1f50*/  SYNCS.PHASECHK.TRANS64.TRYWAIT P0, [UR11+0x60], R4 ;  /* 0x00006004ff0075a7 */ /* 0x000e64000800110b */
[----:B-1----:R-:W-:Y:S05]  /*1f60*/  @!P0 BRA `(.L_x_25) ;  /* 0x0000008000fc8947 */ /* 0x002fea0003800000 */
.L_x_24:
[----:B------:R2:W-:Y:S01]  /*1f70*/  @!P3 SYNCS.ARRIVE.TRANS64 RZ, [UR11], R3 ;  /* 0x00000003ffffb9a7 */ /* 0x0005e2000800000b */
[----:B------:R-:W-:Y:S04]  /*1f80*/  ULOP3.LUT UR8, UR50, 0x2, URZ, 0xfc, !UPT ;  /* 0x0000000232087892 */ /* 0x000fe8000f8efcff */
[----:B------:R-:W-:Y:S09]  /*1f90*/  UISETP.NE.AND UP0, UPT, UR8, 0x2, UPT ;  /* 0x000000020800788c */ /* 0x000ff2000bf05270 */
[----:B------:R-:W-:Y:S05]  /*1fa0*/  BRA.U UP0, `(.L_x_26) ;  /* 0x0000000100047547 */ /* 0x000fea000b800000 */
[----:B---3--:R-:W-:Y:S05]  /*1fb0*/  BPT.TRAP 0x1 ;  /* 0x000000040000795c */ /* 0x008fea0000300000 */
.L_x_26:
[----:B------:R-:W-:Y:S04]  /*1fc0*/  BSSY.RECONVERGENT B0, `(.L_x_27) ;  /* 0x0000003000007945 */ /* 0x000fe80003800200 */
[----:B------:R-:W-:Y:S05]  /*1fd0*/  @P2 BRA `(.L_x_28) ;  /* 0x0000000000042947 */ /* 0x000fea0003800000 */
[----:B---3--:R-:W-:Y:S05]  /*1fe0*/  BPT.TRAP 0x1 ;  /* 0x000000040000795c */ /* 0x008fea0000300000 */
.L_x_28:
[----:B---3--:R-:W-:Y:S05]  /*1ff0*/  BSYNC.RECONVERGENT B0 ;  /* 0x0000000000007941 */ /* 0x008fea0003800200 */
.L_x_27:
[----:B------:R-:W-:Y:S02]  /*2000*/  UIADD3 UR8, UPT, UPT, UR12, 0x1, URZ ;  /* 0x000000010c087890 */ /* 0x000fe4000fffe0ff */
[----:B------:R-:W-:Y:S02]  /*2010*/  USHF.L.U32 UR43, UR14, 0x5, URZ ;  /* 0x000000050e2b7899 */ /* 0x000fe400080006ff */
[----:B------:R-:W-:Y:S02]  /*2020*/  UISETP.NE.AND UP0, UPT, UR8, 0xc, UPT ;  /* 0x0000000c0800788c */ /* 0x000fe4000bf05270 */
[----:B------:R-:W-:Y:S02]  /*2030*/  UISETP.NE.AND UP2, UPT, UR24, 0x1, UPT ;  /* 0x000000011800788c */ /* 0x000fe4000bf45270 */
[----:B------:R-:W-:Y:S02]  /*2040*/  USEL UR9, URZ, 0x1, UP0 ;  /* 0x00000001ff097887 */ /* 0x000fe40008000000 */
[----:B------:R-:W-:Y:S02]  /*2050*/  USEL UR33, UR8, URZ, UP0 ;  /* 0x000000ff08217287 */ /* 0x000fe40008000000 */
[----:B------:R-:W-:Y:S02]  /*2060*/  ULOP3.LUT UR32, UR32, UR9, URZ, 0x3c, !UPT ;  /* 0x0000000920207292 */ /* 0x000fe4000f8e3cff */
[----:B------:R-:W-:Y:S02]  /*2070*/  ULEA UR8, UR33, UR34, 0x3 ;  /* 0x0000002221087291 */ /* 0x000fe4000f8e18ff */
[----:B------:R-:W-:Y:S02]  /*2080*/  ULEA UR15, UR12, UR34, 0xd ;  /* 0x000000220c0f7291 */ /* 0x000fe4000f8e68ff */
[----:B------:R-:W-:Y:S01]  /*2090*/  UIADD3 UR28, UP1, UPT, UR52, 0x80, URZ ;  /* 0x00000080341c7890 */ /* 0x000fe2000ff3e0ff */
[----:B-1----:R-:W-:Y:S01]  /*20a0*/  MOV R0, UR32 ;  /* 0x0000002000007c02 */ /* 0x002fe20008000f00 */
[----:B------:R-:W-:Y:S02]  /*20b0*/  ULOP3.LUT UR41, UR11, 0xfefffff8, URZ, 0xc0, !UPT ;  /* 0xfefffff80b297892 */ /* 0x000fe4000f8ec0ff */
[----:B------:R-:W-:Y:S01]  /*20c0*/  UISETP.NE.AND UP3, UPT, UR25, 0x1, UPT ;  /* 0x000000011900788c */ /* 0x000fe2000bf65270 */
[----:B------:R-:W-:Y:S01]  /*20d0*/  SHF.L.U32 R0, R0, 0x1f, RZ ;  /* 0x0000001f00007819 */ /* 0x000fe200000006ff */
[----:B------:R-:W-:Y:S02]  /*20e0*/  UIADD3.X UR29, UPT, UPT, URZ, UR53, URZ, UP1, !UPT ;  /* 0x00000035ff1d7290 */ /* 0x000fe40008ffe4ff */
[----:B------:R-:W-:Y:S01]  /*20f0*/  UIADD3 UR40, UPT, UPT, UR15, 0x8400, URZ ;  /* 0x000084000f287890 */ /* 0x000fe2000fffe0ff */
[----:B------:R1:W4:Y:S01]  /*2100*/  SYNCS.PHASECHK.TRANS64.TRYWAIT P0, [UR8+0x60], R0 ;  /* 0x00006000ff0075a7 */ /* 0x0003220008001108 */
[----:B------:R-:W-:Y:S02]  /*2110*/  UIMAD.WIDE.U32 UR8, UR43, UR22, URZ ;  /* 0x000000162b0872a5 */ /* 0x000fe4000f8e00ff */
[----:B------:R-:W-:Y:S02]  /*2120*/  UIADD3 UR44, UPT, UPT, UR15, 0x9400, URZ ;  /* 0x000094000f2c7890 */ /* 0x000fe4000fffe0ff */
[----:B------:R-:W-:Y:S02]  /*2130*/  USHF.R.U32.HI UR9, URZ, UR23, UR9 ;  /* 0x00000017ff097299 */ /* 0x000fe40008011609 */
[----:B------:R-:W-:Y:S02]  /*2140*/  UPRMT UR20, UR36, 0x40, UR35 ;  /* 0x0000004024147896 */ /* 0x000fe40008000023 */
[----:B------:R-:W-:Y:S02]  /*2150*/  USEL UR9, UR43, UR9, !UP2 ;  /* 0x000000092b097287 */ /* 0x000fe4000d000000 */
[----:B------:R-:W-:Y:S02]  /*2160*/  UIADD3 UR30, UP0, UPT, UR52, 0x180, URZ ;  /* 0x00000180341e7890 */ /* 0x000fe4000ff1e0ff */
[----:B------:R-:W-:Y:S02]  /*2170*/  UIMAD.WIDE.U32 UR12, UR9, UR27, URZ ;  /* 0x0000001b090c72a5 */ /* 0x000fe4000f8e00ff */
[----:B------:R-:W-:Y:S02]  /*2180*/  UIADD3 UR12, UPT, UPT, -UR9, URZ, URZ ;  /* 0x000000ff090c7290 */ /* 0x000fe4000fffe1ff */
[----:B------:R-:W-:Y:S02]  /*2190*/  UIADD3 UR16, UPT, UPT, UR15, 0x20400, URZ ;  /* 0x000204000f107890 */ /* 0x000fe4000fffe0ff */
[----:B------:R-:W-:Y:S02]  /*21a0*/  UIMAD UR12, UR24, UR12, UR43 ;  /* 0x0000000c180c72a4 */ /* 0x000fe4000f8e022b */
[----:B------:R-:W-:Y:S02]  /*21b0*/  UIADD3.X UR31, UPT, UPT, URZ, UR53, URZ, UP0, !UPT ;  /* 0x00000035ff1f7290 */ /* 0x000fe400087fe4ff */
[----:B------:R-:W-:Y:S01]  /*21c0*/  UIMAD UR19, UR12, UR6, UR4 ;  /* 0x000000060c1372a4 */ /* 0x000fe2000f8e0204 */
[----:B------:R-:W-:Y:S01]  /*21d0*/  UMOV UR8, UR13 ;  /* 0x0000000d00087c82 */ /* 0x000fe20008000000 */
[----:B------:R-:W-:Y:S01]  /*21e0*/  UMOV UR48, 0x0 ;  /* 0x0000000000307882 */ /* 0x000fe20000000000 */
[----:B------:R-:W-:Y:S01]  /*21f0*/  USHF.R.U32.HI UR11, URZ, UR26, UR8 ;  /* 0x0000001aff0b7299 */ /* 0x000fe20008011608 */
[----:B------:R-:W-:Y:S01]  /*2200*/  UMOV UR49, 0x10000000 ;  /* 0x1000000000317882 */ /* 0x000fe20000000000 */
[----:B------:R-:W-:Y:S01]  /*2210*/  UIADD3 UR8, UPT, UPT, UR15, 0x21400, URZ ;  /* 0x000214000f087890 */ /* 0x000fe2000fffe0ff */
[----:B------:R-:W-:Y:S01]  /*2220*/  UTMALDG.2D.2CTA [UR40], [UR28], desc[UR48] ;  /* 0x000030281c0075b4 */ /* 0x000fe20008209000 */
[----:B------:R-:W-:Y:S01]  /*2230*/  USEL UR21, UR9, UR11, !UP3 ;  /* 0x0000000b09157287 */ /* 0x000fe2000d800000 */
[----:B------:R-:W-:Y:S01]  /*2240*/  UMOV UR45, UR41 ;  /* 0x00000029002d7c82 */ /* 0x000fe20008000000 */
[----:B------:R-:W-:Y:S02]  /*2250*/  UMOV UR47, UR43 ;  /* 0x0000002b002f7c82 */ /* 0x000fe40008000000 */
[----:B------:R-:W-:Y:S02]  /*2260*/  UIADD3 UR11, UPT, UPT, -UR21, URZ, URZ ;  /* 0x000000ff150b7290 */ /* 0x000fe4000fffe1ff */
[----:B------:R-:W-:Y:S01]  /*2270*/  UPRMT UR15, UR20, 0x5410, URZ ;  /* 0x00005410140f7896 */ /* 0x000fe200080000ff */
[----:B------:R-:W-:Y:S01]  /*2280*/  UTMALDG.2D.2CTA [UR44], [UR28], desc[UR48] ;  /* 0x0000302c1c0075b4 */ /* 0x000fe20008209000 */
[----:B------:R-:W-:Y:S01]  /*2290*/  UIMAD UR9, UR25, UR11, UR9 ;  /* 0x0000000b190972a4 */ /* 0x000fe2000f8e0209 */
[----:B------:R-:W-:Y:S02]  /*22a0*/  UMOV UR17, UR41 ;  /* 0x0000002900117c82 */ /* 0x000fe40008000000 */
[----:B------:R-:W-:Y:S01]  /*22b0*/  UMOV UR11, UR19 ;  /* 0x00000013000b7c82 */ /* 0x000fe20008000000 */
[----:B------:R-:W-:Y:S01]  /*22c0*/  UIMAD UR20, UR9, UR7, UR5 ;  /* 0x00000007091472a4 */ /* 0x000fe2000f8e0205 */
[----:B------:R-:W-:Y:S02]  /*22d0*/  UMOV UR13, UR21 ;  /* 0x00000015000d7c82 */ /* 0x000fe40008000000 */
[----:B------:R-:W-:Y:S01]  /*22e0*/  UMOV UR9, UR41 ;  /* 0x0000002900097c82 */ /* 0x000fe20008000000 */
[----:B------:R-:W-:Y:S03]  /*22f0*/  UIADD3 UR14, UPT, UPT, UR14, 0x1, URZ ;  /* 0x000000010e0e7890 */ /* 0x000fe6000fffe0ff */
[----:B------:R-:W-:Y:S01]  /*2300*/  UMOV UR12, UR20 ;  /* 0x00000014000c7c82 */ /* 0x000fe20008000000 */
[----:B------:R-:W-:Y:S01]  /*2310*/  UISETP.NE.AND UP0, UPT, UR14, UR38, UPT ;  /* 0x000000260e00728c */ /* 0x000fe2000bf05270 */
[----:B------:R-:W-:Y:S01]  /*2320*/  UTMALDG.4D.IM2COL.2CTA [UR16], [UR30], UR15, desc[UR48] ;  /* 0x000030101e0073b4 */ /* 0x000fe2000825900f */
[----:B------:R3:W-:Y:S02]  /*2330*/  UTMALDG.4D.IM2COL.2CTA [UR8], [UR30], UR15, desc[UR48] ;  /* 0x000030081e0073b4 */ /* 0x0007e4000825900f */
[----:B---3--:R-:W-:Y:S01]  /*2340*/  UMOV UR15, UR38 ;  /* 0x00000026000f7c82 */ /* 0x008fe20008000000 */
[----:B------:R-:W-:Y:S04]  /*2350*/  UMOV UR12, UR33 ;  /* 0x00000021000c7c82 */ /* 0x000fe80008000000 */
[----:B-1----:R-:W-:Y:S05]  /*2360*/  BRA.U UP0, `(.L_x_29) ;  /* 0xfffffff900e47547 */ /* 0x002fea000b83ffff */
.L_x_23:
[----:B------:R-:W-:Y:S01]  /*2370*/  ULEA UR4, UR33, UR34, 0x3 ;  /* 0x0000002221047291 */ /* 0x000fe2000f8e18ff */
[----:B------:R-:W-:Y:S01]  /*2380*/  MOV R0, UR32 ;  /* 0x0000002000007c02 */ /* 0x000fe20008000f00 */
[----:B------:R-:W-:Y:S01]  /*2390*/  @!P1 SYNCS.ARRIVE.TRANS64.A1T0 RZ, [UR34+0x108], RZ ;  /* 0x000108ffffff99a7 */ /* 0x000fe20008100022 */
[----:B------:R-:W-:Y:S02]  /*23a0*/  UISETP.GT.AND UP0, UPT, UR62, UR61, UPT ;  /* 0x0000003d3e00728c */ /* 0x000fe4000bf04270 */
[----:B------:R-:W-:-:S04]  /*23b0*/  SHF.L.U32 R0, R0, 0x1f, RZ ;  /* 0x0000001f00007819 */ /* 0x000fc800000006ff */
[----:B----4-:R1:W4:Y:S03]  /*23c0*/  SYNCS.PHASECHK.TRANS64.TRYWAIT P0, [UR4+0x60], R0 ;  /* 0x00006000ff0075a7 */ /* 0x0103260008001104 */
[----:B------:R-:W-:Y:S05]  /*23d0*/  BRA.U !UP0, `(.L_x_30) ;  /* 0x0000000508587547 */ /* 0x000fea000b800000 */
[----:B------:R-:W2:Y:S01]  /*23e0*/  LDCU.64 UR8, c[0x0][0x5b0] ;  /* 0x0000b600ff0877ac */ /* 0x000ea20008000a00 */
[----:B------:R-:W2:Y:S01]  /*23f0*/  LDCU.64 UR36, c[0x0][0x5d8] ;  /* 0x0000bb00ff2477ac */ /* 0x000ea20008000a00 */
[----:B------:R-:W1:Y:S01]  /*2400*/  LDCU UR24, c[0x0][0x598] ;  /* 0x0000b300ff1877ac */ /* 0x000e620008000800 */
[----:B------:R-:W1:Y:S01]  /*2410*/  LDCU UR14, c[0x0][0x58c] ;  /* 0x0000b180ff0e77ac */ /* 0x000e620008000800 */
[----:B------:R-:W1:Y:S01]  /*2420*/  LDCU UR26, c[0x0][0x59c] ;  /* 0x0000b380ff1a77ac */ /* 0x000e620008000800 */
[----:B------:R-:W1:Y:S01]  /*2430*/  LDCU UR25, c[0x0][0x5a0] ;  /* 0x0000b400ff1977ac */ /* 0x000e620008000800 */
[----:B--2---:R-:W-:Y:S02]  /*2440*/  UIMAD UR36, UR56, UR8, UR36 ;  /* 0x00000008382472a4 */ /* 0x004fe4000f8e0224 */
[----:B------:R-:W-:Y:S01]  /*2450*/  UIMAD UR35, UR51, UR9, UR37 ;  /* 0x00000009332372a4 */ /* 0x000fe2000f8e0225 */
[----:B------:R-:W2:Y:S01]  /*2460*/  LDCU.64 UR22, c[0x0][0x590] ;  /* 0x0000b200ff1677ac */ /* 0x000ea20008000a00 */
[----:B------:R-:W1:Y:S01]  /*2470*/  LDCU.64 UR6, c[0x0][0x5b8] ;  /* 0x0000b700ff0677ac */ /* 0x000e620008000a00 */
[----:B------:R-:W1:Y:S01]  /*2480*/  LDCU.64 UR4, c[0x0][0x5d0] ;  /* 0x0000ba00ff0477ac */ /* 0x000e620008000a00 */
[----:B------:R-:W-:-:S02]  /*2490*/  UIADD3 UR37, UPT, UPT, UR63, UR15, URZ ;  /* 0x0000000f3f257290 */ /* 0x000fc4000fffe0ff */
[----:B------:R-:W-:Y:S02]  /*24a0*/  UIADD3 UR46, UPT, UPT, UR42, 0x20, URZ ;  /* 0x000000202a2e7890 */ /* 0x000fe4000fffe0ff */
[----:B------:R-:W-:Y:S01]  /*24b0*/  UIADD3 UR10, UPT, UPT, UR18, 0x20, URZ ;  /* 0x00000020120a7890 */ /* 0x000fe2000fffe0ff */
[----:B------:R-:W-:-:S11]  /*24c0*/  UMOV UR8, UR33 ;  /* 0x0000002100087c82 */ /* 0x000fd60008000000 */
.L_x_36:
[----:B----4-:R-:W-:Y:S01]  /*24d0*/  @!P3 MOV R3, 0x8000 ;  /* 0x000080000003b802 */ /* 0x010fe20000000f00 */
[----:B------:R-:W-:Y:S01]  /*24e0*/  ULEA UR11, UR8, UR34, 0x3 ;  /* 0x00000022080b7291 */ /* 0x000fe2000f8e18ff */
[----:B--2-4-:R-:W-:Y:S11]  /*24f0*/  @P0 BRA `(.L_x_31) ;  /* 0x0000000000100947 */ /* 0x014ff60003800000 */
[----:B------:R-:W-:Y:S04]  /*2500*/  MOV R4, UR32 ;  /* 0x0000002000047c02 */ /* 0x000fe80008000f00 */
[----:B------:R-:W-:Y:S04]  /*2510*/  SHF.L.U32 R4, R4, 0x1f, RZ ;  /* 0x0000001f04047819 */ /* 0x000fe800000006ff */
[----:B------:R-:W4:Y:S02]  /*2520*/  SYNCS.PHASECHK.TRANS64.TRYWAIT P0, [UR11+0x60], R4 ;  /* 0x00006004ff0075a7 */ /* 0x000f24000800110b */
[----:B----4-:R-:W-:Y:S05]  /*2530*/  @!P0 BRA `(.L_x_32) ;  /* 0x0000007c00a08947 */ /* 0x010fea0003800000 */
.L_x_31:
[----:B------:R4:W-:Y:S01]  /*2540*/  @!P3 SYNCS.ARRIVE.TRANS64 RZ, [UR11], R3 ;  /* 0x00000003ffffb9a7 */ /* 0x0009e2000800000b */
[----:B------:R-:W-:Y:S04]  /*2550*/  ULOP3.LUT UR9, UR50, 0x2, URZ, 0xfc, !UPT ;  /* 0x0000000232097892 */ /* 0x000fe8000f8efcff */
[----:B------:R-:W-:Y:S09]  /*2560*/  UISETP.NE.AND UP0, UPT, UR9, 0x2, UPT ;  /* 0x000000020900788c */ /* 0x000ff2000bf05270 */
[----:B------:R-:W-:Y:S05]  /*2570*/  BRA.U UP0, `(.L_x_33) ;  /* 0x0000000100047547 */ /* 0x000fea000b800000 */
[----:B-123--:R-:W-:Y:S05]  /*2580*/  BPT.TRAP 0x1 ;  /* 0x000000040000795c */ /* 0x00efea0000300000 */
.L_x_33:
[----:B------:R-:W-:Y:S04]  /*2590*/  BSSY.RECONVERGENT B0, `(.L_x_34) ;  /* 0x0000003000007945 */ /* 0x000fe80003800200 */
[----:B------:R-:W-:Y:S05]  /*25a0*/  @P2 BRA `(.L_x_35) ;  /* 0x0000000000042947 */ /* 0x000fea0003800000 */
[----:B-123--:R-:W-:Y:S05]  /*25b0*/  BPT.TRAP 0x1 ;  /* 0x000000040000795c */ /* 0x00efea0000300000 */
.L_x_35:
[----:B-123--:R-:W-:Y:S05]  /*25c0*/  BSYNC.RECONVERGENT B0 ;  /* 0x0000000000007941 */ /* 0x00efea0003800200 */
.L_x_34:
[----:B------:R-:W-:Y:S02]  /*25d0*/  UIADD3 UR9, UPT, UPT, UR8, 0x1, URZ ;  /* 0x0000000108097890 */ /* 0x000fe4000fffe0ff */
[----:B------:R-:W-:Y:S02]  /*25e0*/  USHF.L.U32 UR43, UR15, 0x5, URZ ;  /* 0x000000050f2b7899 */ /* 0x000fe400080006ff */
[----:B------:R-:W-:Y:S02]  /*25f0*/  UISETP.NE.AND UP0, UPT, UR9, 0xc, UPT ;  /* 0x0000000c0900788c */ /* 0x000fe4000bf05270 */
[----:B------:R-:W-:Y:S02]  /*2600*/  ULEA UR19, UR8, UR34, 0xd ;  /* 0x0000002208137291 */ /* 0x000fe4000f8e68ff */
[----:B------:R-:W-:Y:S02]  /*2610*/  USEL UR12, URZ, 0x1, UP0 ;  /* 0x00000001ff0c7887 */ /* 0x000fe40008000000 */
[----:B------:R-:W-:Y:S02]  /*2620*/  USEL UR33, UR9, URZ, UP0 ;  /* 0x000000ff09217287 */ /* 0x000fe40008000000 */
[----:B------:R-:W-:Y:S02]  /*2630*/  ULOP3.LUT UR32, UR32, UR12, URZ, 0x3c, !UPT ;  /* 0x0000000c20207292 */ /* 0x000fe4000f8e3cff */
[----:B------:R-:W-:Y:S02]  /*2640*/  ULEA UR9, UR33, UR34, 0x3 ;  /* 0x0000002221097291 */ /* 0x000fe4000f8e18ff */
[----:B------:R-:W-:Y:S02]  /*2650*/  UISETP.NE.AND UP2, UPT, UR14, 0x1, UPT ;  /* 0x000000010e00788c */ /* 0x000fe4000bf45270 */
[----:B------:R-:W-:Y:S01]  /*2660*/  UIADD3 UR28, UP1, UPT, UR52, 0x80, URZ ;  /* 0x00000080341c7890 */ /* 0x000fe2000ff3e0ff */
[----:B------:R-:W-:Y:S01]  /*2670*/  MOV R0, UR32 ;  /* 0x0000002000007c02 */ /* 0x000fe20008000f00 */
[----:B------:R-:W-:Y:S02]  /*2680*/  ULOP3.LUT UR41, UR11, 0xfefffff8, URZ, 0xc0, !UPT ;  /* 0xfefffff80b297892 */ /* 0x000fe4000f8ec0ff */
[----:B------:R-:W-:Y:S01]  /*2690*/  UISETP.NE.AND UP3, UPT, UR24, 0x1, UPT ;  /* 0x000000011800788c */ /* 0x000fe2000bf65270 */
[----:B------:R-:W-:Y:S01]  /*26a0*/  SHF.L.U32 R0, R0, 0x1f, RZ ;  /* 0x0000001f00007819 */ /* 0x000fe200000006ff */
[----:B------:R-:W-:Y:S02]  /*26b0*/  UIADD3.X UR29, UPT, UPT, URZ, UR53, URZ, UP1, !UPT ;  /* 0x00000035ff1d7290 */ /* 0x000fe40008ffe4ff */
[----:B------:R-:W-:Y:S01]  /*26c0*/  UIADD3 UR40, UPT, UPT, UR19, 0x8400, URZ ;  /* 0x0000840013287890 */ /* 0x000fe2000fffe0ff */
[----:B------:R1:W2:Y:S01]  /*26d0*/  SYNCS.PHASECHK.TRANS64.TRYWAIT P0, [UR9+0x60], R0 ;  /* 0x00006000ff0075a7 */ /* 0x0002a20008001109 */
[----:B------:R-:W-:Y:S02]  /*26e0*/  UIMAD.WIDE.U32 UR8, UR43, UR22, URZ ;  /* 0x000000162b0872a5 */ /* 0x000fe4000f8e00ff */
[----:B------:R-:W-:Y:S02]  /*26f0*/  UIADD3 UR44, UPT, UPT, UR19, 0x9400, URZ ;  /* 0x00009400132c7890 */ /* 0x000fe4000fffe0ff */
[----:B------:R-:W-:Y:S02]  /*2700*/  UPRMT UR20, UR36, 0x40, UR35 ;  /* 0x0000004024147896 */ /* 0x000fe40008000023 */
[----:B------:R-:W-:Y:S02]  /*2710*/  UIADD3 UR30, UP0, UPT, UR52, 0x180, URZ ;  /* 0x00000180341e7890 */ /* 0x000fe4000ff1e0ff */
[----:B------:R-:W-:Y:S02]  /*2720*/  UIADD3 UR16, UPT, UPT, UR19, 0x20400, URZ ;  /* 0x0002040013107890 */ /* 0x000fe4000fffe0ff */
[----:B------:R-:W-:Y:S02]  /*2730*/  UPRMT UR27, UR20, 0x5410, URZ ;  /* 0x00005410141b7896 */ /* 0x000fe400080000ff */
[----:B------:R-:W-:Y:S02]  /*2740*/  UIADD3.X UR31, UPT, UPT, URZ, UR53, URZ, UP0, !UPT ;  /* 0x00000035ff1f7290 */ /* 0x000fe400087fe4ff */
[----:B------:R-:W-:Y:S01]  /*2750*/  UIADD3 UR15, UPT, UPT, UR15, 0x1, URZ ;  /* 0x000000010f0f7890 */ /* 0x000fe2000fffe0ff */
[----:B------:R-:W-:Y:S01]  /*2760*/  UMOV UR48, 0x0 ;  /* 0x0000000000307882 */ /* 0x000fe20000000000 */
[----:B------:R-:W-:Y:S02]  /*2770*/  UMOV UR49, 0x10000000 ;  /* 0x1000000000317882 */ /* 0x000fe40000000000 */
[----:B------:R-:W-:Y:S01]  /*2780*/  UISETP.NE.AND UP0, UPT, UR15, UR37, UPT ;  /* 0x000000250f00728c */ /* 0x000fe2000bf05270 */
[----:B------:R-:W-:Y:S01]  /*2790*/  UTMALDG.2D.2CTA [UR40], [UR28], desc[UR48] ;  /* 0x000030281c0075b4 */ /* 0x000fe20008209000 */
[----:B------:R-:W-:Y:S01]  /*27a0*/  UMOV UR45, UR41 ;  /* 0x00000029002d7c82 */ /* 0x000fe20008000000 */
[----:B------:R-:W-:Y:S01]  /*27b0*/  UMOV UR47, UR43 ;  /* 0x0000002b002f7c82 */ /* 0x000fe20008000000 */
[----:B------:R-:W-:Y:S01]  /*27c0*/  UMOV UR17, UR41 ;  /* 0x0000002900117c82 */ /* 0x000fe20008000000 */
[----:B------:R-:W-:Y:S02]  /*27d0*/  UMOV UR8, UR9 ;  /* 0x0000000900087c82 */ /* 0x000fe40008000000 */
[----:B------:R-:W-:Y:S01]  /*27e0*/  USHF.R.U32.HI UR8, URZ, UR23, UR8 ;  /* 0x00000017ff087299 */ /* 0x000fe20008011608 */
[----:B------:R-:W-:Y:S03]  /*27f0*/  UTMALDG.2D.2CTA [UR44], [UR28], desc[UR48] ;  /* 0x0000302c1c0075b4 */ /* 0x000fe60008209000 */
[----:B------:R-:W-:Y:S04]  /*2800*/  USEL UR9, UR43, UR8, !UP2 ;  /* 0x000000082b097287 */ /* 0x000fe8000d000000 */
[----:B------:R-:W-:Y:S02]  /*2810*/  UIMAD.WIDE.U32 UR12, UR9, UR26, URZ ;  /* 0x0000001a090c72a5 */ /* 0x000fe4000f8e00ff */
[----:B------:R-:W-:Y:S04]  /*2820*/  UIADD3 UR12, UPT, UPT, -UR9, URZ, URZ ;  /* 0x000000ff090c7290 */ /* 0x000fe8000fffe1ff */
[----:B------:R-:W-:Y:S01]  /*2830*/  UIMAD UR12, UR14, UR12, UR43 ;  /* 0x0000000c0e0c72a4 */ /* 0x000fe2000f8e022b */
[----:B------:R-:W-:Y:S02]  /*2840*/  UMOV UR8, UR13 ;  /* 0x0000000d00087c82 */ /* 0x000fe40008000000 */
[----:B------:R-:W-:Y:S02]  /*2850*/  USHF.R.U32.HI UR11, URZ, UR25, UR8 ;  /* 0x00000019ff0b7299 */ /* 0x000fe40008011608 */
[----:B------:R-:W-:Y:S02]  /*2860*/  UIADD3 UR8, UPT, UPT, UR19, 0x21400, URZ ;  /* 0x0002140013087890 */ /* 0x000fe4000fffe0ff */
[----:B------:R-:W-:Y:S02]  /*2870*/  USEL UR21, UR9, UR11, !UP3 ;  /* 0x0000000b09157287 */ /* 0x000fe4000d800000 */
[----:B------:R-:W-:Y:S02]  /*2880*/  UIMAD UR19, UR12, UR6, UR4 ;  /* 0x000000060c1372a4 */ /* 0x000fe4000f8e0204 */
[----:B------:R-:W-:Y:S03]  /*2890*/  UIADD3 UR11, UPT, UPT, -UR21, URZ, URZ ;  /* 0x000000ff150b7290 */ /* 0x000fe6000fffe1ff */
[----:B------:R-:W-:Y:S01]  /*28a0*/  UMOV UR13, UR21 ;  /* 0x00000015000d7c82 */ /* 0x000fe20008000000 */
[----:B------:R-:W-:Y:S03]  /*28b0*/  UIMAD UR9, UR24, UR11, UR9 ;  /* 0x0000000b180972a4 */ /* 0x000fe6000f8e0209 */
[----:B------:R-:W-:Y:S01]  /*28c0*/  UMOV UR11, UR19 ;  /* 0x00000013000b7c82 */ /* 0x000fe20008000000 */
[----:B------:R-:W-:Y:S03]  /*28d0*/  UIMAD UR20, UR9, UR7, UR5 ;  /* 0x00000007091472a4 */ /* 0x000fe6000f8e0205 */
[----:B------:R-:W-:Y:S04]  /*28e0*/  UMOV UR9, UR41 ;  /* 0x0000002900097c82 */ /* 0x000fe80008000000 */
[----:B------:R-:W-:Y:S02]  /*28f0*/  UMOV UR12, UR20 ;  /* 0x00000014000c7c82 */ /* 0x000fe40008000000 */
[----:B------:R-:W-:Y:S01]  /*2900*/  UTMALDG.4D.IM2COL.2CTA [UR16], [UR30], UR27, desc[UR48] ;  /* 0x000030101e0073b4 */ /* 0x000fe2000825901b */
[----:B------:R3:W-:Y:S02]  /*2910*/  UTMALDG.4D.IM2COL.2CTA [UR8], [UR30], UR27, desc[UR48] ;  /* 0x000030081e0073b4 */ /* 0x0007e4000825901b */
[----:B---3--:R-:W-:Y:S01]  /*2920*/  UMOV UR8, UR33 ;  /* 0x0000002100087c82 */ /* 0x008fe20008000000 */
[----:B-1----:R-:W-:Y:S05]  /*2930*/  BRA.U UP0, `(.L_x_36) ;  /* 0xfffffff900e47547 */ /* 0x002fea000b83ffff */
.L_x_30:
[----:B--2-4-:R-:W-:Y:S01]  /*2940*/  SHF.L.U32 R3, R2, 0x1f, RZ ;  /* 0x0000001f02037819 */ /* 0x014fe200000006ff */
[----:B------:R-:W-:-:S03]  /*2950*/  NOP ;  /* 0x0000000000007918 */ /* 0x000fc60000000000 */
[----:B------:R-:W2:Y:S02]  /*2960*/  SYNCS.PHASECHK.TRANS64.TRYWAIT P0, [UR34+0x110], R3 ;  /* 0x00011003ff0075a7 */ /* 0x000ea40008001122 */
[----:B--2---:R-:W-:Y:S05]  /*2970*/  @!P0 BRA `(.L_x_37) ;  /* 0x0000007800a88947 */ /* 0x004fea0003800000 */
.L_x_154:
[----:B------:R-:W2:Y:S01]  /*2980*/  LDS.128 R4, [UR34+0x150] ;  /* 0x00015022ff047984 */ /* 0x000ea20008000c00 */
[----:B------:R-:W-:Y:S02]  /*2990*/  UIADD3 UR4, UPT, UPT, UR34, 0x118, URZ ;  /* 0x0000011822047890 */ /* 0x000fe4000fffe0ff */
[----:B------:R-:W-:Y:S01]  /*29a0*/  UISETP.GE.AND UP0, UPT, UR39, 0x1, UPT ;  /* 0x000000012700788c */ /* 0x000fe2000bf06270 */
[----:B------:R-:W-:Y:S01]  /*29b0*/  @!PT LDS RZ, [RZ] ;  /* 0x00000000fffff984 */ /* 0x000fe20000000800 */
[----:B------:R-:W-:Y:S01]  /*29c0*/  @!PT LDS RZ, [RZ] ;  /* 0x00000000fffff984 */ /* 0x000fe20000000800 */
[----:B------:R-:W-:Y:S01]  /*29d0*/  @!PT LDS RZ, [RZ] ;  /* 0x00000000fffff984 */ /* 0x000fe20000000800 */
[----:B------:R-:W-:Y:S01]  /*29e0*/  @!PT LDS RZ, [RZ] ;  /* 0x00000000fffff984 */ /* 0x000fe20000000800 */
[----:B------:R4:W-:Y:S06]  /*29f0*/  MEMBAR.ALL.CTA ;  /* 0x0000000000007992 */ /* 0x0009ec0000008000 */
[----:B----4-:R-:W4:Y:S01]  /*2a00*/  FENCE.VIEW.ASYNC.S ;  /* 0x00000000000073c6 */ /* 0x010f220000000000 */
[----:B------:R-:W-:-:S09]  /*2a10*/  UPRMT UR4, URZ, 0x654, UR4 ;  /* 0x00000654ff047896 */ /* 0x000fd20008000004 */
[----:B----4-:R-:W-:Y:S01]  /*2a20*/  SYNCS.ARRIVE.TRANS64.RED.A1T0 RZ, [UR4], RZ ;  /* 0x000000ffffff79a7 */ /* 0x010fe20008100404 */
[----:B--2---:R-:W-:-:S13]  /*2a30*/  LOP3.LUT P0, RZ, R6, 0x1, RZ, 0xc0, !PT ;  /* 0x0000000106ff7812 */ /* 0x004fda000780c0ff */
[----:B------:R-:W-:Y:S01]  /*2a40*/  VOTEU.ANY UP1, P0 ;  /* 0x0000000000ff7886 */ /* 0x000fe20000020100 */
[----:B------:R-:W-:-:S13]  /*2a50*/  PLOP3.LUT P0, PT, PT, PT, UP1, 0x80, 0x8 ;  /* 0x000000000008781c */ /* 0x000fda0003f0f018 */
[----:B-1----:R-:W-:Y:S02]  /*2a60*/  @P0 MOV R0, R4 ;  /* 0x0000000400000202 */ /* 0x002fe40000000f00 */
[----:B------:R-:W-:Y:S02]  /*2a70*/  @P0 LOP3.LUT R4, R5, 0xffff, RZ, 0xc0, !PT ;  /* 0x0000ffff05040812 */ /* 0x000fe400078ec0ff */
[----:B------:R-:W-:Y:S02]  /*2a80*/  @P0 R2UR UR6, R0 ;  /* 0x00000000000602ca */ /* 0x000fe400000e0000 */
[----:B------:R-:W-:-:S11]  /*2a90*/  @P0 R2UR UR5, R4 ;  /* 0x00000000040502ca */ /* 0x000fd600000e0000 */
[----:B------:R-:W-:Y:S02]  /*2aa0*/  @UP1 UMOV UR55, UR6 ;  /* 0x0000000600371c82 */ /* 0x000fe40008000000 */
[----:B------:R-:W-:Y:S01]  /*2ab0*/  @UP1 UMOV UR54, UR5 ;  /* 0x0000000500361c82 */ /* 0x000fe20008000000 */
[----:B------:R-:W-:Y:S05]  /*2ac0*/  BRA.U !UP0, `(.L_x_38) ;  /* 0x0000000108d47547 */ /* 0x000fea000b800000 */
[----:B------:R-:W3:Y:S01]  /*2ad0*/  LDCU.128 UR16, c[0x0][0xb10] ;  /* 0x00016200ff1077ac */ /* 0x000ee20008000c00 */
[----:B------:R-:W1:Y:S01]  /*2ae0*/  LDCU UR21, c[0x0][0xb20] ;  /* 0x00016400ff1577ac */ /* 0x000e620008000800 */
[----:B------:R-:W2:Y:S01]  /*2af0*/  LDCU UR20, c[0x0][0xb0c] ;  /* 0x00016180ff1477ac */ /* 0x000ea20008000800 */
[----:B------:R-:W4:Y:S01]  /*2b00*/  LDCU.64 UR12, c[0x0][0xb28] ;  /* 0x00016500ff0c77ac */ /* 0x000f220008000a00 */
[----:B------:R-:W-:Y:S02]  /*2b10*/  UISETP.NE.AND UP3, UPT, UR39, 0x1, UPT ;  /* 0x000000012700788c */ /* 0x000fe4000bf65270 */
[----:B---3--:R-:W-:Y:S02]  /*2b20*/  UIMAD.WIDE.U32 UR4, UR58, UR19, URZ ;  /* 0x000000133a0472a5 */ /* 0x008fe4000f8e00ff */
[----:B------:R-:W-:Y:S02]  /*2b30*/  UIMAD.WIDE.U32 UR6, UR60, UR16, URZ ;  /* 0x000000103c0672a5 */ /* 0x000fe4000f8e00ff */
[----:B------:R-:W-:-:S02]  /*2b40*/  UISETP.NE.AND UP0, UPT, UR18, 0x1, UPT ;  /* 0x000000011200788c */ /* 0x000fc4000bf05270 */
[----:B------:R-:W-:Y:S01]  /*2b50*/  UIMAD.WIDE.U32 UR14, UR54, UR19, URZ ;  /* 0x00000013360e72a5 */ /* 0x000fe2000f8e00ff */
[----:B------:R-:W-:Y:S01]  /*2b60*/  UMOV UR4, UR5 ;  /* 0x0000000500047c82 */ /* 0x000fe20008000000 */
[----:B--2---:R-:W-:Y:S02]  /*2b70*/  UISETP.NE.AND UP2, UPT, UR20, 0x1, UPT ;  /* 0x000000011400788c */ /* 0x004fe4000bf45270 */
[----:B-1----:R-:W-:Y:S02]  /*2b80*/  USHF.R.U32.HI UR5, URZ, UR21, UR4 ;  /* 0x00000015ff057299 */ /* 0x002fe40008011604 */
[----:B------:R-:W-:Y:S01]  /*2b90*/  UIMAD.WIDE.U32 UR10, UR55, UR16, URZ ;  /* 0x00000010370a72a5 */ /* 0x000fe2000f8e00ff */
[----:B------:R-:W-:Y:S01]  /*2ba0*/  UMOV UR4, UR7 ;  /* 0x0000000700047c82 */ /* 0x000fe20008000000 */
[----:B------:R-:W-:Y:S02]  /*2bb0*/  USEL UR5, UR58, UR5, !UP0 ;  /* 0x000000053a057287 */ /* 0x000fe4000c000000 */
[----:B------:R-:W-:-:S02]  /*2bc0*/  USHF.R.U32.HI UR4, URZ, UR17, UR4 ;  /* 0x00000011ff047299 */ /* 0x000fc40008011604 */
[----:B----4-:R-:W-:Y:S02]  /*2bd0*/  UIMAD.WIDE.U32 UR8, UR5, UR12, URZ ;  /* 0x0000000c050872a5 */ /* 0x010fe4000f8e00ff */
[----:B------:R-:W-:Y:S01]  /*2be0*/  USEL UR6, UR60, UR4, !UP2 ;  /* 0x000000043c067287 */ /* 0x000fe2000d000000 */
[----:B------:R-:W-:Y:S02]  /*2bf0*/  UMOV UR10, UR11 ;  /* 0x0000000b000a7c82 */ /* 0x000fe40008000000 */
[----:B------:R-:W-:Y:S01]  /*2c00*/  UMOV UR4, UR15 ;  /* 0x0000000f00047c82 */ /* 0x000fe20008000000 */
[----:B------:R-:W-:Y:S01]  /*2c10*/  UIMAD.WIDE.U32 UR14, UR6, UR12, URZ ;  /* 0x0000000c060e72a5 */ /* 0x000fe2000f8e00ff */
[----:B------:R-:W-:Y:S01]  /*2c20*/  UMOV UR8, UR9 ;  /* 0x0000000900087c82 */ /* 0x000fe20008000000 */
[----:B------:R-:W-:Y:S02]  /*2c30*/  USHF.R.U32.HI UR4, URZ, UR21, UR4 ;  /* 0x00000015ff047299 */ /* 0x000fe40008011604 */
[----:B------:R-:W-:-:S03]  /*2c40*/  @UP3 USHF.R.U32.HI UR5, URZ, UR13, UR8 ;  /* 0x0000000dff053299 */ /* 0x000fc60008011608 */
[----:B------:R-:W-:Y:S01]  /*2c50*/  UMOV UR7, UR15 ;  /* 0x0000000f00077c82 */ /* 0x000fe20008000000 */
[----:B------:R-:W-:Y:S02]  /*2c60*/  USHF.R.U32.HI UR17, URZ, UR17, UR10 ;  /* 0x00000011ff117299 */ /* 0x000fe4000801160a */
[----:B------:R-:W-:Y:S02]  /*2c70*/  @UP3 USHF.R.U32.HI UR6, URZ, UR13, UR7 ;  /* 0x0000000dff063299 */ /* 0x000fe40008011607 */
[----:B------:R-:W-:Y:S02]  /*2c80*/  USEL UR4, UR54, UR4, !UP0 ;  /* 0x0000000436047287 */ /* 0x000fe4000c000000 */
[----:B------:R-:W-:Y:S02]  /*2c90*/  UIMAD UR7, UR39, UR5, URZ ;  /* 0x00000005270772a4 */ /* 0x000fe4000f8e02ff */
[----:B------:R-:W-:Y:S02]  /*2ca0*/  USEL UR5, UR55, UR17, !UP2 ;  /* 0x0000001137057287 */ /* 0x000fe4000d000000 */
[----:B------:R-:W-:-:S02]  /*2cb0*/  UIMAD UR10, UR39, UR6, URZ ;  /* 0x00000006270a72a4 */ /* 0x000fc4000f8e02ff */
[----:B------:R-:W-:Y:S02]  /*2cc0*/  UISETP.GE.AND UP0, UPT, UR4, UR7, UPT ;  /* 0x000000070400728c */ /* 0x000fe4000bf06270 */
[----:B------:R-:W-:Y:S02]  /*2cd0*/  UIMAD.WIDE.U32 UR8, UR4, UR12, URZ ;  /* 0x0000000c040872a5 */ /* 0x000fe4000f8e00ff */
[----:B------:R-:W-:Y:S02]  /*2ce0*/  UISETP.GE.OR UP0, UPT, UR5, UR10, UP0 ;  /* 0x0000000a0500728c */ /* 0x000fe40008706670 */
[----:B------:R-:W-:-:S03]  /*2cf0*/  UIMAD.WIDE.U32 UR10, UR5, UR12, URZ ;  /* 0x0000000c050a72a5 */ /* 0x000fc6000f8e00ff */
[----:B------:R-:W-:Y:S01]  /*2d00*/  UMOV UR7, UR9 ;  /* 0x0000000900077c82 */ /* 0x000fe20008000000 */
[----:B------:R-:W-:Y:S02]  /*2d10*/  UIADD3 UR9, UPT, UPT, -UR4, URZ, URZ ;  /* 0x000000ff04097290 */ /* 0x000fe4000fffe1ff */
[----:B------:R-:W-:Y:S02]  /*2d20*/  USHF.R.U32.HI UR7, URZ, UR13, UR7 ;  /* 0x0000000dff077299 */ /* 0x000fe40008011607 */
[----:B------:R-:W-:Y:S02]  /*2d30*/  UIMAD UR10, UR18, UR9, UR54 ;  /* 0x00000009120a72a4 */ /* 0x000fe4000f8e0236 */
[----:B------:R-:W-:Y:S01]  /*2d40*/  USEL UR7, UR4, UR7, !UP3 ;  /* 0x0000000704077287 */ /* 0x000fe2000d800000 */
[----:B------:R-:W-:Y:S01]  /*2d50*/  @!UP0 UMOV UR8, UR11 ;  /* 0x0000000b00088c82 */ /* 0x000fe20008000000 */
[----:B------:R-:W-:Y:S02]  /*2d60*/  UIADD3 UR11, UPT, UPT, -UR5, URZ, URZ ;  /* 0x000000ff050b7290 */ /* 0x000fe4000fffe1ff */
[----:B------:R-:W-:-:S02]  /*2d70*/  @!UP0 USHF.R.U32.HI UR8, URZ, UR13, UR8 ;  /* 0x0000000dff088299 */ /* 0x000fc40008011608 */
[----:B------:R-:W-:Y:S02]  /*2d80*/  UIADD3 UR9, UPT, UPT, -UR7, URZ, URZ ;  /* 0x000000ff07097290 */ /* 0x000fe4000fffe1ff */
[----:B------:R-:W-:Y:S02]  /*2d90*/  @!UP0 USEL UR8, UR5, UR8, !UP3 ;  /* 0x0000000805088287 */ /* 0x000fe4000d800000 */
[----:B------:R-:W-:Y:S02]  /*2da0*/  UIMAD UR9, UR39, UR9, UR4 ;  /* 0x00000009270972a4 */ /* 0x000fe4000f8e0204 */
[----:B------:R-:W-:Y:S02]  /*2db0*/  @!UP0 UIADD3 UR7, UPT, UPT, UR7, -UR8, URZ ;  /* 0x8000000807078290 */ /* 0x000fe4000fffe0ff */
[----:B------:R-:W-:Y:S02]  /*2dc0*/  @!UP0 UIMAD UR8, UR9, UR6, UR8 ;  /* 0x00000006090882a4 */ /* 0x000fe4000f8e0208 */
[----:B------:R-:W-:-:S02]  /*2dd0*/  @!UP0 UIMAD UR4, UR39, UR7, UR5 ;  /* 0x00000007270482a4 */ /* 0x000fc4000f8e0205 */
[----:B------:R-:W-:Y:S02]  /*2de0*/  UIMAD UR6, UR20, UR11, UR55 ;  /* 0x0000000b140672a4 */ /* 0x000fe4000f8e0237 */
[----:B------:R-:W-:Y:S01]  /*2df0*/  UIMAD UR54, UR4, UR18, UR10 ;  /* 0x00000012043672a4 */ /* 0x000fe2000f8e020a */
[----:B------:R-:W-:Y:S02]  /*2e00*/  @!UP0 UMOV UR5, UR8 ;  /* 0x0000000800058c82 */ /* 0x000fe40008000000 */
[----:B------:R-:W-:-:S12]  /*2e10*/  UIMAD UR55, UR5, UR20, UR6 ;  /* 0x00000014053772a4 */ /* 0x000fd8000f8e0206 */
.L_x_38:
[----:B------:R-:W1:Y:S02]  /*2e20*/  LDCU UR4, c[0x0][0xb30] ;  /* 0x00016600ff0477ac */ /* 0x000e640008000800 */
[----:B-1----:R-:W-:-:S09]  /*2e30*/  UISETP.NE.AND UP0, UPT, UR4, 0x1, UPT ;  /* 0x000000010400788c */ /* 0x002fd2000bf05270 */
[----:B------:R-:W-:Y:S05]  /*2e40*/  BRA.U UP0, `(.L_x_39) ;  /* 0x0000000100447547 */ /* 0x000fea000b800000 */
[----:B------:R-:W1:Y:S01]  /*2e50*/  LDCU.128 UR8, c[0x0][0xb10] ;  /* 0x00016200ff0877ac */ /* 0x000e620008000c00 */
[----:B------:R-:W2:Y:S01]  /*2e60*/  LDCU UR12, c[0x0][0xb0c] ;  /* 0x00016180ff0c77ac */ /* 0x000ea20008000800 */
[----:B------:R-:W4:Y:S01]  /*2e70*/  LDCU UR13, c[0x0][0xb20] ;  /* 0x00016400ff0d77ac */ /* 0x000f220008000800 */
[----:B-1----:R-:W-:Y:S02]  /*2e80*/  UIMAD.WIDE.U32 UR6, UR55, UR8, URZ ;  /* 0x00000008370672a5 */ /* 0x002fe4000f8e00ff */
[----:B------:R-:W-:Y:S02]  /*2e90*/  UIMAD.WIDE.U32 UR4, UR54, UR11, URZ ;  /* 0x0000000b360472a5 */ /* 0x000fe4000f8e00ff */
[----:B--2---:R-:W-:Y:S02]  /*2ea0*/  UISETP.NE.AND UP2, UPT, UR12, 0x1, UPT ;  /* 0x000000010c00788c */ /* 0x004fe4000bf45270 */
[----:B------:R-:W-:Y:S01]  /*2eb0*/  UISETP.NE.AND UP0, UPT, UR10, 0x1, UPT ;  /* 0x000000010a00788c */ /* 0x000fe2000bf05270 */
[----:B------:R-:W-:-:S02]  /*2ec0*/  UMOV UR6, UR7 ;  /* 0x0000000700067c82 */ /* 0x000fc40008000000 */
[----:B------:R-:W-:Y:S01]  /*2ed0*/  UMOV UR4, UR5 ;  /* 0x0000000500047c82 */ /* 0x000fe20008000000 */
[----:B------:R-:W-:Y:S02]  /*2ee0*/  USHF.R.U32.HI UR6, URZ, UR9, UR6 ;  /* 0x00000009ff067299 */ /* 0x000fe40008011606 */
[----:B----4-:R-:W-:Y:S02]  /*2ef0*/  USHF.R.U32.HI UR4, URZ, UR13, UR4 ;  /* 0x0000000dff047299 */ /* 0x010fe40008011604 */
[----:B------:R-:W-:Y:S02]  /*2f00*/  USEL UR5, UR55, UR6, !UP2 ;  /* 0x0000000637057287 */ /* 0x000fe4000d000000 */
[----:B------:R-:W-:-:S04]  /*2f10*/  USEL UR4, UR54, UR4, !UP0 ;  /* 0x0000000436047287 */ /* 0x000fc8000c000000 */
[----:B------:R-:W-:Y:S02]  /*2f20*/  UIADD3 UR6, UPT, UPT, UR5, -UR4, URZ ;  /* 0x8000000405067290 */ /* 0x000fe4000fffe0ff */
[----:B------:R-:W-:Y:S02]  /*2f30*/  UIADD3 UR4, UPT, UPT, -UR5, UR4, URZ ;  /* 0x0000000405047290 */ /* 0x000fe4000fffe1ff */
[----:B------:R-:W-:Y:S02]  /*2f40*/  UIMAD UR54, UR6, UR10, UR54 ;  /* 0x0000000a063672a4 */ /* 0x000fe4000f8e0236 */
[----:B------:R-:W-:-:S12]  /*2f50*/  UIMAD UR55, UR4, UR12, UR55 ;  /* 0x0000000c043772a4 */ /* 0x000fd8000f8e0237 */
.L_x_39:
[----:B------:R-:W-:Y:S02]  /*2f60*/  R2UR UR5, R55 ;  /* 0x00000000370572ca */ /* 0x000fe400000e0000 */
[----:B------:R-:W-:Y:S02]  /*2f70*/  R2UR UR4, R54 ;  /* 0x00000000360472ca */ /* 0x000fe400000e0000 */
[----:B------:R-:W-:Y:S02]  /*2f80*/  PLOP3.LUT P1, PT, PT, PT, PT, 0x80, 0x8 ;  /* 0x000000000008781c */ /* 0x000fe40003f2f070 */
[----:B------:R-:W-:-:S07]  /*2f90*/  LOP3.LUT R2, R2, 0x1, RZ, 0x3c, !PT ;  /* 0x0000000102027812 */ /* 0x000fce00078e3cff */
[----:B------:R-:W-:Y:S02]  /*2fa0*/  UIADD3 UR21, UPT, UPT, UR55, UR5, URZ ;  /* 0x0000000537157290 */ /* 0x000fe4000fffe0ff */
[----:B------:R-:W-:Y:S01]  /*2fb0*/  UIADD3 UR19, UPT, UPT, UR54, UR4, URZ ;  /* 0x0000000436137290 */ /* 0x000fe2000fffe0ff */
[----:B------:R-:W-:Y:S11]  /*2fc0*/  BRA.U UP1, `(.L_x_40) ;  /* 0xffffffe901447547 */ /* 0x000ff6000b83ffff */
[----:B------:R-:W-:Y:S01]  /*2fd0*/  UIADD3 UR34, UPT, UPT, UR34, 0x60, URZ ;  /* 0x0000006022227890 */ /* 0x000fe2000fffe0ff */
[----:B------:R-:W-:-:S03]  /*2fe0*/  MOV R2, UR32 ;  /* 0x0000002000027c02 */ /* 0x000fc60008000f00 */
[----:B------:R-:W-:Y:S01]  /*2ff0*/  ULEA UR4, UR33, UR34, 0x3 ;  /* 0x0000002221047291 */ /* 0x000fe2000f8e18ff */
[----:B------:R-:W-:-:S08]  /*3000*/  SHF.L.U32 R2, R2, 0x1f, RZ ;  /* 0x0000001f02027819 */ /* 0x000fd000000006ff */
[----:B------:R-:W1:Y:S02]  /*3010*/  SYNCS.PHASECHK.TRANS64.TRYWAIT P0, [UR4], R2 ;  /* 0x00000002ff0075a7 */ /* 0x000e640008001104 */
[----:B-1----:R-:W-:Y:S05]  /*3020*/  @!P0 BRA `(.L_x_41) ;  /* 0x0000007400148947 */ /* 0x002fea0003800000 */
.L_x_156:
[----:B------:R-:W-:-:S04]  /*3030*/  UIADD3 UR4, UPT, UPT, UR33, 0x1, URZ ;  /* 0x0000000121047890 */ /* 0x000fc8000fffe0ff */
[----:B------:R-:W-:-:S04]  /*3040*/  UISETP.NE.AND UP0, UPT, UR4, 0xc, UPT ;  /* 0x0000000c0400788c */ /* 0x000fc8000bf05270 */
[----:B------:R-:W-:Y:S02]  /*3050*/  USEL UR5, URZ, 0x1, UP0 ;  /* 0x00000001ff057887 */ /* 0x000fe40008000000 */
[----:B------:R-:W-:Y:S02]  /*3060*/  USEL UR4, UR4, URZ, UP0 ;  /* 0x000000ff04047287 */ /* 0x000fe40008000000 */
[----:B------:R-:W-:Y:S02]  /*3070*/  ULOP3.LUT UR6, UR32, UR5, URZ, 0x3c, !UPT ;  /* 0x0000000520067292 */ /* 0x000fe4000f8e3cff */
[----:B------:R-:W-:-:S04]  /*3080*/  ULEA UR5, UR4, UR34, 0x3 ;  /* 0x0000002204057291 */ /* 0x000fc8000f8e18ff */
[----:B-1----:R-:W-:-:S04]  /*3090*/  MOV R2, UR6 ;  /* 0x0000000600027c02 */ /* 0x002fc80008000f00 */
[----:B------:R-:W-:-:S04]  /*30a0*/  SHF.L.U32 R2, R2, 0x1f, RZ ;  /* 0x0000001f02027819 */ /* 0x000fc800000006ff */
[----:B------:R-:W1:Y:S02]  /*30b0*/  SYNCS.PHASECHK.TRANS64.TRYWAIT P0, [UR5], R2 ;  /* 0x00000002ff0075a7 */ /* 0x000e640008001105 */
[----:B-1----:R-:W-:Y:S05]  /*30c0*/  @!P0 BRA `(.L_x_42) ;  /* 0x0000007400048947 */ /* 0x002fea0003800000 */
.L_x_158:
        /* <DEDUP_REMOVED lines=10> */
.L_x_160:
        /* <DEDUP_REMOVED lines=10> */
.L_x_162:
        /* <DEDUP_REMOVED lines=10> */
.L_x_164:
        /* <DEDUP_REMOVED lines=10> */
.L_x_166:
        /* <DEDUP_REMOVED lines=10> */
.L_x_168:
        /* <DEDUP_REMOVED lines=10> */
.L_x_170:
        /* <DEDUP_REMOVED lines=10> */
.L_x_172:
        /* <DEDUP_REMOVED lines=10> */
.L_x_174:
        /* <DEDUP_REMOVED lines=10> */
.L_x_176:
[----:B------:R-:W-:-:S04]  /*3670*/  UIADD3 UR4, UPT, UPT, UR4, 0x1, URZ ;  /* 0x0000000104047890 */ /* 0x000fc8000fffe0ff */
[----:B------:R-:W-:-:S04]  /*3680*/  UISETP.NE.AND UP0, UPT, UR4, 0xc, UPT ;  /* 0x0000000c0400788c */ /* 0x000fc8000bf05270 */
[----:B------:R-:W-:Y:S02]  /*3690*/  USEL UR5, URZ, 0x1, UP0 ;  /* 0x00000001ff057887 */ /* 0x000fe40008000000 */
[----:B------:R-:W-:Y:S02]  /*36a0*/  USEL UR4, UR4, URZ, UP0 ;  /* 0x000000ff04047287 */ /* 0x000fe40008000000 */
[----:B------:R-:W-:Y:S02]  /*36b0*/  ULOP3.LUT UR5, UR6, UR5, URZ, 0x3c, !UPT ;  /* 0x0000000506057292 */ /* 0x000fe4000f8e3cff */
[----:B------:R-:W-:-:S04]  /*36c0*/  ULEA UR4, UR4, UR34, 0x3 ;  /* 0x0000002204047291 */ /* 0x000fc8000f8e18ff */
[----:B-1----:R-:W-:Y:S02]  /*36d0*/  IMAD.U32 R2, RZ, RZ, UR5 ;  /* 0x00000005ff027e24 */ /* 0x002fe4000f8e00ff */
[----:B------:R-:W-:-:S03]  /*36e0*/  MOV R0, UR4 ;  /* 0x0000000400007c02 */ /* 0x000fc60008000f00 */
[----:B------:R-:W-:-:S07]  /*36f0*/  SHF.L.U32 R2, R2, 0x1f, RZ ;  /* 0x0000001f02027819 */ /* 0x000fce00000006ff */
.L_x_52:
[----:B-1----:R1:W2:Y:S02]  /*3700*/  SYNCS.PHASECHK.TRANS64.TRYWAIT P0, [R0+URZ], R2 ;  /* 0x00000002000075a7 */ /* 0x0022a400080011ff */
[----:B--2---:R-:W-:Y:S05]  /*3710*/  @!P0 NANOSLEEP.SYNCS 0x989680 ;  /* 0x009896800000895d */ /* 0x004fea0003900000 */
[----:B------:R-:W2:Y:S02]  /*3720*/  @!P0 SYNCS.PHASECHK.TRANS64 P0, [R0+URZ], R2 ;  /* 0x00000002000085a7 */ /* 0x000ea400080010ff */
[----:B--23--:R-:W-:Y:S05]  /*3730*/  @P0 EXIT ;  /* 0x000000000000094d */ /* 0x00cfea0003800000 */
[----:B------:R-:W-:Y:S05]  /*3740*/  BRA `(.L_x_52) ;  /* 0xfffffffc00ec7947 */ /* 0x000fea000383ffff */
.L_x_22:
[----:B------:R-:W2:Y:S02]  /*3750*/  S2UR UR4, SR_CgaCtaId ;  /* 0x00000000000479c3 */ /* 0x000ea40000008800 */
[----:B--2---:R-:W-:-:S04]  /*3760*/  UISETP.NE.AND UP0, UPT, UR4, URZ, UPT ;  /* 0x000000ff0400728c */ /* 0x004fc8000bf05270 */
[----:B------:R-:W-:-:S09]  /*3770*/  UISETP.NE.OR UP0, UPT, UR18, 0x1, UP0 ;  /* 0x000000011200788c */ /* 0x000fd20008705670 */
[----:B------:R-:W-:Y:S05]  /*3780*/  BRA.U UP0, `(.L_x_53) ;  /* 0x0000000100b47547 */ /* 0x000fea000b800000 */
[----:B------:R-:W2:Y:S01]  /*3790*/  S2UR UR5, SR_CgaCtaId ;  /* 0x00000000000579c3 */ /* 0x000ea20000008800 */
[----:B------:R-:W-:Y:S01]  /*37a0*/  UMOV UR4, 0x400 ;  /* 0x0000040000047882 */ /* 0x000fe20000000000 */
[----:B------:R-:W-:Y:S01]  /*37b0*/  HFMA2 R2, -RZ, RZ, 0, 5.9604644775390625e-08 ;  /* 0x00000001ff027431 */ /* 0x000fe200000001ff */
[----:B------:R-:W-:Y:S01]  /*37c0*/  ISETP.GE.U32.AND P0, PT, R3, 0x2, PT ;  /* 0x000000020300780c */ /* 0x000fe20003f06070 */
[----:B------:R-:W-:Y:S01]  /*37d0*/  IMAD.MOV.U32 R8, RZ, RZ, RZ ;  /* 0x000000ffff087224 */ /* 0x000fe200078e00ff */
[----:B--2---:R-:W-:-:S04]  /*37e0*/  ULEA UR4, UR5, UR4, 0x18 ;  /* 0x0000000405047291 */ /* 0x004fc8000f8ec0ff */
[----:B------:R-:W-:Y:S02]  /*37f0*/  UIADD3 UR5, UPT, UPT, UR4, 0x118, URZ ;  /* 0x0000011804057890 */ /* 0x000fe4000fffe0ff */
[----:B------:R-:W-:Y:S02]  /*3800*/  UIADD3 UR8, UPT, UPT, UR4, 0x110, URZ ;  /* 0x0000011004087890 */ /* 0x000fe4000fffe0ff */
[----:B------:R-:W-:-:S12]  /*3810*/  UPRMT UR5, URZ, 0x654, UR5 ;  /* 0x00000654ff057896 */ /* 0x000fd80008000005 */
.L_x_56:
[----:B------:R-:W-:Y:S01]  /*3820*/  SHF.L.U32 R6, R2, 0x1f, RZ ;  /* 0x0000001f02067819 */ /* 0x000fe200000006ff */
[----:B------:R-:W-:Y:S02]  /*3830*/  IMAD.U32 R4, RZ, RZ, UR8 ;  /* 0x00000008ff047e24 */ /* 0x000fe4000f8e00ff */
[----:B------:R-:W-:Y:S01]  /*3840*/  @!P0 IMAD.MOV.U32 R5, RZ, RZ, 0x10 ;  /* 0x00000010ff058424 */ /* 0x000fe200078e00ff */
[----:B------:R-:W2:Y:S02]  /*3850*/  SYNCS.PHASECHK.TRANS64.TRYWAIT P1, [UR4+0x118], R6 ;  /* 0x00011806ff0075a7 */ /* 0x000ea40008021104 */
[----:B------:R-:W-:-:S04]  /*3860*/  PRMT R4, R3, 0x654, R4 ;  /* 0x0000065403047816 */ /* 0x000fc80000000004 */
[----:B------:R-:W-:Y:S01]  /*3870*/  SEL R0, R4, R0, !P0 ;  /* 0x0000000004007207 */ /* 0x000fe20004000000 */
[----:B--2---:R-:W-:Y:S06]  /*3880*/  @!P1 BRA `(.L_x_54) ;  /* 0x0000007000049947 */ /* 0x004fec0003800000 */
.L_x_178:
[----:B------:R-:W-:Y:S01]  /*3890*/  UIADD3 UR6, UPT, UPT, UR4, 0x150, URZ ;  /* 0x0000015004067890 */ /* 0x000fe2000fffe0ff */
[----:B------:R3:W-:Y:S01]  /*38a0*/  @!P0 SYNCS.ARRIVE.TRANS64.RED RZ, [R0+URZ], R5 ;  /* 0x0000000500ff89a7 */ /* 0x0007e200080004ff */
[----:B------:R-:W-:Y:S01]  /*38b0*/  UIADD3 UR7, UPT, UPT, UR4, 0x110, URZ ;  /* 0x0000011004077890 */ /* 0x000fe2000fffe0ff */
[----:B------:R-:W-:-:S08]  /*38c0*/  LOP3.LUT R2, R2, 0x1, RZ, 0x3c, !PT ;  /* 0x0000000102027812 */ /* 0x000fd000078e3cff */
[----:B------:R-:W-:Y:S06]  /*38d0*/  UGETNEXTWORKID.BROADCAST [UR6], [UR7] ;  /* 0x00000000060073ca */ /* 0x000fec0008000100 */
[----:B---3--:R-:W-:-:S04]  /*38e0*/  SHF.L.U32 R5, R8, 0x1f, RZ ;  /* 0x0000001f08057819 */ /* 0x008fc800000006ff */
[----:B------:R-:W3:Y:S02]  /*38f0*/  SYNCS.PHASECHK.TRANS64.TRYWAIT P1, [UR4+0x110], R5 ;  /* 0x00011005ff0075a7 */ /* 0x000ee40008021104 */
[----:B---3--:R-:W-:Y:S05]  /*3900*/  @!P1 BRA `(.L_x_55) ;  /* 0x0000006c00fc9947 */ /* 0x008fea0003800000 */
.L_x_180:
[----:B--2---:R-:W2:Y:S01]  /*3910*/  LDS.128 R4, [UR4+0x150] ;  /* 0x00015004ff047984 */ /* 0x004ea20008000c00 */
[----:B------:R-:W-:Y:S01]  /*3920*/  LOP3.LUT R8, R8, 0x1, RZ, 0x3c, !PT ;  /* 0x0000000108087812 */ /* 0x000fe200078e3cff */
[----:B------:R-:W-:Y:S01]  /*3930*/  @!PT LDS RZ, [RZ] ;  /* 0x00000000fffff984 */ /* 0x000fe20000000800 */
[----:B------:R-:W-:Y:S01]  /*3940*/  @!PT LDS RZ, [RZ] ;  /* 0x00000000fffff984 */ /* 0x000fe20000000800 */
[----:B------:R-:W-:Y:S01]  /*3950*/  @!PT LDS RZ, [RZ] ;  /* 0x00000000fffff984 */ /* 0x000fe20000000800 */
[----:B------:R-:W-:Y:S01]  /*3960*/  @!PT LDS RZ, [RZ] ;  /* 0x00000000fffff984 */ /* 0x000fe20000000800 */
[----:B------:R3:W-:Y:S06]  /*3970*/  MEMBAR.ALL.CTA ;  /* 0x0000000000007992 */ /* 0x0007ec0000008000 */
[----:B---3--:R-:W3:Y:S02]  /*3980*/  FENCE.VIEW.ASYNC.S ;  /* 0x00000000000073c6 */ /* 0x008ee40000000000 */
[----:B---3--:R-:W-:Y:S01]  /*3990*/  SYNCS.ARRIVE.TRANS64.RED.A1T0 RZ, [UR5], RZ ;  /* 0x000000ffffff79a7 */ /* 0x008fe20008100405 */
[----:B--2---:R-:W-:-:S13]  /*39a0*/  LOP3.LUT P1, RZ, R6, 0x1, RZ, 0xc0, !PT ;  /* 0x0000000106ff7812 */ /* 0x004fda000782c0ff */
[----:B------:R-:W-:Y:S05]  /*39b0*/  @P1 BRA `(.L_x_56) ;  /* 0xfffffffc00981947 */ /* 0x000fea000383ffff */
[----:B------:R-:W-:-:S04]  /*39c0*/  SHF.L.U32 R0, R2, 0x1f, RZ ;  /* 0x0000001f02007819 */ /* 0x000fc800000006ff */
[----:B------:R-:W2:Y:S02]  /*39d0*/  SYNCS.PHASECHK.TRANS64 P0, [UR4+0x118], R0 ;  /* 0x00011800ff0075a7 */ /* 0x000ea40008001004 */
[----:B-12---:R-:W-:Y:S05]  /*39e0*/  @P0 EXIT ;  /* 0x000000000000094d */ /* 0x006fea0003800000 */
[----:B------:R-:W-:-:S07]  /*39f0*/  MOV R0, UR4 ;  /* 0x0000000400007c02 */ /* 0x000fce0008000f00 */
.L_x_57:
[----:B-1----:R-:W-:-:S04]  /*3a00*/  SHF.L.U32 R3, R2, 0x1f, RZ ;  /* 0x0000001f02037819 */ /* 0x002fc800000006ff */
[----:B------:R1:W2:Y:S03]  /*3a10*/  SYNCS.PHASECHK.TRANS64.TRYWAIT P0, [R0+URZ+0x118], R3 ;  /* 0x00011803000075a7 */ /* 0x0002a600080011ff */
[----:B--2---:R-:W-:Y:S05]  /*3a20*/  @!P0 NANOSLEEP.SYNCS 0x989680 ;  /* 0x009896800000895d */ /* 0x004fea0003900000 */
[----:B------:R-:W2:Y:S02]  /*3a30*/  @!P0 SYNCS.PHASECHK.TRANS64 P0, [R0+URZ+0x118], R3 ;  /* 0x00011803000085a7 */ /* 0x000ea400080010ff */
[----:B--2---:R-:W-:Y:S05]  /*3a40*/  @P0 EXIT ;  /* 0x000000000000094d */ /* 0x004fea0003800000 */
[----:B------:R-:W-:Y:S05]  /*3a50*/  BRA `(.L_x_57) ;  /* 0xfffffffc00e87947 */ /* 0x000fea000383ffff */
.L_x_53:
[----:B------:R-:W-:Y:S05]  /*3a60*/  BRA.U UP4, `(.L_x_58) ;  /* 0x0000001104a47547 */ /* 0x000fea000b800000 */
[----:B------:R-:W2:Y:S01]  /*3a70*/  S2UR UR4, SR_CgaCtaId ;  /* 0x00000000000479c3 */ /* 0x000ea20000008800 */
[----:B------:R-:W-:Y:S01]  /*3a80*/  UMOV UR5, 0x40 ;  /* 0x0000004000057882 */ /* 0x000fe20000000000 */
[----:B------:R-:W-:Y:S01]  /*3a90*/  NOP ;  /* 0x0000000000007918 */ /* 0x000fe20000000000 */
[----:B------:R-:W-:Y:S01]  /*3aa0*/  UMOV UR6, 0x400 ;  /* 0x0000040000067882 */ /* 0x000fe20000000000 */
[----:B--2---:R-:W-:Y:S02]  /*3ab0*/  ULEA UR5, UR4, UR5, 0x18 ;  /* 0x0000000504057291 */ /* 0x004fe4000f8ec0ff */
[----:B------:R-:W-:-:S07]  /*3ac0*/  ULEA UR6, UR4, UR6, 0x18 ;  /* 0x0000000604067291 */ /* 0x000fce000f8ec0ff */
[----:B------:R-:W2:Y:S02]  /*3ad0*/  LDS.U8 R3, [UR5+0x1c] ;  /* 0x00001c05ff037984 */ /* 0x000ea40008000000 */
[----:B--2---:R-:W-:-:S13]  /*3ae0*/  ISETP.NE.AND P0, PT, R3, RZ, PT ;  /* 0x000000ff0300720c */ /* 0x004fda0003f05270 */
[----:B------:R-:W-:Y:S05]  /*3af0*/  @P0 BRA `(.L_x_59) ;  /* 0x0000000400080947 */ /* 0x000fea0003800000 */
[----:B------:R-:W-:Y:S02]  /*3b00*/  UISETP.NE.U32.AND UP1, UPT, UR41, 0x1, UPT ;  /* 0x000000012900788c */ /* 0x000fe4000bf25070 */
[----:B------:R-:W-:-:S07]  /*3b10*/  UIADD3 UR7, UPT, UPT, UR5, 0x8, URZ ;  /* 0x0000000805077890 */ /* 0x000fce000fffe0ff */
[----:B------:R-:W-:Y:S05]  /*3b20*/  BRA.U !UP1, `(.L_x_60) ;  /* 0x00000001099c7547 */ /* 0x000fea000b800000 */
[----:B------:R-:W-:Y:S01]  /*3b30*/  ELECT P0, URZ, PT ;  /* 0x0000000000ff782f */ /* 0x000fe20003800000 */
[----:B------:R-:W-:-:S12]  /*3b40*/  BSSY B0, `(.L_x_60) ;  /* 0x0000025000007945 */ /* 0x000fd80003800000 */
[----:B------:R-:W-:Y:S05]  /*3b50*/  @!P0 BRA `(.L_x_61) ;  /* 0x00000000008c8947 */ /* 0x000fea0003800000 */
[----:B------:R-:W-:-:S05]  /*3b60*/  UMOV UR4, 0x10 ;  /* 0x0000001000047882 */ /* 0x000fca0000000000 */
[----:B------:R-:W-:Y:S04]  /*3b70*/  DEPBAR.LE SB2, 0x36 ;  /* 0x0000ad800000791a */ /* 0x000fe80000000000 */
[----:B------:R-:W2:Y:S02]  /*3b80*/  UTCATOMSWS.2CTA.FIND_AND_SET.ALIGN UP0, UR4, UR4 ;  /* 0x00000004000475e3 */ /* 0x000ea40008200800 */
[----:B--2---:R-:W-:Y:S01]  /*3b90*/  MOV R10, UR4 ;  /* 0x00000004000a7c02 */ /* 0x004fe20008000f00 */
[----:B------:R-:W-:Y:S06]  /*3ba0*/  BRA.U UP0, `(.L_x_62) ;  /* 0x0000000100187547 */ /* 0x000fec000b800000 */
.L_x_63:
[----:B------:R-:W-:Y:S05]  /*3bb0*/  NANOSLEEP 0x64 ;  /* 0x000000640000795d */ /* 0x000fea0003800000 */
[----:B------:R-:W-:-:S05]  /*3bc0*/  UMOV UR4, 0x10 ;  /* 0x0000001000047882 */ /* 0x000fca0000000000 */
[----:B------:R-:W-:Y:S04]  /*3bd0*/  DEPBAR.LE SB2, 0x36 ;  /* 0x0000ad800000791a */ /* 0x000fe80000000000 */
[----:B------:R-:W2:Y:S02]  /*3be0*/  UTCATOMSWS.2CTA.FIND_AND_SET.ALIGN UP0, UR4, UR4 ;  /* 0x00000004000475e3 */ /* 0x000ea40008200800 */
[----:B--2---:R-:W-:Y:S01]  /*3bf0*/  MOV R10, UR4 ;  /* 0x00000004000a7c02 */ /* 0x004fe20008000f00 */
[----:B------:R-:W-:Y:S05]  /*3c00*/  BRA.U !UP0, `(.L_x_63) ;  /* 0xfffffffd08e87547 */ /* 0x000fea000b83ffff */
.L_x_62:
[----:B------:R-:W2:Y:S01]  /*3c10*/  LDS R6, [UR5+0x10] ;  /* 0x00001005ff067984 */ /* 0x000ea20008000800 */
[----:B------:R-:W-:Y:S01]  /*3c20*/  IMAD.U32 R3, RZ, RZ, UR6 ;  /* 0x00000006ff037e24 */ /* 0x000fe2000f8e00ff */
[----:B------:R-:W-:-:S03]  /*3c30*/  MOV R4, UR40 ;  /* 0x0000002800047c02 */ /* 0x000fc60008000f00 */
[----:B------:R-:W-:Y:S01]  /*3c40*/  VIADD R3, R3, 0x160 ;  /* 0x0000016003037836 */ /* 0x000fe20000000000 */
[----:B--2---:R-:W-:-:S04]  /*3c50*/  SHF.L.U32 R6, R6, 0x1f, RZ ;  /* 0x0000001f06067819 */ /* 0x004fc800000006ff */
[----:B------:R-:W2:Y:S02]  /*3c60*/  SYNCS.PHASECHK.TRANS64.TRYWAIT P0, [UR5+0x8], R6 ;  /* 0x00000806ff0075a7 */ /* 0x000ea40008001105 */
[----:B--2---:R-:W-:Y:S05]  /*3c70*/  @P0 BRA `(.L_x_64) ;  /* 0x0000000000080947 */ /* 0x004fea0003800000 */
[----:B------:R-:W2:Y:S02]  /*3c80*/  SYNCS.PHASECHK.TRANS64.TRYWAIT P0, [UR5+0x8], R6 ;  /* 0x00000806ff0075a7 */ /* 0x000ea40008001105 */
[----:B--2---:R-:W-:Y:S05]  /*3c90*/  @!P0 BRA `(.L_x_65) ;  /* 0x0000006c00308947 */ /* 0x004fea0003800000 */
.L_x_64:
[----:B------:R-:W-:Y:S01]  /*3ca0*/  PRMT R4, R4, 0x654, R3 ;  /* 0x0000065404047816 */ /* 0x000fe20000000003 */
[----:B------:R-:W-:Y:S01]  /*3cb0*/  HFMA2 R3, -RZ, RZ, 0, 5.9604644775390625e-08 ;  /* 0x00000001ff037431 */ /* 0x000fe200000001ff */
[----:B------:R-:W-:Y:S01]  /*3cc0*/  UPRMT UR4, UR40, 0x654, UR7 ;  /* 0x0000065428047896 */ /* 0x000fe20008000007 */
[----:B------:R-:W-:Y:S02]  /*3cd0*/  IMAD.MOV.U32 R8, RZ, RZ, 0xffff ;  /* 0x0000ffffff087424 */ /* 0x000fe400078e00ff */
[----:B--2---:R-:W-:Y:S02]  /*3ce0*/  IMAD.MOV.U32 R6, RZ, RZ, 0x4 ;  /* 0x00000004ff067424 */ /* 0x004fe400078e00ff */
[----:B------:R-:W-:Y:S01]  /*3cf0*/  IMAD.SHL.U32 R9, R10, 0x20, RZ ;  /* 0x000000200a097824 */ /* 0x000fe200078e00ff */
[----:B------:R-:W-:Y:S02]  /*3d00*/  MOV R5, UR4 ;  /* 0x0000000400057c02 */ /* 0x000fe40008000f00 */
[-C--:B------:R-:W-:Y:S01]  /*3d10*/  SHF.L.U32 R8, R8, R10.reuse, RZ ;  /* 0x0000000a08087219 */ /* 0x080fe200000006ff */
[----:B------:R2:W-:Y:S01]  /*3d20*/  SYNCS.ARRIVE.TRANS64.RED RZ, [UR4], R6 ;  /* 0x00000006ffff79a7 */ /* 0x0005e20008000404 */
[----:B------:R-:W-:Y:S01]  /*3d30*/  SHF.L.U32 R7, R3, R10, RZ ;  /* 0x0000000a03077219 */ /* 0x000fe200000006ff */
[----:B------:R2:W-:Y:S04]  /*3d40*/  STS [UR6+0x160], R9 ;  /* 0x00016009ff007988 */ /* 0x0005e80008000806 */
[----:B------:R2:W-:Y:S04]  /*3d50*/  STAS [R4.64], R10 ;  /* 0x0000000a04007dbd */ /* 0x0005e8000c0008ff */
[----:B------:R2:W-:Y:S04]  /*3d60*/  ATOMS.OR RZ, [UR5+0x14], R8 ;  /* 0x00001408ffff798c */ /* 0x0005e8000b000005 */
[----:B------:R2:W-:Y:S04]  /*3d70*/  ATOMS.OR RZ, [UR5+0x18], R7 ;  /* 0x00001807ffff798c */ /* 0x0005e8000b000005 */
[----:B------:R2:W-:Y:S02]  /*3d80*/  ATOMS.XOR RZ, [UR5+0x10], R3 ;  /* 0x00001003ffff798c */ /* 0x0005e4000b800005 */
.L_x_61:
[----:B-1----:R-:W-:Y:S05]  /*3d90*/  BSYNC B0 ;  /* 0x0000000000007941 */ /* 0x002fea0003800000 */
.L_x_60:
[----:B------:R-:W-:Y:S05]  /*3da0*/  BRA.U UP1, `(.L_x_66) ;  /* 0x00000001016c7547 */ /* 0x000fea000b800000 */
[----:B------:R-:W-:-:S03]  /*3db0*/  UMOV UR4, 0xffffffff ;  /* 0xffffffff00047882 */ /* 0x000fc60000000000 */
[----:B------:R-:W-:Y:S05]  /*3dc0*/  BRA.DIV UR4, `(.L_x_67) ;  /* 0x0000006a04fc7947 */ /* 0x000fea000b800000 */
[----:B------:R-:W-:-:S13]  /*3dd0*/  ELECT P0, URZ, PT ;  /* 0x0000000000ff782f */ /* 0x000fda0003800000 */
.L_x_183:
[----:B------:R-:W-:Y:S05]  /*3de0*/  @!P0 BRA `(.L_x_66) ;  /* 0x00000000005c8947 */ /* 0x000fea0003800000 */
[----:B--2---:R-:W2:Y:S02]  /*3df0*/  LDS R4, [UR5+0x10] ;  /* 0x00001005ff047984 */ /* 0x004ea40008000800 */
[----:B--2---:R-:W-:-:S04]  /*3e00*/  SHF.L.U32 R4, R4, 0x1f, RZ ;  /* 0x0000001f04047819 */ /* 0x004fc800000006ff */
[----:B------:R-:W2:Y:S02]  /*3e10*/  SYNCS.PHASECHK.TRANS64.TRYWAIT P0, [UR5+0x8], R4 ;  /* 0x00000804ff0075a7 */ /* 0x000ea40008001105 */
[----:B--2---:R-:W-:Y:S05]  /*3e20*/  @P0 BRA `(.L_x_68) ;  /* 0x0000000000080947 */ /* 0x004fea0003800000 */
[----:B------:R-:W2:Y:S02]  /*3e30*/  SYNCS.PHASECHK.TRANS64.TRYWAIT P0, [UR5+0x8], R4 ;  /* 0x00000804ff0075a7 */ /* 0x000ea40008001105 */
[----:B--2---:R-:W-:Y:S05]  /*3e40*/  @!P0 BRA `(.L_x_69) ;  /* 0x0000006c00008947 */ /* 0x004fea0003800000 */
.L_x_68:
[----:B------:R-:W3:Y:S01]  /*3e50*/  LDS R6, [UR6+0x160] ;  /* 0x00016006ff067984 */ /* 0x000ee20008000800 */
[----:B--2---:R-:W-:Y:S02]  /*3e60*/  HFMA2 R3, -RZ, RZ, 0, 5.9604644775390625e-08 ;  /* 0x00000001ff037431 */ /* 0x004fe400000001ff */
[----:B------:R-:W-:Y:S01]  /*3e70*/  IMAD.MOV.U32 R4, RZ, RZ, 0xffff ;  /* 0x0000ffffff047424 */ /* 0x000fe200078e00ff */
[----:B------:R-:W-:Y:S01]  /*3e80*/  UPRMT UR4, UR40, 0x654, UR7 ;  /* 0x0000065428047896 */ /* 0x000fe20008000007 */
[----:B---3--:R-:W-:-:S03]  /*3e90*/  IMAD.SHL.U32 R5, R6, 0x20, RZ ;  /* 0x0000002006057824 */ /* 0x008fc600078e00ff */
[-C--:B------:R-:W-:Y:S02]  /*3ea0*/  SHF.L.U32 R4, R4, R6.reuse, RZ ;  /* 0x0000000604047219 */ /* 0x080fe400000006ff */
[----:B------:R-:W-:Y:S01]  /*3eb0*/  SHF.L.U32 R6, R3, R6, RZ ;  /* 0x0000000603067219 */ /* 0x000fe200000006ff */
[----:B------:R3:W-:Y:S04]  /*3ec0*/  STS [UR6+0x160], R5 ;  /* 0x00016005ff007988 */ /* 0x0007e80008000806 */
[----:B------:R3:W-:Y:S04]  /*3ed0*/  ATOMS.OR RZ, [UR5+0x14], R4 ;  /* 0x00001404ffff798c */ /* 0x0007e8000b000005 */
[----:B------:R3:W-:Y:S01]  /*3ee0*/  ATOMS.OR RZ, [UR5+0x18], R6 ;  /* 0x00001806ffff798c */ /* 0x0007e2000b000005 */
[----:B------:R-:W-:Y:S03]  /*3ef0*/  SYNCS.ARRIVE.TRANS64.RED.A1T0 RZ, [UR4], RZ ;  /* 0x000000ffffff79a7 */ /* 0x000fe60008100404 */
[----:B------:R3:W-:Y:S01]  /*3f00*/  ATOMS.XOR RZ, [UR5+0x10], R3 ;  /* 0x00001003ffff798c */ /* 0x0007e2000b800005 */
[----:B------:R-:W-:Y:S05]  /*3f10*/  BRA `(.L_x_66) ;  /* 0x0000000000107947 */ /* 0x000fea0003800000 */
.L_x_59:
[----:B------:R-:W-:Y:S02]  /*3f20*/  MOV R3, 0xffffffff ;  /* 0xffffffff00037802 */ /* 0x000fe40000000f00 */
[----:B------:R-:W-:-:S03]  /*3f30*/  MOV R4, 0x3f60 ;  /* 0x00003f6000047802 */ /* 0x000fc60000000f00 */
[----:B------:R2:W-:Y:S04]  /*3f40*/  STS [UR6+0x160], R3 ;  /* 0x00016003ff007988 */ /* 0x0005e80008000806 */
[----:B-12--5:R-:W-:Y:S05]  /*3f50*/  CALL.REL.NOINC `($__internal_1_$__cuda_sm10x_tcgen05_guardrail_trap_phase_invalid_during_alloc) ;  /* 0x0000007000b07944 */ /* 0x026fea0003c00000 */
.L_x_66:
[----:B------:R-:W-:Y:S05]  /*3f60*/  WARPSYNC.ALL ;  /* 0x0000000000007948 */ /* 0x000fea0003800000 */
[----:B------:R-:W4:Y:S01]  /*3f70*/  S2UR UR21, SR_CgaCtaId ;  /* 0x00000000001579c3 */ /* 0x000f220000008800 */
[----:B------:R-:W-:Y:S01]  /*3f80*/  UMOV UR4, 0x400 ;  /* 0x0000040000047882 */ /* 0x000fe20000000000 */
[----:B------:R-:W-:-:S06]  /*3f90*/  NOP ;  /* 0x0000000000007918 */ /* 0x000fcc0000000000 */
[----:B------:R-:W-:Y:S06]  /*3fa0*/  BAR.ARV 0x6, 0xa0 ;  /* 0x0182800000007b1d */ /* 0x000fec0000002000 */
[----:B------:R-:W1:Y:S01]  /*3fb0*/  LDCU UR7, c[0x0][0x390] ;  /* 0x00007200ff0777ac */ /* 0x000e620008000800 */
[----:B------:R-:W-:Y:S01]  /*3fc0*/  LOP3.LUT R2, R2, 0xffff, RZ, 0xc0, !PT ;  /* 0x0000ffff02027812 */ /* 0x000fe200078ec0ff */
[----:B--2---:R-:W-:Y:S01]  /*3fd0*/  IMAD.MOV.U32 R8, RZ, RZ, 0x1 ;  /* 0x00000001ff087424 */ /* 0x004fe200078e00ff */
[----:B------:R-:W-:Y:S01]  /*3fe0*/  LOP3.LUT R0, R0, 0xffff, RZ, 0xc0, !PT ;  /* 0x0000ffff00007812 */ /* 0x000fe200078ec0ff */
[----:B------:R-:W-:Y:S01]  /*3ff0*/  UMOV UR25, URZ ;  /* 0x000000ff00197c82 */ /* 0x000fe20008000000 */
[----:B------:R-:W-:Y:S01]  /*4000*/  R2UR UR22, R2 ;  /* 0x00000000021672ca */ /* 0x000fe200000e0000 */
[----:B------:R-:W-:Y:S01]  /*4010*/  IMAD.MOV.U32 R2, RZ, RZ, RZ ;  /* 0x000000ffff027224 */ /* 0x000fe200078e00ff */
[----:B------:R-:W-:Y:S01]  /*4020*/  R2UR UR36, R0 ;  /* 0x00000000002472ca */ /* 0x000fe200000e0000 */
[----:B------:R-:W-:Y:S01]  /*4030*/  IMAD.MOV.U32 R0, RZ, RZ, RZ ;  /* 0x000000ffff007224 */ /* 0x000fe200078e00ff */
[----:B------:R-:W-:Y:S01]  /*4040*/  UMOV UR18, URZ ;  /* 0x000000ff00127c82 */ /* 0x000fe20008000000 */
[----:B----4-:R-:W-:-:S02]  /*4050*/  ULEA UR21, UR21, UR4, 0x18 ;  /* 0x0000000415157291 */ /* 0x010fc4000f8ec0ff */
[----:B------:R-:W-:Y:S02]  /*4060*/  UISETP.NE.AND UP4, UPT, UR41, URZ, UPT ;  /* 0x000000ff2900728c */ /* 0x000fe4000bf85270 */
[----:B------:R-:W-:Y:S02]  /*4070*/  UIADD3 UR6, UPT, UPT, UR21, 0x8400, URZ ;  /* 0x0000840015067890 */ /* 0x000fe4000fffe0ff */
[----:B------:R-:W-:Y:S02]  /*4080*/  UIADD3 UR5, UPT, UPT, UR21, 0x20400, URZ ;  /* 0x0002040015057890 */ /* 0x000fe4000fffe0ff */
[----:B-1----:R-:W-:Y:S01]  /*4090*/  UIADD3 UR7, UPT, UPT, UR7, 0x1f, URZ ;  /* 0x0000001f07077890 */ /* 0x002fe2000fffe0ff */
[----:B---3--:R-:W1:Y:S01]  /*40a0*/  LDS R3, [UR21+0x160] ;  /* 0x00016015ff037984 */ /* 0x008e620008000800 */
[----:B------:R-:W-:Y:S02]  /*40b0*/  USHF.R.U32.HI UR6, URZ, 0x4, UR6 ;  /* 0x00000004ff067899 */ /* 0x000fe40008011606 */
[----:B------:R-:W-:-:S02]  /*40c0*/  USHF.R.S32.HI UR4, URZ, 0x1f, UR7 ;  /* 0x0000001fff047899 */ /* 0x000fc40008011407 */
[----:B------:R-:W-:Y:S02]  /*40d0*/  USHF.R.U32.HI UR5, URZ, 0x4, UR5 ;  /* 0x00000004ff057899 */ /* 0x000fe40008011605 */
[----:B------:R-:W-:Y:S02]  /*40e0*/  ULEA.HI UR4, UR4, UR7, URZ, 0x5 ;  /* 0x0000000704047291 */ /* 0x000fe4000f8f28ff */
[----:B------:R-:W-:Y:S02]  /*40f0*/  UIADD3 UR38, UPT, UPT, UR21, 0x118, URZ ;  /* 0x0000011815267890 */ /* 0x000fe4000fffe0ff */
[----:B------:R-:W-:Y:S02]  /*4100*/  USHF.R.S32.HI UR27, URZ, 0x5, UR4 ;  /* 0x00000005ff1b7899 */ /* 0x000fe40008011404 */
[----:B------:R-:W-:Y:S02]  /*4110*/  ULOP3.LUT UR23, UR6, 0x3fff, URZ, 0xc0, !UPT ;  /* 0x00003fff06177892 */ /* 0x000fe4000f8ec0ff */
[----:B------:R-:W-:-:S02]  /*4120*/  UISETP.LT.AND UP0, UPT, UR27, 0x1, UPT ;  /* 0x000000011b00788c */ /* 0x000fc4000bf01270 */
[----:B------:R-:W-:Y:S02]  /*4130*/  ULOP3.LUT UR24, UR5, 0x3fff, URZ, 0xc0, !UPT ;  /* 0x00003fff05187892 */ /* 0x000fe4000f8ec0ff */
[----:B------:R-:W-:Y:S02]  /*4140*/  USEL UR37, UR27, 0x1, !UP0 ;  /* 0x000000011b257887 */ /* 0x000fe4000c000000 */
[----:B------:R-:W-:Y:S02]  /*4150*/  UPRMT UR38, URZ, 0x654, UR38 ;  /* 0x00000654ff267896 */ /* 0x000fe40008000026 */
[----:B------:R-:W-:Y:S02]  /*4160*/  ULOP3.LUT UR23, UR23, 0x1000000, URZ, 0xfc, !UPT ;  /* 0x0100000017177892 */ /* 0x000fe4000f8efcff */
[----:B------:R-:W-:Y:S02]  /*4170*/  ULOP3.LUT UR24, UR24, 0x1000000, URZ, 0xfc, !UPT ;  /* 0x0100000018187892 */ /* 0x000fe4000f8efcff */
[----:B------:R-:W-:Y:S01]  /*4180*/  UIADD3 UR37, UPT, UPT, -UR37, URZ, URZ ;  /* 0x000000ff25257290 */ /* 0x000fe2000fffe1ff */
[----:B------:R-:W-:Y:S01]  /*4190*/  UMOV UR34, 0x0 ;  /* 0x0000000000227882 */ /* 0x000fe20000000000 */
[----:B------:R-:W-:Y:S01]  /*41a0*/  UMOV UR35, 0x8218910 ;  /* 0x0821891000237882 */ /* 0x000fe20000000000 */
[----:B------:R-:W-:Y:S01]  /*41b0*/  UMOV UR32, 0x0 ;  /* 0x0000000000207882 */ /* 0x000fe20000000000 */
[----:B------:R-:W-:Y:S01]  /*41c0*/  UMOV UR33, 0x8218910 ;  /* 0x0821891000217882 */ /* 0x000fe20000000000 */
[----:B------:R-:W-:Y:S01]  /*41d0*/  UMOV UR30, 0x0 ;  /* 0x00000000001e7882 */ /* 0x000fe20000000000 */
[----:B------:R-:W-:Y:S01]  /*41e0*/  UMOV UR31, 0x8218910 ;  /* 0x08218910001f7882 */ /* 0x000fe20000000000 */
[----:B------:R-:W-:Y:S01]  /*41f0*/  UMOV UR28, 0x0 ;  /* 0x00000000001c7882 */ /* 0x000fe20000000000 */
[----:B------:R-:W-:Y:S01]  /*4200*/  UMOV UR29, 0x8218910 ;  /* 0x08218910001d7882 */ /* 0x000fe20000000000 */
[C---:B-1----:R-:W-:Y:S01]  /*4210*/  VIADD R5, R3.reuse, 0x40 ;  /* 0x0000004003057836 */ /* 0x042fe20000000000 */
[----:B------:R-:W-:-:S04]  /*4220*/  LOP3.LUT R4, R3, 0xffff, RZ, 0xc0, !PT ;  /* 0x0000ffff03047812 */ /* 0x000fc800078ec0ff */
[----:B------:R-:W-:-:S05]  /*4230*/  LOP3.LUT R5, R5, 0xffff, RZ, 0xc0, !PT ;  /* 0x0000ffff05057812 */ /* 0x000fca00078ec0ff */
[----:B------:R1:W-:Y:S02]  /*4240*/  STL.64 [R1], R4 ;  /* 0x0000000401007387 */ /* 0x0003e40000100a00 */
.L_x_78:
[----:B-1----:R-:W-:-:S04]  /*4250*/  SHF.L.U32 R5, R2, 0x1f, RZ ;  /* 0x0000001f02057819 */ /* 0x002fc800000006ff */
[----:B------:R-:W1:Y:S02]  /*4260*/  SYNCS.PHASECHK.TRANS64.TRYWAIT P0, [UR21+0x110], R5 ;  /* 0x00011005ff0075a7 */ /* 0x000e640008001115 */
[----:B-1-34-:R-:W-:Y:S05]  /*4270*/  @!P0 BRA `(.L_x_70) ;  /* 0x00000068000c8947 */ /* 0x01afea0003800000 */
.L_x_185:
[----:B-1----:R-:W1:Y:S01]  /*4280*/  LDS.128 R4, [UR21+0x150] ;  /* 0x00015015ff047984 */ /* 0x002e620008000c00 */
[----:B------:R-:W-:Y:S01]  /*4290*/  ULEA UR26, UR25, UR21, 0x3 ;  /* 0x00000015191a7291 */ /* 0x000fe2000f8e18ff */
[----:B------:R-:W-:Y:S01]  /*42a0*/  @!PT LDS RZ, [RZ] ;  /* 0x00000000fffff984 */ /* 0x000fe20000000800 */
[----:B------:R-:W-:Y:S01]  /*42b0*/  @!PT LDS RZ, [RZ] ;  /* 0x00000000fffff984 */ /* 0x000fe20000000800 */
[----:B------:R-:W-:Y:S01]  /*42c0*/  @!PT LDS RZ, [RZ] ;  /* 0x00000000fffff984 */ /* 0x000fe20000000800 */
[----:B------:R-:W-:Y:S01]  /*42d0*/  @!PT LDS RZ, [RZ] ;  /* 0x00000000fffff984 */ /* 0x000fe20000000800 */
[----:B------:R2:W-:Y:S06]  /*42e0*/  MEMBAR.ALL.CTA ;  /* 0x0000000000007992 */ /* 0x0005ec0000008000 */
[----:B--2---:R-:W2:Y:S02]  /*42f0*/  FENCE.VIEW.ASYNC.S ;  /* 0x00000000000073c6 */ /* 0x004ea40000000000 */
[----:B--2---:R-:W-:Y:S01]  /*4300*/  SYNCS.ARRIVE.TRANS64.RED.A1T0 RZ, [UR38], RZ ;  /* 0x000000ffffff79a7 */ /* 0x004fe20008100426 */
[----:B-1----:R-:W-:Y:S01]  /*4310*/  LOP3.LUT P3, RZ, R6, 0x1, RZ, 0xc0, !PT ;  /* 0x0000000106ff7812 */ /* 0x002fe2000786c0ff */
[----:B------:R-:W-:-:S12]  /*4320*/  BRA.U UP4, `(.L_x_71) ;  /* 0x00000001040c7547 */ /* 0x000fd8000b800000 */
[----:B------:R-:W-:-:S04]  /*4330*/  SHF.L.U32 R5, R8, 0x1f, RZ ;  /* 0x0000001f08057819 */ /* 0x000fc800000006ff */
[----:B------:R-:W1:Y:S02]  /*4340*/  SYNCS.PHASECHK.TRANS64.TRYWAIT P0, [UR26+0x130], R5 ;  /* 0x00013005ff0075a7 */ /* 0x000e64000800111a */
[----:B-1----:R-:W-:Y:S05]  /*4350*/  @!P0 BRA `(.L_x_72) ;  /* 0x0000006400ec8947 */ /* 0x002fea0003800000 */
.L_x_71:
[----:B------:R-:W-:Y:S05]  /*4360*/  BRA.U UP4, `(.L_x_73) ;  /* 0x00000005040c7547 */ /* 0x000fea000b800000 */
[----:B------:R-:W2:Y:S02]  /*4370*/  LDCU UR4, c[0x0][0x390] ;  /* 0x00007200ff0477ac */ /* 0x000ea40008000800 */
[----:B--2---:R-:W-:-:S09]  /*4380*/  UISETP.GE.AND UP0, UPT, UR4, 0x1, UPT ;  /* 0x000000010400788c */ /* 0x004fd2000bf06270 */
[----:B------:R-:W-:Y:S05]  /*4390*/  BRA.U !UP0, `(.L_x_74) ;  /* 0x0000000108f47547 */ /* 0x000fea000b800000 */
[----:B------:R-:W-:Y:S01]  /*43a0*/  ULEA UR4, UR25, UR48, 0x2 ;  /* 0x0000003019047291 */ /* 0x000fe2000f8e10ff */
[----:B-1----:R-:W-:-:S08]  /*43b0*/  SHF.L.U32 R4, R0, 0x1f, RZ ;  /* 0x0000001f00047819 */ /* 0x002fd000000006ff */
[----:B------:R-:W5:Y:S01]  /*43c0*/  LDL R5, [UR4] ;  /* 0x00000004ff057983 */ /* 0x000f620008100800 */
[----:B------:R-:W-:Y:S02]  /*43d0*/  ULEA UR4, UR18, UR21, 0x3 ;  /* 0x0000001512047291 */ /* 0x000fe4000f8e18ff */
[----:B------:R-:W-:Y:S01]  /*43e0*/  UPLOP3.LUT UP2, UPT, UPT, UPT, UPT, 0x40, 0x4 ;  /* 0x000000000004789c */ /* 0x000fe20003f4e870 */
[----:B------:R-:W-:Y:S01]  /*43f0*/  UMOV UR20, UR37 ;  /* 0x0000002500147c82 */ /* 0x000fe20008000000 */
[----:B------:R-:W-:-:S05]  /*4400*/  UMOV UR19, UR27 ;  /* 0x0000001b00137c82 */ /* 0x000fca0008000000 */
[----:B------:R1:W2:Y:S01]  /*4410*/  SYNCS.PHASECHK.TRANS64.TRYWAIT P2, [UR4], R4 ;  /* 0x00000004ff0075a7 */ /* 0x0002a20008041104 */
[----:B------:R-:W-:-:S05]  /*4420*/  UMOV UR4, UR18 ;  /* 0x0000001200047c82 */ /* 0x000fca0008000000 */
.L_x_77:
[----:B------:R-:W-:Y:S02]  /*4430*/  UIADD3 UR20, UPT, UPT, UR20, 0x1, URZ ;  /* 0x0000000114147890 */ /* 0x000fe4000fffe0ff */
[----:B------:R-:W-:Y:S02]  /*4440*/  ULEA UR17, UR4, UR21, 0x3 ;  /* 0x0000001504117291 */ /* 0x000fe4000f8e18ff */
[----:B------:R-:W-:Y:S01]  /*4450*/  UISETP.NE.AND UP3, UPT, UR20, URZ, UPT ;  /* 0x000000ff1400728c */ /* 0x000fe2000bf65270 */
[----:B--234-:R-:W-:Y:S10]  /*4460*/  @P2 BRA `(.L_x_75) ;  /* 0x00000000000c2947 */ /* 0x01cff40003800000 */
[----:B------:R-:W-:Y:S04]  /*4470*/  SHF.L.U32 R6, R0, 0x1f, RZ ;  /* 0x0000001f00067819 */ /* 0x000fe800000006ff */
[----:B------:R-:W2:Y:S02]  /*4480*/  SYNCS.PHASECHK.TRANS64.TRYWAIT P0, [UR17], R6 ;  /* 0x00000006ff0075a7 */ /* 0x000ea40008001111 */
[----:B--2---:R-:W-:Y:S05]  /*4490*/  @!P0 BRA `(.L_x_76) ;  /* 0x0000006400b48947 */ /* 0x004fea0003800000 */
.L_x_75:
[----:B------:R-:W-:Y:S01]  /*44a0*/  UISETP.NE.AND UP0, UPT, UR19, 0x1, UPT ;  /* 0x000000011300788c */ /* 0x000fe2000bf05270 */
[----:B------:R-:W-:Y:S01]  /*44b0*/  PLOP3.LUT P2, PT, PT, PT, PT, 0x80, 0x8 ;  /* 0x000000000008781c */ /* 0x000fe20003f4f070 */
[----:B------:R-:W-:Y:S02]  /*44c0*/  UIADD3 UR5, UPT, UPT, UR4, 0x1, URZ ;  /* 0x0000000104057890 */ /* 0x000fe4000fffe0ff */
[----:B------:R-:W-:Y:S02]  /*44d0*/  ULEA UR10, UR4, UR24, 0x9 ;  /* 0x00000018040a7291 */ /* 0x000fe4000f8e48ff */
[----:B------:R-:W-:Y:S01]  /*44e0*/  UISETP.NE.AND UP1, UPT, UR5, 0xc, UPT ;  /* 0x0000000c0500788c */ /* 0x000fe2000bf25270 */
[----:B------:R-:W-:Y:S01]  /*44f0*/  PLOP3.LUT P0, PT, PT, PT, UP0, 0x80, 0x8 ;  /* 0x000000000008781c */ /* 0x000fe20003f0f008 */
[----:B------:R-:W-:Y:S02]  /*4500*/  ULEA UR14, UR4, UR23, 0x9 ;  /* 0x00000017040e7291 */ /* 0x000fe4000f8e48ff */
[----:B------:R-:W-:Y:S02]  /*4510*/  USEL UR6, URZ, 0x1, UP1 ;  /* 0x00000001ff067887 */ /* 0x000fe40008800000 */
[----:B------:R-:W-:Y:S01]  /*4520*/  USEL UR18, UR5, URZ, UP1 ;  /* 0x000000ff05127287 */ /* 0x000fe20008800000 */
[----:B------:R-:W-:Y:S11]  /*4530*/  ELECT P1, URZ, PT ;  /* 0x0000000000ff782f */ /* 0x000ff60003820000 */
[----:B------:R-:W-:Y:S02]  /*4540*/  @!UPT UIADD3 URZ, UPT, UPT, URZ, URZ, URZ ;  /* 0x000000fffffff290 */ /* 0x000fe4000fffe0ff */
[C---:B-----5:R-:W-:Y:S01]  /*4550*/  @P1 R2UR.BROADCAST UR4, R5.reuse ;  /* 0x00000000050412ca */ /* 0x060fe200008e0000 */
[----:B------:R-:W-:Y:S01]  /*4560*/  @UP0 ULEA UR5, UR18, UR21, 0x3 ;  /* 0x0000001512050291 */ /* 0x000fe2000f8e18ff */
[----:B------:R-:W-:Y:S01]  /*4570*/  LOP3.LUT R0, R0, UR6, RZ, 0x3c, !PT ;  /* 0x0000000600007c12 */ /* 0x000fe2000f8e3cff */
[----:B------:R-:W-:Y:S02]  /*4580*/  UIADD3 UR8, UPT, UPT, UR10, 0x40, URZ ;  /* 0x000000400a087890 */ /* 0x000fe4000fffe0ff */
[----:B------:R-:W-:Y:S01]  /*4590*/  UIADD3 UR6, UPT, UPT, UR14, 0x40, URZ ;  /* 0x000000400e067890 */ /* 0x000fe2000fffe0ff */
[----:B-1----:R-:W-:Y:S01]  /*45a0*/  @P0 SHF.L.U32 R4, R0, 0x1f, RZ ;  /* 0x0000001f00040819 */ /* 0x002fe200000006ff */
[----:B------:R-:W-:Y:S02]  /*45b0*/  UIADD3 UR12, UPT, UPT, UR10, 0x80, URZ ;  /* 0x000000800a0c7890 */ /* 0x000fe4000fffe0ff */
[----:B------:R-:W-:Y:S01]  /*45c0*/  UIADD3 UR19, UPT, UPT, UR19, -0x1, URZ ;  /* 0xffffffff13137890 */ /* 0x000fe2000fffe0ff */
[----:B------:R3:W4:Y:S01]  /*45d0*/  @P0 SYNCS.PHASECHK.TRANS64.TRYWAIT P2, [UR5], R4 ;  /* 0x00000004ff0005a7 */ /* 0x0007220008041105 */
[----:B------:R-:W-:Y:S11]  /*45e0*/  ELECT P0, URZ, PT ;  /* 0x0000000000ff782f */ /* 0x000ff60003800000 */
[----:B------:R-:W-:Y:S02]  /*45f0*/  @!UPT UIADD3 URZ, UPT, UPT, URZ, URZ, URZ ;  /* 0x000000fffffff290 */ /* 0x000fe4000fffe0ff */
[C---:B------:R-:W-:Y:S02]  /*4600*/  @P0 R2UR.BROADCAST UR16, R5.reuse ;  /* 0x00000000051002ca */ /* 0x040fe400008e0000 */
[----:B------:R-:W-:Y:S01]  /*4610*/  ELECT P0, URZ, PT ;  /* 0x0000000000ff782f */ /* 0x000fe20003800000 */
[----:B------:R-:W-:Y:S01]  /*4620*/  UMOV UR11, 0x20004020 ;  /* 0x20004020000b7882 */ /* 0x000fe20000000000 */
[----:B------:R-:W-:Y:S01]  /*4630*/  UMOV UR15, 0x20004020 ;  /* 0x20004020000f7882 */ /* 0x000fe20000000000 */
[----:B------:R-:W-:Y:S01]  /*4640*/  UMOV UR9, 0x20004020 ;  /* 0x2000402000097882 */ /* 0x000fe20000000000 */
[----:B------:R1:W-:Y:S01]  /*4650*/  UTCHMMA.2CTA gdesc[UR14], gdesc[UR10], tmem[UR4], tmem[UR34], idesc[UR35], UP2 ;  /* 0x00ff220a0e0075ea */ /* 0x0003e20009200004 */
[----:B------:R-:W-:Y:S01]  /*4660*/  UPLOP3.LUT UP2, UPT, UPT, UPT, UPT, 0x80, 0x8 ;  /* 0x000000000008789c */ /* 0x000fe20003f4f070 */
[----:B------:R-:W-:Y:S01]  /*4670*/  UMOV UR7, 0x20004020 ;  /* 0x2000402000077882 */ /* 0x000fe20000000000 */
[----:B------:R-:W-:Y:S01]  /*4680*/  UMOV UR13, 0x20004020 ;  /* 0x20004020000d7882 */ /* 0x000fe20000000000 */
[----:B------:R-:W-:Y:S03]  /*4690*/  UMOV UR5, 0x20004020 ;  /* 0x2000402000057882 */ /* 0x000fe60000000000 */
[----:B------:R2:W-:Y:S01]  /*46a0*/  UTCHMMA.2CTA gdesc[UR6], gdesc[UR8], tmem[UR16], tmem[UR32], idesc[UR33], UPT ;  /* 0x00ff2008060075ea */ /* 0x0005e2000ba00010 */
[----:B-1----:R-:W-:Y:S01]  /*46b0*/  UIADD3 UR4, UPT, UPT, UR14, 0x80, URZ ;  /* 0x000000800e047890 */ /* 0x002fe2000fffe0ff */
[C---:B------:R-:W-:Y:S02]  /*46c0*/  @P0 R2UR.BROADCAST UR15, R5.reuse ;  /* 0x00000000050f02ca */ /* 0x040fe400008e0000 */
[----:B------:R-:W-:Y:S01]  /*46d0*/  ELECT P0, URZ, PT ;  /* 0x0000000000ff782f */ /* 0x000fe20003800000 */
[----:B------:R-:W-:Y:S02]  /*46e0*/  UIADD3 UR10, UPT, UPT, UR10, 0xc0, URZ ;  /* 0x000000c00a0a7890 */ /* 0x000fe4000fffe0ff */
[----:B--2---:R-:W-:Y:S10]  /*46f0*/  UIADD3 UR6, UPT, UPT, UR14, 0xc0, URZ ;  /* 0x000000c00e067890 */ /* 0x004ff4000fffe0ff */
[----:B------:R-:W-:Y:S01]  /*4700*/  @P0 R2UR.BROADCAST UR9, R5 ;  /* 0x00000000050902ca */ /* 0x000fe200008e0000 */
[----:B------:R-:W-:Y:S01]  /*4710*/  UIADD3 UR8, UPT, UPT, UR17, 0x60, URZ ;  /* 0x0000006011087890 */ /* 0x000fe2000fffe0ff */
[----:B------:R1:W-:Y:S11]  /*4720*/  UTCHMMA.2CTA gdesc[UR4], gdesc[UR12], tmem[UR15], tmem[UR30], idesc[UR31], UPT ;  /* 0x00ff1e0c040075ea */ /* 0x0003f6000ba0000f */
[----:B------:R3:W-:Y:S01]  /*4730*/  UTCHMMA.2CTA gdesc[UR6], gdesc[UR10], tmem[UR9], tmem[UR28], idesc[UR29], UPT ;  /* 0x00ff1c0a060075ea */ /* 0x0007e2000ba00009 */
[----:B------:R3:W-:Y:S01]  /*4740*/  UTCBAR.2CTA.MULTICAST [UR8], URZ, UR22 ;  /* 0x000000ff080073e9 */ /* 0x0007e20008200816 */
[----:B-1----:R-:W-:Y:S01]  /*4750*/  UMOV UR4, UR18 ;  /* 0x0000001200047c82 */ /* 0x002fe20008000000 */
[----:B------:R-:W-:Y:S05]  /*4760*/  BRA.U UP3, `(.L_x_77) ;  /* 0xfffffffd03307547 */ /* 0x000fea000b83ffff */
.L_x_74:
[----:B------:R-:W-:-:S09]  /*4770*/  UIADD3 UR4, UPT, UPT, UR26, 0x120, URZ ;  /* 0x000001201a047890 */ /* 0x000fd2000fffe0ff */
[----:B------:R2:W-:Y:S01]  /*4780*/  UTCBAR.2CTA.MULTICAST [UR4], URZ, UR36 ;  /* 0x000000ff040073e9 */ /* 0x0005e20008200824 */
[----:B------:R-:W-:Y:S02]  /*4790*/  NOP ;  /* 0x0000000000007918 */ /* 0x000fe40000000000 */
.L_x_73:
[----:B--2---:R-:W-:Y:S01]  /*47a0*/  UIADD3 UR4, UPT, UPT, UR25, 0x1, URZ ;  /* 0x0000000119047890 */ /* 0x004fe2000fffe0ff */
[----:B------:R-:W-:-:S03]  /*47b0*/  LOP3.LUT R2, R2, 0x1, RZ, 0x3c, !PT ;  /* 0x0000000102027812 */ /* 0x000fc600078e3cff */
[----:B------:R-:W-:-:S04]  /*47c0*/  UISETP.NE.AND UP0, UPT, UR4, 0x2, UPT ;  /* 0x000000020400788c */ /* 0x000fc8000bf05270 */
[----:B------:R-:W-:Y:S02]  /*47d0*/  USEL UR5, URZ, 0x1, UP0 ;  /* 0x00000001ff057887 */ /* 0x000fe40008000000 */
[----:B------:R-:W-:-:S04]  /*47e0*/  USEL UR25, UR4, URZ, UP0 ;  /* 0x000000ff04197287 */ /* 0x000fc80008000000 */
[----:B------:R-:W-:Y:S01]  /*47f0*/  LOP3.LUT R8, R8, UR5, RZ, 0x3c, !PT ;  /* 0x0000000508087c12 */ /* 0x000fe2000f8e3cff */
[----:B------:R-:W-:Y:S07]  /*4800*/  @P3 BRA `(.L_x_78) ;  /* 0xfffffff800903947 */ /* 0x000fee000383ffff */
[----:B---3--:R-:W2:Y:S01]  /*4810*/  S2UR UR8, SR_CgaCtaId ;  /* 0x00000000000879c3 */ /* 0x008ea20000008800 */
[----:B------:R-:W-:Y:S01]  /*4820*/  ELECT P0, URZ, PT ;  /* 0x0000000000ff782f */ /* 0x000fe20003800000 */
[----:B------:R-:W-:Y:S01]  /*4830*/  HFMA2 R0, -RZ, RZ, 0, 5.9604644775390625e-08 ;  /* 0x00000001ff007431 */ /* 0x000fe200000001ff */
[----:B------:R-:W-:-:S05]  /*4840*/  UMOV UR4, 0x40 ;  /* 0x0000004000047882 */ /* 0x000fca0000000000 */
[----:B------:R-:W-:Y:S01]  /*4850*/  UVIRTCOUNT.DEALLOC.SMPOOL 0x80 ;  /* 0x000000800000784c */ /* 0x000fe20000000000 */
[----:B------:R-:W-:Y:S02]  /*4860*/  UISETP.NE.AND UP0, UPT, UR41, URZ, UPT ;  /* 0x000000ff2900728c */ /* 0x000fe4000bf05270 */
[----:B--2---:R-:W-:-:S09]  /*4870*/  ULEA UR8, UR8, UR4, 0x18 ;  /* 0x0000000408087291 */ /* 0x004fd2000f8ec0ff */
[----:B------:R2:W-:Y:S01]  /*4880*/  @P0 STS.U8 [UR8+0x1c], R0 ;  /* 0x00001c00ff000988 */ /* 0x0005e20008000008 */
[----:B------:R-:W-:Y:S05]  /*4890*/  BRA.U UP0, `(.L_x_79) ;  /* 0x0000000100587547 */ /* 0x000fea000b800000 */
[----:B------:R-:W-:Y:S01]  /*48a0*/  UIADD3 UR5, UPT, UPT, UR21, 0x130, URZ ;  /* 0x0000013015057890 */ /* 0x000fe2000fffe0ff */
[----:B------:R-:W-:-:S03]  /*48b0*/  SHF.L.U32 R2, R8, 0x1f, RZ ;  /* 0x0000001f08027819 */ /* 0x000fc600000006ff */
[----:B------:R-:W-:-:S09]  /*48c0*/  ULEA UR4, UR25, UR5, 0x3 ;  /* 0x0000000519047291 */ /* 0x000fd2000f8e18ff */
[----:B------:R-:W3:Y:S02]  /*48d0*/  SYNCS.PHASECHK.TRANS64.TRYWAIT P0, [UR4], R2 ;  /* 0x00000002ff0075a7 */ /* 0x000ee40008001104 */
[----:B---3--:R-:W-:Y:S05]  /*48e0*/  @!P0 BRA `(.L_x_80) ;  /* 0x0000006000b88947 */ /* 0x008fea0003800000 */
.L_x_189:
[----:B------:R-:W-:-:S04]  /*48f0*/  UIADD3 UR4, UPT, UPT, UR25, 0x1, URZ ;  /* 0x0000000119047890 */ /* 0x000fc8000fffe0ff */
[----:B------:R-:W-:-:S04]  /*4900*/  UISETP.NE.AND UP1, UPT, UR4, 0x2, UPT ;  /* 0x000000020400788c */ /* 0x000fc8000bf25270 */
[----:B------:R-:W-:Y:S02]  /*4910*/  USEL UR6, URZ, 0x1, UP1 ;  /* 0x00000001ff067887 */ /* 0x000fe40008800000 */
[----:B------:R-:W-:-:S04]  /*4920*/  USEL UR4, UR4, URZ, UP1 ;  /* 0x000000ff04047287 */ /* 0x000fc80008800000 */
[----:B------:R-:W-:Y:S01]  /*4930*/  ULEA UR4, UR4, UR5, 0x3 ;  /* 0x0000000504047291 */ /* 0x000fe2000f8e18ff */
[----:B--2---:R-:W-:-:S04]  /*4940*/  LOP3.LUT R2, R8, UR6, RZ, 0x3c, !PT ;  /* 0x0000000608027c12 */ /* 0x004fc8000f8e3cff */
[----:B------:R-:W-:Y:S01]  /*4950*/  SHF.L.U32 R2, R2, 0x1f, RZ ;  /* 0x0000001f02027819 */ /* 0x000fe200000006ff */
[----:B------:R-:W-:-:S04]  /*4960*/  IMAD.U32 R0, RZ, RZ, UR4 ;  /* 0x00000004ff007e24 */ /* 0x000fc8000f8e00ff */
[----:B------:R2:W3:Y:S03]  /*4970*/  SYNCS.PHASECHK.TRANS64.TRYWAIT P0, [R0+URZ], R2 ;  /* 0x00000002000075a7 */ /* 0x0004e600080011ff */
[----:B---3--:R-:W-:Y:S05]  /*4980*/  @!P0 NANOSLEEP.SYNCS 0x989680 ;  /* 0x009896800000895d */ /* 0x008fea0003900000 */
[----:B------:R-:W3:Y:S02]  /*4990*/  @!P0 SYNCS.PHASECHK.TRANS64 P0, [R0+URZ], R2 ;  /* 0x00000002000085a7 */ /* 0x000ee400080010ff */
[----:B---3--:R-:W-:Y:S05]  /*49a0*/  @P0 BRA `(.L_x_81) ;  /* 0x0000000000200947 */ /* 0x008fea0003800000 */
.L_x_82:
[----:B---3--:R3:W1:Y:S02]  /*49b0*/  SYNCS.PHASECHK.TRANS64.TRYWAIT P0, [R0+URZ], R2 ;  /* 0x00000002000075a7 */ /* 0x00866400080011ff */
[----:B-1----:R-:W-:Y:S05]  /*49c0*/  @!P0 NANOSLEEP.SYNCS 0x989680 ;  /* 0x009896800000895d */ /* 0x002fea0003900000 */
[----:B------:R-:W1:Y:S02]  /*49d0*/  @!P0 SYNCS.PHASECHK.TRANS64 P0, [R0+URZ], R2 ;  /* 0x00000002000085a7 */ /* 0x000e6400080010ff */
[----:B-1----:R-:W-:Y:S05]  /*49e0*/  @!P0 BRA `(.L_x_82) ;  /* 0xfffffffc00f08947 */ /* 0x002fea000383ffff */
[----:B------:R-:W-:Y:S05]  /*49f0*/  BRA `(.L_x_81) ;  /* 0x00000000000c7947 */ /* 0x000fea0003800000 */
.L_x_79:
[----:B------:R-:W-:-:S04]  /*4a00*/  UIADD3 UR4, UPT, UPT, UR21, 0x140, URZ ;  /* 0x0000014015047890 */ /* 0x000fc8000fffe0ff */
[----:B------:R-:W-:-:S09]  /*4a10*/  UPRMT UR4, UR40, 0x654, UR4 ;  /* 0x0000065428047896 */ /* 0x000fd20008000004 */
[----:B------:R-:W-:Y:S03]  /*4a20*/  SYNCS.ARRIVE.TRANS64.RED.A1T0 RZ, [UR4], RZ ;  /* 0x000000ffffff79a7 */ /* 0x000fe60008100404 */
.L_x_81:
[----:B--23--:R-:W-:Y:S01]  /*4a30*/  SHF.L.U32 R2, RZ, 0x1f, RZ ;  /* 0x0000001fff027819 */ /* 0x00cfe200000006ff */
[----:B------:R-:W-:Y:S01]  /*4a40*/  UIADD3 UR4, UPT, UPT, UR21, 0x140, URZ ;  /* 0x0000014015047890 */ /* 0x000fe2000fffe0ff */
[----:B------:R-:W-:Y:S02]  /*4a50*/  PLOP3.LUT P0, PT, PT, PT, UP0, 0x80, 0x8 ;  /* 0x000000000008781c */ /* 0x000fe40003f0f008 */
[----:B------:R-:W2:Y:S02]  /*4a60*/  SYNCS.PHASECHK.TRANS64.TRYWAIT P1, [UR21+0x140], R2 ;  /* 0x00014002ff0075a7 */ /* 0x000ea40008021115 */
[----:B--2---:R-:W-:Y:S09]  /*4a70*/  @!P1 BRA `(.L_x_83) ;  /* 0x00000060006c9947 */ /* 0x004ff20003800000 */
.L_x_191:
[----:B------:R-:W-:Y:S01]  /*4a80*/  @!UP0 UPRMT UR4, UR40, 0x654, UR4 ;  /* 0x0000065428048896 */ /* 0x000fe20008000004 */
[----:B------:R-:W-:Y:S01]  /*4a90*/  LOP3.LUT R3, R3, 0xffff, RZ, 0xc0, !PT ;  /* 0x0000ffff03037812 */ /* 0x000fe200078ec0ff */
[----:B--2---:R-:W-:-:S03]  /*4aa0*/  IMAD.MOV.U32 R2, RZ, RZ, 0xffff ;  /* 0x0000ffffff027424 */ /* 0x004fc600078e00ff */
[----:B------:R-:W-:-:S04]  /*4ab0*/  SHF.R.U32.HI R3, RZ, 0x5, R3 ;  /* 0x00000005ff037819 */ /* 0x000fc80000011603 */
[----:B------:R-:W-:Y:S01]  /*4ac0*/  @!P0 SYNCS.ARRIVE.TRANS64.RED.A1T0 RZ, [UR4], RZ ;  /* 0x000000ffffff89a7 */ /* 0x000fe20008100404 */
[----:B------:R-:W-:Y:S01]  /*4ad0*/  NOP ;  /* 0x0000000000007918 */ /* 0x000fe20000000000 */
[----:B------:R-:W2:Y:S01]  /*4ae0*/  LDS R0, [UR8+0x14] ;  /* 0x00001408ff007984 */ /* 0x000ea20008000800 */
[----:B------:R-:W-:-:S04]  /*4af0*/  SHF.L.U32 R2, R2, R3, RZ ;  /* 0x0000000302027219 */ /* 0x000fc800000006ff */
[----:B--2---:R-:W-:-:S04]  /*4b00*/  LOP3.LUT R0, R0, R2, RZ, 0xc0, !PT ;  /* 0x0000000200007212 */ /* 0x004fc800078ec0ff */
[----:B------:R-:W-:Y:S01]  /*4b10*/  ISETP.NE.AND P0, PT, R0, R2, PT ;  /* 0x000000020000720c */ /* 0x000fe20003f05270 */
[----:B------:R-:W-:-:S05]  /*4b20*/  IMAD.MOV.U32 R0, RZ, RZ, 0x1 ;  /* 0x00000001ff007424 */ /* 0x000fca00078e00ff */
[----:B------:R-:W-:-:S07]  /*4b30*/  SHF.L.U32 R0, R0, R3, RZ ;  /* 0x0000000300007219 */ /* 0x000fce00000006ff */
[----:B------:R-:W-:Y:S05]  /*4b40*/  @P0 BRA `(.L_x_84) ;  /* 0x00000000005c0947 */ /* 0x000fea0003800000 */
[----:B------:R-:W2:Y:S02]  /*4b50*/  LDS R3, [UR8+0x18] ;  /* 0x00001808ff037984 */ /* 0x000ea40008000800 */
[----:B--2---:R-:W-:-:S04]  /*4b60*/  LOP3.LUT R3, R3, R0, RZ, 0xc0, !PT ;  /* 0x0000000003037212 */ /* 0x004fc800078ec0ff */
[----:B------:R-:W-:-:S13]  /*4b70*/  ISETP.NE.AND P0, PT, R3, R0, PT ;  /* 0x000000000300720c */ /* 0x000fda0003f05270 */
[----:B------:R-:W-:Y:S05]  /*4b80*/  @P0 BRA `(.L_x_85) ;  /* 0x0000000000400947 */ /* 0x000fea0003800000 */
[----:B------:R-:W-:Y:S01]  /*4b90*/  R2UR UR4, R2 ;  /* 0x00000000020472ca */ /* 0x000fe200000e0000 */
[----:B------:R-:W2:Y:S01]  /*4ba0*/  S2R R3, SR_LANEID ;  /* 0x0000000000037919 */ /* 0x000ea20000000000 */
[----:B------:R-:W-:-:S04]  /*4bb0*/  LOP3.LUT R0, RZ, R0, RZ, 0x33, !PT ;  /* 0x00000000ff007212 */ /* 0x000fc800078e33ff */
[----:B------:R-:W3:Y:S07]  /*4bc0*/  REDUX UR6, R0 ;  /* 0x00000000000673c4 */ /* 0x000eee0000000000 */
[----:B------:R-:W-:-:S03]  /*4bd0*/  ULOP3.LUT UR5, URZ, UR4, URZ, 0x33, !UPT ;  /* 0x00000004ff057292 */ /* 0x000fc6000f8e33ff */
[----:B------:R-:W-:Y:S02]  /*4be0*/  VOTEU.ANY UR4, UPT, PT ;  /* 0x0000000000047886 */ /* 0x000fe400038e0100 */
[----:B------:R-:W-:Y:S01]  /*4bf0*/  UFLO.U32 UR4, UR4 ;  /* 0x00000004000472bd */ /* 0x000fe200080e0000 */
[----:B------:R-:W-:-:S04]  /*4c00*/  IMAD.U32 R2, RZ, RZ, UR5 ;  /* 0x00000005ff027e24 */ /* 0x000fc8000f8e00ff */
[----:B------:R-:W1:Y:S02]  /*4c10*/  REDUX UR7, R2 ;  /* 0x00000000020773c4 */ /* 0x000e640000000000 */
[----:B------:R1:W-:Y:S01]  /*4c20*/  UTCATOMSWS.AND URZ, UR5 ;  /* 0x0000000500ff79e3 */ /* 0x0003e20008000000 */
[----:B---3--:R-:W-:Y:S01]  /*4c30*/  IMAD.U32 R0, RZ, RZ, UR6 ;  /* 0x00000006ff007e24 */ /* 0x008fe2000f8e00ff */
[----:B--2---:R-:W-:Y:S01]  /*4c40*/  ISETP.EQ.U32.AND P0, PT, R3, UR4, PT ;  /* 0x0000000403007c0c */ /* 0x004fe2000bf02070 */
[----:B-1----:R-:W-:-:S12]  /*4c50*/  IMAD.U32 R2, RZ, RZ, UR7 ;  /* 0x00000007ff027e24 */ /* 0x002fd8000f8e00ff */
[----:B------:R1:W-:Y:S04]  /*4c60*/  @P0 ATOMS.AND RZ, [UR8+0x14], R2 ;  /* 0x00001402ffff098c */ /* 0x0003e8000a800008 */
[----:B------:R1:W-:Y:S01]  /*4c70*/  @P0 ATOMS.AND RZ, [UR8+0x18], R0 ;  /* 0x00001800ffff098c */ /* 0x0003e2000a800008 */
[----:B------:R-:W-:Y:S05]  /*4c80*/  BRA `(.L_x_86) ;  /* 0x0000000000147947 */ /* 0x000fea0003800000 */
.L_x_85:
[----:B------:R-:W-:Y:S02]  /*4c90*/  MOV R2, 0x4cb0 ;  /* 0x00004cb000027802 */ /* 0x000fe40000000f00 */
[----:B-1--45:R-:W-:Y:S05]  /*4ca0*/  CALL.REL.NOINC `($__internal_0_$__cuda_sm10x_tcgen05_guardrail_trap_col_being_dealloced_not_returned_by_alloc) ;  /* 0x0000006400507944 */ /* 0x032fea0003c00000 */
[----:B------:R-:W-:Y:S05]  /*4cb0*/  BRA `(.L_x_86) ;  /* 0x0000000000087947 */ /* 0x000fea0003800000 */
.L_x_84:
[----:B------:R-:W-:Y:S02]  /*4cc0*/  MOV R2, 0x4ce0 ;  /* 0x00004ce000027802 */ /* 0x000fe40000000f00 */
[----:B-1--45:R-:W-:Y:S05]  /*4cd0*/  CALL.REL.NOINC `($__internal_2_$__cuda_sm10x_tcgen05_guardrail_trap_unallocated_columns_being_dealloced) ;  /* 0x00000064005c7944 */ /* 0x032fea0003c00000 */
.L_x_86:
[----:B------:R-:W-:Y:S01]  /*4ce0*/  NOP ;  /* 0x0000000000007918 */ /* 0x000fe20000000000 */
[----:B------:R-:W-:Y:S05]  /*4cf0*/  EXIT ;  /* 0x000000000000794d */ /* 0x000fea0003800000 */
.L_x_58:
[----:B------:R-:W2:Y:S01]  /*4d00*/  LDCU UR5, c[0x0][0x384] ;  /* 0x00007080ff0577ac */ /* 0x000ea20008000800 */
[----:B------:R-:W-:Y:S02]  /*4d10*/  UISETP.NE.OR UP0, UPT, UR18, 0x3, !UP3 ;  /* 0x000000031200788c */ /* 0x000fe4000df05670 */
[----:B--2---:R-:W-:-:S07]  /*4d20*/  UIADD3 UR5, UPT, UPT, UR5, 0x7f, URZ ;  /* 0x0000007f05057890 */ /* 0x004fce000fffe0ff */
[----:B------:R-:W-:Y:S05]  /*4d30*/  BRA.U UP0, `(.L_x_87) ;  /* 0x0000001900007547 */ /* 0x000fea000b800000 */
[----:B------:R-:W-:Y:S01]  /*4d40*/  USHF.R.S32.HI UR4, URZ, 0x1f, UR5 ;  /* 0x0000001fff047899 */ /* 0x000fe20008011405 */
[----:B------:R-:W2:Y:S01]  /*4d50*/  S2UR UR12, SR_CgaCtaId ;  /* 0x00000000000c79c3 */ /* 0x000ea20000008800 */
[----:B------:R-:W3:Y:S01]  /*4d60*/  LDCU UR56, c[0x0][0x370] ;  /* 0x00006e00ff3877ac */ /* 0x000ee20008000800 */
[----:B------:R-:W-:Y:S02]  /*4d70*/  HFMA2 R10, -RZ, RZ, 0, 5.9604644775390625e-08 ;  /* 0x00000001ff0a7431 */ /* 0x000fe400000001ff */
[----:B------:R-:W-:Y:S01]  /*4d80*/  IMAD.MOV.U32 R9, RZ, RZ, RZ ;  /* 0x000000ffff097224 */ /* 0x000fe200078e00ff */
[----:B------:R-:W-:Y:S01]  /*4d90*/  ULEA.HI UR4, UR4, UR5, URZ, 0x7 ;  /* 0x0000000504047291 */ /* 0x000fe2000f8f38ff */
[----:B------:R-:W3:Y:S02]  /*4da0*/  LDCU.128 UR52, c[0x0][0xb10] ;  /* 0x00016200ff3477ac */ /* 0x000ee40008000c00 */
[----:B------:R-:W4:Y:S01]  /*4db0*/  LDC.64 R14, c[0x0][0x348] ;  /* 0x0000d200ff0e7b82 */ /* 0x000f220000000a00 */
[----:B------:R-:W-:Y:S01]  /*4dc0*/  USHF.R.S32.HI UR46, URZ, 0x7, UR4 ;  /* 0x00000007ff2e7899 */ /* 0x000fe20008011404 */
[----:B------:R-:W1:Y:S05]  /*4dd0*/  LDCU UR50, c[0x0][0x374] ;  /* 0x00006e80ff3277ac */ /* 0x000e6a0008000800 */
[----:B------:R-:W-:Y:S01]  /*4de0*/  IMAD.U32 R2, RZ, RZ, UR46 ;  /* 0x0000002eff027e24 */ /* 0x000fe2000f8e00ff */
[----:B------:R-:W2:Y:S04]  /*4df0*/  LDCU.64 UR4, c[0x0][0x888] ;  /* 0x00011100ff0477ac */ /* 0x000ea80008000a00 */
[----:B------:R-:W-:Y:S01]  /*4e00*/  IABS R0, R2 ;  /* 0x0000000200007213 */ /* 0x000fe20000000000 */
[----:B------:R-:W1:Y:S03]  /*4e10*/  LDCU.64 UR48, c[0x0][0x890] ;  /* 0x00011200ff3077ac */ /* 0x000e660008000a00 */
[----:B------:R-:W-:Y:S01]  /*4e20*/  R2UR UR38, R0 ;  /* 0x00000000002672ca */ /* 0x000fe200000e0000 */
[----:B------:R-:W4:Y:S01]  /*4e30*/  LDCU UR30, c[0x0][0xb0c] ;  /* 0x00016180ff1e77ac */ /* 0x000f220008000800 */
[----:B------:R-:W4:Y:S01]  /*4e40*/  LDCU UR68, c[0x0][0xb20] ;  /* 0x00016400ff4477ac */ /* 0x000f220008000800 */
[----:B------:R-:W4:Y:S10]  /*4e50*/  LDCU UR47, c[0x0][0x388] ;  /* 0x00007100ff2f77ac */ /* 0x000f340008000800 */
[----:B------:R-:W4:Y:S01]  /*4e60*/  I2F.RP R0, UR38 ;  /* 0x0000002600007d06 */ /* 0x000f220008209400 */
[----:B--2---:R-:W-:Y:S01]  /*4e70*/  UISETP.NE.U32.AND UP0, UPT, UR4, URZ, UPT ;  /* 0x000000ff0400728c */ /* 0x004fe2000bf05070 */
[----:B------:R-:W2:Y:S03]  /*4e80*/  LDCU UR4, c[0x0][0xb30] ;  /* 0x00016600ff0477ac */ /* 0x000ea60008000800 */
[----:B------:R-:W-:Y:S01]  /*4e90*/  UISETP.NE.AND.EX UP0, UPT, UR5, URZ, UPT, UP0 ;  /* 0x000000ff0500728c */ /* 0x000fe2000bf05300 */
[----:B------:R-:W-:Y:S01]  /*4ea0*/  UMOV UR31, 0x400 ;  /* 0x00000400001f7882 */ /* 0x000fe20000000000 */
[----:B---3--:R-:W-:-:S02]  /*4eb0*/  UIMAD.WIDE.U32 UR8, UR56, UR52, URZ ;  /* 0x00000034380872a5 */ /* 0x008fc4000f8e00ff */
[----:B-1----:R-:W-:Y:S01]  /*4ec0*/  UIMAD.WIDE.U32 UR10, UR50, UR55, URZ ;  /* 0x00000037320a72a5 */ /* 0x002fe2000f8e00ff */
[----:B------:R-:W-:Y:S01]  /*4ed0*/  UMOV UR6, URZ ;  /* 0x000000ff00067c82 */ /* 0x000fe20008000000 */
[----:B----4-:R-:W1:Y:S01]  /*4ee0*/  MUFU.RCP R0, R0 ;  /* 0x0000000000007308 */ /* 0x010e620000001000 */
[----:B------:R-:W-:Y:S02]  /*4ef0*/  ULEA UR31, UR12, UR31, 0x18 ;  /* 0x0000001f0c1f7291 */ /* 0x000fe4000f8ec0ff */
[----:B------:R-:W-:Y:S02]  /*4f00*/  UP2UR UR66, UPR, URZ, 0x1 ;  /* 0x00000001ff427883 */ /* 0x000fe40008000000 */
[----:B------:R-:W-:Y:S02]  /*4f10*/  UISETP.NE.AND UP0, UPT, UR39, 0x1, UPT ;  /* 0x000000012700788c */ /* 0x000fe4000bf05270 */
[----:B------:R-:W-:Y:S02]  /*4f20*/  UISETP.NE.U32.AND UP0, UPT, UR48, URZ, UPT ;  /* 0x000000ff3000728c */ /* 0x000fe4000bf05070 */
[----:B------:R-:W-:-:S02]  /*4f30*/  UIADD3 UR62, UPT, UPT, UR31, 0xd8, URZ ;  /* 0x000000d81f3e7890 */ /* 0x000fc4000fffe0ff */
[----:B------:R-:W-:Y:S02]  /*4f40*/  UIADD3 UR60, UPT, UPT, UR31, 0x118, URZ ;  /* 0x000001181f3c7890 */ /* 0x000fe4000fffe0ff */
[----:B------:R-:W-:Y:S02]  /*4f50*/  UIADD3 UR41, UPT, UPT, UR31, 0xc0, URZ ;  /* 0x000000c01f297890 */ /* 0x000fe4000fffe0ff */
[----:B------:R-:W-:Y:S01]  /*4f60*/  UIADD3 UR33, UPT, UPT, UR31, 0xc8, URZ ;  /* 0x000000c81f217890 */ /* 0x000fe2000fffe0ff */
[----:B-1----:R-:W-:Y:S01]  /*4f70*/  VIADD R0, R0, 0xffffffe ;  /* 0x0ffffffe00007836 */ /* 0x002fe20000000000 */
[----:B------:R-:W-:Y:S02]  /*4f80*/  UIADD3 UR25, UPT, UPT, UR31, 0xd0, URZ ;  /* 0x000000d01f197890 */ /* 0x000fe4000fffe0ff */
[----:B------:R-:W-:Y:S01]  /*4f90*/  UISETP.GE.AND UP3, UPT, UR39, 0x1, UPT ;  /* 0x000000012700788c */ /* 0x000fe2000bf66270 */
[----:B------:R-:W-:Y:S02]  /*4fa0*/  UMOV UR59, UR9 ;  /* 0x00000009003b7c82 */ /* 0x000fe40008000000 */
[----:B------:R-:W1:Y:S01]  /*4fb0*/  F2I.FTZ.U32.TRUNC.NTZ R0, R0 ;  /* 0x0000000000007305 */ /* 0x000e62000021f000 */
[----:B------:R-:W-:Y:S01]  /*4fc0*/  UMOV UR58, UR11 ;  /* 0x0000000b003a7c82 */ /* 0x000fe20008000000 */
[----:B------:R-:W-:-:S02]  /*4fd0*/  UISETP.NE.AND UP3, UPT, UR30, 0x1, UPT ;  /* 0x000000011e00788c */ /* 0x000fc4000bf65270 */
[----:B------:R-:W-:Y:S02]  /*4fe0*/  UISETP.NE.AND.EX UP5, UPT, UR49, URZ, UPT, UP0 ;  /* 0x000000ff3100728c */ /* 0x000fe4000bfa5300 */
[----:B------:R-:W-:Y:S01]  /*4ff0*/  UPLOP3.LUT UP2, UPT, UPT, UPT, UPT, 0x40, 0x4 ;  /* 0x000000000004789c */ /* 0x000fe20003f4e870 */
[----:B------:R-:W3:Y:S01]  /*5000*/  LDCU.64 UR22, c[0x0][0xb28] ;  /* 0x00016500ff1677ac */ /* 0x000ee20008000a00 */
[----:B------:R-:W-:Y:S02]  /*5010*/  UPRMT UR62, UR12, 0x654, UR62 ;  /* 0x000006540c3e7896 */ /* 0x000fe4000800003e */
[----:B------:R-:W-:Y:S01]  /*5020*/  UPRMT UR60, URZ, 0x654, UR60 ;  /* 0x00000654ff3c7896 */ /* 0x000fe2000800003c */
[----:B-1----:R-:W-:Y:S01]  /*5030*/  R2UR UR7, R0 ;  /* 0x00000000000772ca */ /* 0x002fe200000e0000 */
[----:B------:R-:W-:Y:S01]  /*5040*/  UPRMT UR65, UR12, 0x654, UR41 ;  /* 0x000006540c417896 */ /* 0x000fe20008000029 */
[----:B------:R-:W-:Y:S01]  /*5050*/  IABS R0, R2 ;  /* 0x0000000200007213 */ /* 0x000fe20000000000 */
[----:B------:R-:W-:Y:S01]  /*5060*/  UPRMT UR64, UR12, 0x654, UR33 ;  /* 0x000006540c407896 */ /* 0x000fe20008000021 */
[----:B------:R-:W-:Y:S01]  /*5070*/  MOV R2, 0x2000 ;  /* 0x0000200000027802 */ /* 0x000fe20000000f00 */
[----:B------:R-:W-:-:S02]  /*5080*/  UPRMT UR63, UR12, 0x654, UR25 ;  /* 0x000006540c3f7896 */ /* 0x000fc40008000019 */
[----:B------:R-:W-:Y:S01]  /*5090*/  IMAD.MOV R0, RZ, RZ, -R0 ;  /* 0x000000ffff007224 */ /* 0x000fe200078e0a00 */
[----:B------:R-:W-:Y:S02]  /*50a0*/  USHF.R.U32.HI UR59, URZ, UR53, UR59 ;  /* 0x00000035ff3b7299 */ /* 0x000fe4000801163b */
[----:B------:R-:W-:Y:S02]  /*50b0*/  USHF.R.U32.HI UR58, URZ, UR68, UR58 ;  /* 0x00000044ff3a7299 */ /* 0x000fe4000801163a */
[----:B------:R-:W-:Y:S01]  /*50c0*/  R2UR UR61, R0 ;  /* 0x00000000003d72ca */ /* 0x000fe200000e0000 */
[----:B------:R-:W-:Y:S02]  /*50d0*/  UIADD3 UR5, UPT, UPT, URZ, -UR7, URZ ;  /* 0x80000007ff057290 */ /* 0x000fe4000fffe0ff */
[----:B------:R-:W-:Y:S02]  /*50e0*/  UISETP.NE.AND UP3, UPT, UR54, 0x1, UPT ;  /* 0x000000013600788c */ /* 0x000fe4000bf65270 */
[----:B------:R-:W-:-:S02]  /*50f0*/  UIMAD UR5, UR5, UR38, URZ ;  /* 0x00000026050572a4 */ /* 0x000fc4000f8e02ff */
[----:B--2---:R-:W-:Y:S02]  /*5100*/  UISETP.NE.AND UP4, UPT, UR4, 0x1, UPT ;  /* 0x000000010400788c */ /* 0x004fe4000bf85270 */
[----:B------:R-:W-:Y:S02]  /*5110*/  UIMAD.WIDE.U32 UR6, UR7, UR5, UR6 ;  /* 0x00000005070672a5 */ /* 0x000fe4000f8e0006 */
[----:B------:R-:W-:Y:S02]  /*5120*/  UISETP.NE.AND UP0, UPT, UR47, URZ, UPT ;  /* 0x000000ff2f00728c */ /* 0x000fe4000bf05270 */
[----:B------:R-:W-:-:S03]  /*5130*/  UISETP.NE.AND UP6, UPT, UR46, URZ, UPT ;  /* 0x000000ff2e00728c */ /* 0x000fc6000bfc5270 */
[----:B---3--:R-:W-:-:S08]  /*5140*/  UMOV UR57, UR7 ;  /* 0x0000000700397c82 */ /* 0x008fd00008000000 */
.L_x_98:
[----:B------:R-:W-:Y:S04]  /*5150*/  SHF.L.U32 R3, R9, 0x1f, RZ ;  /* 0x0000001f09037819 */ /* 0x000fe800000006ff */
[----:B------:R-:W1:Y:S02]  /*5160*/  SYNCS.PHASECHK.TRANS64.TRYWAIT P0, [UR31+0x110], R3 ;  /* 0x00011003ff0075a7 */ /* 0x000e64000800111f */
[----:B-12---:R-:W-:Y:S05]  /*5170*/  @!P0 BRA `(.L_x_88) ;  /* 0x0000005800c48947 */ /* 0x006fea0003800000 */
.L_x_193:
[----:B------:R-:W2:Y:S01]  /*5180*/  LDS.128 R4, [UR31+0x150] ;  /* 0x0001501fff047984 */ /* 0x000ea20008000c00 */
[----:B------:R-:W-:Y:S01]  /*5190*/  UISETP.GE.AND UP0, UPT, UR39, 0x1, UPT ;  /* 0x000000012700788c */ /* 0x000fe2000bf06270 */
[----:B------:R-:W-:Y:S01]  /*51a0*/  @!PT LDS RZ, [RZ] ;  /* 0x00000000fffff984 */ /* 0x000fe20000000800 */
[----:B------:R-:W-:Y:S01]  /*51b0*/  @!PT LDS RZ, [RZ] ;  /* 0x00000000fffff984 */ /* 0x000fe20000000800 */
[----:B------:R-:W-:Y:S01]  /*51c0*/  @!PT LDS RZ, [RZ] ;  /* 0x00000000fffff984 */ /* 0x000fe20000000800 */
[----:B------:R-:W-:Y:S01]  /*51d0*/  @!PT LDS RZ, [RZ] ;  /* 0x00000000fffff984 */ /* 0x000fe20000000800 */
[----:B------:R3:W-:Y:S06]  /*51e0*/  MEMBAR.ALL.CTA ;  /* 0x0000000000007992 */ /* 0x0007ec0000008000 */
[----:B---3--:R-:W3:Y:S02]  /*51f0*/  FENCE.VIEW.ASYNC.S ;  /* 0x00000000000073c6 */ /* 0x008ee40000000000 */
[----:B---3--:R-:W-:Y:S01]  /*5200*/  SYNCS.ARRIVE.TRANS64.RED.A1T0 RZ, [UR60], RZ ;  /* 0x000000ffffff79a7 */ /* 0x008fe2000810043c */
[----:B--2---:R-:W-:Y:S11]  /*5210*/  LOP3.LUT P0, RZ, R6, 0x1, RZ, 0xc0, !PT ;  /* 0x0000000106ff7812 */ /* 0x004ff6000780c0ff */
[----:B------:R-:W-:Y:S02]  /*5220*/  @!UPT UIADD3 URZ, UPT, UPT, URZ, URZ, URZ ;  /* 0x000000fffffff290 */ /* 0x000fe4000fffe0ff */
[----:B------:R-:W-:Y:S01]  /*5230*/  VOTEU.ANY UP3, P0 ;  /* 0x0000000000ff7886 */ /* 0x000fe20000060100 */
[----:B------:R-:W-:Y:S11]  /*5240*/  PLOP3.LUT P0, PT, PT, PT, UP3, 0x80, 0x8 ;  /* 0x000000000008781c */ /* 0x000ff60003f0f038 */
[----:B------:R-:W-:Y:S02]  /*5250*/  @!UPT UIADD3 URZ, UPT, UPT, URZ, URZ, URZ ;  /* 0x000000fffffff290 */ /* 0x000fe4000fffe0ff */
[----:B-1----:R-:W-:Y:S02]  /*5260*/  @P0 MOV R3, R4 ;  /* 0x0000000400030202 */ /* 0x002fe40000000f00 */
[----:B------:R-:W-:Y:S02]  /*5270*/  @P0 LOP3.LUT R0, R5, 0xffff, RZ, 0xc0, !PT ;  /* 0x0000ffff05000812 */ /* 0x000fe400078ec0ff */
[----:B------:R-:W-:Y:S02]  /*5280*/  @P0 R2UR UR5, R3 ;  /* 0x00000000030502ca */ /* 0x000fe400000e0000 */
[----:B------:R-:W-:Y:S11]  /*5290*/  @P0 R2UR UR4, R0 ;  /* 0x00000000000402ca */ /* 0x000ff600000e0000 */
[----:B------:R-:W-:Y:S02]  /*52a0*/  @UP3 UMOV UR15, UR5 ;  /* 0x00000005000f3c82 */ /* 0x000fe40008000000 */
[----:B------:R-:W-:Y:S01]  /*52b0*/  @UP3 UMOV UR14, UR4 ;  /* 0x00000004000e3c82 */ /* 0x000fe20008000000 */
[----:B------:R-:W-:Y:S05]  /*52c0*/  BRA.U !UP0, `(.L_x_89) ;  /* 0x0000000108c07547 */ /* 0x000fea000b800000 */
[----:B------:R-:W-:Y:S02]  /*52d0*/  UIMAD.WIDE.U32 UR8, UR14, UR55, URZ ;  /* 0x000000370e0872a5 */ /* 0x000fe4000f8e00ff */
[----:B------:R-:W-:Y:S02]  /*52e0*/  UP2UR UR18, UPR, URZ, 0x4 ;  /* 0x00000004ff127883 */ /* 0x000fe40008000000 */
[----:B------:R-:W-:Y:S02]  /*52f0*/  UISETP.NE.AND UP2, UPT, UR54, 0x1, UPT ;  /* 0x000000013600788c */ /* 0x000fe4000bf45270 */
[----:B------:R-:W-:Y:S02]  /*5300*/  UIMAD.WIDE.U32 UR10, UR15, UR52, URZ ;  /* 0x000000340f0a72a5 */ /* 0x000fe4000f8e00ff */
[----:B------:R-:W-:Y:S02]  /*5310*/  USEL UR4, UR50, UR58, !UP2 ;  /* 0x0000003a32047287 */ /* 0x000fe4000d000000 */
[----:B------:R-:W-:Y:S02]  /*5320*/  UISETP.NE.AND UP0, UPT, UR30, 0x1, UPT ;  /* 0x000000011e00788c */ /* 0x000fe4000bf05270 */
[----:B------:R-:W-:Y:S02]  /*5330*/  UP2UR UR20, UPR, URZ, 0x2 ;  /* 0x00000002ff147883 */ /* 0x000fe40008000000 */
[----:B------:R-:W-:Y:S02]  /*5340*/  UISETP.NE.AND UP1, UPT, UR39, 0x1, UPT ;  /* 0x000000012700788c */ /* 0x000fe4000bf25270 */
[----:B------:R-:W-:Y:S02]  /*5350*/  UIMAD.WIDE.U32 UR12, UR4, UR22, URZ ;  /* 0x00000016040c72a5 */ /* 0x000fe4000f8e00ff */
[----:B------:R-:W-:Y:S01]  /*5360*/  USEL UR7, UR56, UR59, !UP0 ;  /* 0x0000003b38077287 */ /* 0x000fe2000c000000 */
[----:B------:R-:W-:Y:S02]  /*5370*/  UMOV UR5, UR9 ;  /* 0x0000000900057c82 */ /* 0x000fe40008000000 */
[----:B------:R-:W-:Y:S02]  /*5380*/  USHF.R.U32.HI UR6, URZ, UR68, UR5 ;  /* 0x00000044ff067299 */ /* 0x000fe40008011605 */
[----:B------:R-:W-:Y:S02]  /*5390*/  UIMAD.WIDE.U32 UR16, UR7, UR22, URZ ;  /* 0x00000016071072a5 */ /* 0x000fe4000f8e00ff */
[----:B------:R-:W-:Y:S02]  /*53a0*/  USEL UR6, UR14, UR6, !UP2 ;  /* 0x000000060e067287 */ /* 0x000fe4000d000000 */
[----:B------:R-:W-:Y:S01]  /*53b0*/  UISETP.NE.AND UP2, UPT, UR18, URZ, UPT ;  /* 0x000000ff1200728c */ /* 0x000fe2000bf45270 */
[----:B------:R-:W-:Y:S01]  /*53c0*/  UMOV UR5, UR11 ;  /* 0x0000000b00057c82 */ /* 0x000fe20008000000 */
[----:B------:R-:W-:Y:S02]  /*53d0*/  UIMAD.WIDE.U32 UR10, UR6, UR22, URZ ;  /* 0x00000016060a72a5 */ /* 0x000fe4000f8e00ff */
[----:B------:R-:W-:Y:S03]  /*53e0*/  USHF.R.U32.HI UR8, URZ, UR53, UR5 ;  /* 0x00000035ff087299 */ /* 0x000fe60008011605 */
[----:B------:R-:W-:Y:S02]  /*53f0*/  UMOV UR5, UR13 ;  /* 0x0000000d00057c82 */ /* 0x000fe40008000000 */
[----:B------:R-:W-:Y:S03]  /*5400*/  @UP1 USHF.R.U32.HI UR4, URZ, UR23, UR5 ;  /* 0x00000017ff041299 */ /* 0x000fe60008011605 */
[----:B------:R-:W-:Y:S01]  /*5410*/  UMOV UR5, UR17 ;  /* 0x0000001100057c82 */ /* 0x000fe20008000000 */
[----:B------:R-:W-:Y:S02]  /*5420*/  UIMAD UR4, UR39, UR4, URZ ;  /* 0x00000004270472a4 */ /* 0x000fe4000f8e02ff */
[----:B------:R-:W-:Y:S02]  /*5430*/  @UP1 USHF.R.U32.HI UR7, URZ, UR23, UR5 ;  /* 0x00000017ff071299 */ /* 0x000fe40008011605 */
[----:B------:R-:W-:Y:S02]  /*5440*/  USEL UR5, UR15, UR8, !UP0 ;  /* 0x000000080f057287 */ /* 0x000fe4000c000000 */
[----:B------:R-:W-:Y:S02]  /*5450*/  UIMAD UR8, UR39, UR7, URZ ;  /* 0x00000007270872a4 */ /* 0x000fe4000f8e02ff */
[----:B------:R-:W-:Y:S03]  /*5460*/  UISETP.GE.AND UP0, UPT, UR6, UR4, UPT ;  /* 0x000000040600728c */ /* 0x000fe6000bf06270 */
[----:B------:R-:W-:Y:S01]  /*5470*/  UMOV UR4, UR11 ;  /* 0x0000000b00047c82 */ /* 0x000fe20008000000 */
[----:B------:R-:W-:Y:S02]  /*5480*/  UISETP.GE.OR UP0, UPT, UR5, UR8, UP0 ;  /* 0x000000080500728c */ /* 0x000fe40008706670 */
[----:B------:R-:W-:Y:S02]  /*5490*/  USHF.R.U32.HI UR4, URZ, UR23, UR4 ;  /* 0x00000017ff047299 */ /* 0x000fe40008011604 */
[----:B------:R-:W-:Y:S02]  /*54a0*/  UIMAD.WIDE.U32 UR8, UR5, UR22, URZ ;  /* 0x00000016050872a5 */ /* 0x000fe4000f8e00ff */
[----:B------:R-:W-:Y:S04]  /*54b0*/  USEL UR10, UR6, UR4, !UP1 ;  /* 0x00000004060a7287 */ /* 0x000fe8000c800000 */
[----:B------:R-:W-:Y:S01]  /*54c0*/  UIADD3 UR11, UPT, UPT, -UR10, URZ, URZ ;  /* 0x000000ff0a0b7290 */ /* 0x000fe2000fffe1ff */
[----:B------:R-:W-:Y:S02]  /*54d0*/  @!UP0 UMOV UR4, UR9 ;  /* 0x0000000900048c82 */ /* 0x000fe40008000000 */
[----:B------:R-:W-:Y:S02]  /*54e0*/  @!UP0 USHF.R.U32.HI UR4, URZ, UR23, UR4 ;  /* 0x00000017ff048299 */ /* 0x000fe40008011604 */
[----:B------:R-:W-:Y:S02]  /*54f0*/  UIMAD UR8, UR39, UR11, UR6 ;  /* 0x0000000b270872a4 */ /* 0x000fe4000f8e0206 */
[----:B------:R-:W-:Y:S02]  /*5500*/  @!UP0 USEL UR4, UR5, UR4, !UP1 ;  /* 0x0000000405048287 */ /* 0x000fe4000c800000 */
[----:B------:R-:W-:Y:S02]  /*5510*/  UISETP.NE.AND UP1, UPT, UR20, URZ, UPT ;  /* 0x000000ff1400728c */ /* 0x000fe4000bf25270 */
[----:B------:R-:W-:Y:S02]  /*5520*/  @!UP0 UIMAD UR7, UR7, UR8, UR4 ;  /* 0x00000008070782a4 */ /* 0x000fe4000f8e0204 */
[----:B------:R-:W-:Y:S02]  /*5530*/  @!UP0 UIADD3 UR9, UPT, UPT, UR10, -UR4, URZ ;  /* 0x800000040a098290 */ /* 0x000fe4000fffe0ff */
[----:B------:R-:W-:Y:S02]  /*5540*/  UIADD3 UR8, UPT, UPT, -UR6, URZ, URZ ;  /* 0x000000ff06087290 */ /* 0x000fe4000fffe1ff */
[----:B------:R-:W-:Y:S02]  /*5550*/  UIADD3 UR4, UPT, UPT, -UR5, URZ, URZ ;  /* 0x000000ff05047290 */ /* 0x000fe4000fffe1ff */
[----:B------:R-:W-:Y:S03]  /*5560*/  @!UP0 UIMAD UR6, UR9, UR39, UR5 ;  /* 0x00000027090682a4 */ /* 0x000fe6000f8e0205 */
[----:B------:R-:W-:Y:S01]  /*5570*/  @!UP0 UMOV UR5, UR7 ;  /* 0x0000000700058c82 */ /* 0x000fe20008000000 */
[----:B------:R-:W-:Y:S02]  /*5580*/  UIMAD UR7, UR30, UR4, UR15 ;  /* 0x000000041e0772a4 */ /* 0x000fe4000f8e020f */
[----:B------:R-:W-:Y:S02]  /*5590*/  UIMAD UR4, UR54, UR8, UR14 ;  /* 0x00000008360472a4 */ /* 0x000fe4000f8e020e */
[----:B------:R-:W-:Y:S02]  /*55a0*/  UIMAD UR15, UR5, UR30, UR7 ;  /* 0x0000001e050f72a4 */ /* 0x000fe4000f8e0207 */
[----:B------:R-:W-:Y:S11]  /*55b0*/  UIMAD UR14, UR6, UR54, UR4 ;  /* 0x00000036060e72a4 */ /* 0x000ff6000f8e0204 */
[----:B------:R-:W-:Y:S01]  /*55c0*/  @!UPT UIADD3 URZ, UPT, UPT, URZ, URZ, URZ ;  /* 0x000000fffffff290 */ /* 0x000fe2000fffe0ff */
.L_x_89:
[----:B------:R-:W1:Y:S01]  /*55d0*/  @!UP4 LDCU.128 UR8, c[0x0][0xb10] ;  /* 0x00016200ff08c7ac */ /* 0x000e620008000c00 */
[----:B------:R-:W-:Y:S04]  /*55e0*/  MOV R0, UR19 ;  /* 0x0000001300007c02 */ /* 0x000fe80008000f00 */
[----:B------:R-:W-:Y:S01]  /*55f0*/  IABS R0, R0 ;  /* 0x0000000000007213 */ /* 0x000fe20000000000 */
[----:B------:R-:W2:Y:S01]  /*5600*/  @!UP4 LDCU UR5, c[0x0][0xb0c] ;  /* 0x00016180ff05c7ac */ /* 0x000ea20008000800 */
[----:B------:R-:W3:Y:S01]  /*5610*/  @!UP4 LDCU UR4, c[0x0][0xb20] ;  /* 0x00016400ff04c7ac */ /* 0x000ee20008000800 */
[----:B-1----:R-:W-:Y:S04]  /*5620*/  UIMAD.WIDE.U32 UR6, UR15, UR8, URZ ;  /* 0x000000080f0672a5 */ /* 0x002fe8000f8e00ff */
[----:B------:R-:W-:Y:S02]  /*5630*/  @!UP4 USHF.R.U32.HI UR7, URZ, UR9, UR7 ;  /* 0x00000009ff07c299 */ /* 0x000fe40008011607 */
[----:B------:R-:W-:Y:S02]  /*5640*/  UIMAD.WIDE.U32 UR8, UR14, UR11, URZ ;  /* 0x0000000b0e0872a5 */ /* 0x000fe4000f8e00ff */
[----:B--2---:R-:W-:Y:S04]  /*5650*/  @!UP4 UISETP.NE.AND UP0, UPT, UR5, 0x1, UPT ;  /* 0x000000010500c88c */ /* 0x004fe8000bf05270 */
[----:B------:R-:W-:Y:S02]  /*5660*/  @!UP4 USEL UR7, UR15, UR7, !UP0 ;  /* 0x000000070f07c287 */ /* 0x000fe4000c000000 */
[----:B------:R-:W-:Y:S01]  /*5670*/  @!UP4 UISETP.NE.AND UP0, UPT, UR10, 0x1, UPT ;  /* 0x000000010a00c88c */ /* 0x000fe2000bf05270 */
[----:B------:R-:W-:Y:S02]  /*5680*/  @!UP4 UMOV UR6, UR9 ;  /* 0x000000090006cc82 */ /* 0x000fe40008000000 */
[----:B---3--:R-:W-:Y:S04]  /*5690*/  @!UP4 USHF.R.U32.HI UR6, URZ, UR4, UR6 ;  /* 0x00000004ff06c299 */ /* 0x008fe80008011606 */
[----:B------:R-:W-:Y:S04]  /*56a0*/  @!UP4 USEL UR6, UR14, UR6, !UP0 ;  /* 0x000000060e06c287 */ /* 0x000fe8000c000000 */
[----:B------:R-:W-:Y:S02]  /*56b0*/  @!UP4 UIADD3 UR4, UPT, UPT, -UR7, UR6, URZ ;  /* 0x000000060704c290 */ /* 0x000fe4000fffe1ff */
[----:B------:R-:W-:Y:S02]  /*56c0*/  @!UP4 UIADD3 UR6, UPT, UPT, UR7, -UR6, URZ ;  /* 0x800000060706c290 */ /* 0x000fe4000fffe0ff */
[----:B------:R-:W-:Y:S02]  /*56d0*/  @!UP4 UIMAD UR15, UR4, UR5, UR15 ;  /* 0x00000005040fc2a4 */ /* 0x000fe4000f8e020f */
[----:B------:R-:W-:Y:S01]  /*56e0*/  @!UP4 UIMAD UR14, UR6, UR10, UR14 ;  /* 0x0000000a060ec2a4 */ /* 0x000fe2000f8e020e */
[----:B------:R-:W-:Y:S11]  /*56f0*/  BRA.U UP2, `(.L_x_90) ;  /* 0x0000000102107547 */ /* 0x000ff6000b800000 */
[----:B------:R-:W-:Y:S04]  /*5700*/  MOV R8, UR67 ;  /* 0x0000004300087c02 */ /* 0x000fe80008000f00 */
[----:B------:R-:W-:Y:S04]  /*5710*/  SHF.L.U32 R8, R8, 0x1f, RZ ;  /* 0x0000001f08087819 */ /* 0x000fe800000006ff */
[----:B------:R-:W1:Y:S02]  /*5720*/  SYNCS.PHASECHK.TRANS64.TRYWAIT P1, [UR31+0x108], R8 ;  /* 0x00010808ff0075a7 */ /* 0x000e64000802111f */
[----:B-1----:R-:W-:Y:S05]  /*5730*/  @!P1 BRA `(.L_x_91) ;  /* 0x00000054006c9947 */ /* 0x002fea0003800000 */
.L_x_90:
[----:B------:R-:W-:Y:S01]  /*5740*/  UISETP.NE.AND UP2, UPT, UR47, URZ, UPT ;  /* 0x000000ff2f00728c */ /* 0x000fe2000bf45270 */
[----:B------:R-:W-:Y:S01]  /*5750*/  R2UR UR4, R0 ;  /* 0x00000000000472ca */ /* 0x000fe200000e0000 */
[----:B------:R-:W-:Y:S01]  /*5760*/  USHF.L.U32 UR43, UR21, 0x6, URZ ;  /* 0x00000006152b7899 */ /* 0x000fe200080006ff */
[----:B-1----:R-:W-:Y:S05]  /*5770*/  IMAD.U32 R8, RZ, RZ, UR47 ;  /* 0x0000002fff087e24 */ /* 0x002fea000f8e00ff */
[----:B------:R-:W-:Y:S04]  /*5780*/  IABS R8, R8 ;  /* 0x0000000800087213 */ /* 0x000fe80000000000 */
[----:B------:R-:W1:Y:S02]  /*5790*/  I2F.RP R12, R8 ;  /* 0x00000008000c7306 */ /* 0x000e640000209400 */
[----:B------:R-:W-:Y:S07]  /*57a0*/  UIMAD.WIDE.U32 UR6, UR57, UR4, URZ ;  /* 0x00000004390672a5 */ /* 0x000fee000f8e00ff */
[----:B------:R-:W-:Y:S02]  /*57b0*/  UMOV UR44, UR7 ;  /* 0x00000007002c7c82 */ /* 0x000fe40008000000 */
[----:B------:R-:W-:Y:S04]  /*57c0*/  UIMAD UR4, UR44, UR61, UR4 ;  /* 0x0000003d2c0472a4 */ /* 0x000fe8000f8e0204 */
[----:B------:R-:W-:Y:S01]  /*57d0*/  UISETP.GT.U32.AND UP0, UPT, UR38, UR4, UPT ;  /* 0x000000042600728c */ /* 0x000fe2000bf04070 */
[----:B-1----:R-:W1:Y:S10]  /*57e0*/  MUFU.RCP R12, R12 ;  /* 0x0000000c000c7308 */ /* 0x002e740000001000 */
[----:B------:R-:W-:Y:S02]  /*57f0*/  @!UP0 UIADD3 UR4, UPT, UPT, UR4, -UR38, URZ ;  /* 0x8000002604048290 */ /* 0x000fe4000fffe0ff */
[----:B------:R-:W-:Y:S02]  /*5800*/  @!UP0 UIADD3 UR44, UPT, UPT, UR44, 0x1, URZ ;  /* 0x000000012c2c8890 */ /* 0x000fe4000fffe0ff */
[----:B------:R-:W-:Y:S02]  /*5810*/  UISETP.GE.U32.AND UP0, UPT, UR4, UR38, UPT ;  /* 0x000000260400728c */ /* 0x000fe4000bf06070 */
[----:B------:R-:W-:Y:S01]  /*5820*/  ULOP3.LUT UR4, UR19, UR46, URZ, 0x3c, !UPT ;  /* 0x0000002e13047292 */ /* 0x000fe2000f8e3cff */
[----:B-1----:R-:W-:Y:S04]  /*5830*/  VIADD R12, R12, 0xffffffe ;  /* 0x0ffffffe0c0c7836 */ /* 0x002fe80000000000 */
[----:B------:R-:W1:Y:S04]  /*5840*/  F2I.FTZ.U32.TRUNC.NTZ R13, R12 ;  /* 0x0000000c000d7305 */ /* 0x000e68000021f000 */
[----:B------:R-:W-:Y:S02]  /*5850*/  @UP0 UIADD3 UR44, UPT, UPT, UR44, 0x1, URZ ;  /* 0x000000012c2c0890 */ /* 0x000fe4000fffe0ff */
[----:B------:R-:W-:Y:S01]  /*5860*/  UISETP.GE.AND UP0, UPT, UR4, URZ, UPT ;  /* 0x000000ff0400728c */ /* 0x000fe2000bf06270 */
[--C-:B-1----:R-:W-:Y:S10]  /*5870*/  IMAD.MOV R3, RZ, RZ, -R13.reuse ;  /* 0x000000ffff037224 */ /* 0x102ff400078e0a0d */
[----:B------:R-:W-:Y:S01]  /*5880*/  @!UP0 UIADD3 UR44, UPT, UPT, -UR44, URZ, URZ ;  /* 0x000000ff2c2c8290 */ /* 0x000fe2000fffe1ff */
[----:B------:R-:W-:Y:S01]  /*5890*/  IMAD.MOV.U32 R12, RZ, RZ, RZ ;  /* 0x000000ffff0c7224 */ /* 0x000fe200078e00ff */
[----:B------:R-:W-:Y:S01]  /*58a0*/  @!UP6 ULOP3.LUT UR44, URZ, UR46, URZ, 0x33, !UPT ;  /* 0x0000002eff2ce292 */ /* 0x000fe2000f8e33ff */
[----:B------:R-:W-:Y:S03]  /*58b0*/  IMAD R3, R3, R8, RZ ;  /* 0x0000000803037224 */ /* 0x000fe600078e02ff */
[----:B------:R-:W-:Y:S01]  /*58c0*/  ULOP3.LUT UR4, UR44, UR47, URZ, 0x3c, !UPT ;  /* 0x0000002f2c047292 */ /* 0x000fe2000f8e3cff */
[----:B------:R-:W-:Y:S01]  /*58d0*/  IMAD.HI.U32 R13, R13, R3, R12 ;  /* 0x000000030d0d7227 */ /* 0x000fe200078e000c */
[----:B------:R-:W-:Y:S02]  /*58e0*/  MOV R0, UR44 ;  /* 0x0000002c00007c02 */ /* 0x000fe40008000f00 */
[----:B------:R-:W-:Y:S02]  /*58f0*/  UISETP.GE.AND UP0, UPT, UR4, URZ, UPT ;  /* 0x000000ff0400728c */ /* 0x000fe4000bf06270 */
[----:B------:R-:W-:Y:S01]  /*5900*/  IABS R0, R0 ;  /* 0x0000000000007213 */ /* 0x000fe20000000000 */
[----:B------:R-:W-:Y:S04]  /*5910*/  UIADD3 UR4, UPT, UPT, -UR44, URZ, URZ ;  /* 0x000000ff2c047290 */ /* 0x000fe8000fffe1ff */
[----:B------:R-:W-:Y:S01]  /*5920*/  IMAD.HI.U32 R13, R13, R0, RZ ;  /* 0x000000000d0d7227 */ /* 0x000fe200078e00ff */
[----:B------:R-:W-:Y:S03]  /*5930*/  UIMAD UR4, UR46, UR4, UR19 ;  /* 0x000000042e0472a4 */ /* 0x000fe6000f8e0213 */
[----:B------:R-:W-:Y:S01]  /*5940*/  IMAD.MOV R3, RZ, RZ, -R13 ;  /* 0x000000ffff037224 */ /* 0x000fe200078e0a0d */
[----:B------:R-:W-:Y:S03]  /*5950*/  USHF.L.U32 UR42, UR4, 0x7, URZ ;  /* 0x00000007042a7899 */ /* 0x000fe600080006ff */
[C---:B------:R-:W-:Y:S05]  /*5960*/  IMAD R0, R8.reuse, R3, R0 ;  /* 0x0000000308007224 */ /* 0x040fea00078e0200 */
[----:B------:R-:W-:Y:S11]  /*5970*/  ISETP.GT.U32.AND P1, PT, R8, R0, PT ;  /* 0x000000000800720c */ /* 0x000ff60003f24070 */
[----:B------:R-:W-:Y:S02]  /*5980*/  @!UPT UIADD3 URZ, UPT, UPT, URZ, URZ, URZ ;  /* 0x000000fffffff290 */ /* 0x000fe4000fffe0ff */
[-C--:B------:R-:W-:Y:S01]  /*5990*/  @!P1 IADD3 R0, PT, PT, R0, -R8.reuse, RZ ;  /* 0x8000000800009210 */ /* 0x080fe20007ffe0ff */
[----:B------:R-:W-:Y:S01]  /*59a0*/  @!P1 VIADD R13, R13, 0x1 ;  /* 0x000000010d0d9836 */ /* 0x000fe20000000000 */
[----:B------:R-:W-:Y:S02]  /*59b0*/  ISETP.NE.U32.AND P1, PT, RZ, UR48, PT ;  /* 0x00000030ff007c0c */ /* 0x000fe4000bf25070 */
[----:B------:R-:W-:Y:S02]  /*59c0*/  ISETP.GE.U32.AND P2, PT, R0, R8, PT ;  /* 0x000000080000720c */ /* 0x000fe40003f46070 */
[----:B------:R-:W-:Y:S02]  /*59d0*/  ISETP.NE.AND.EX P1, PT, RZ, UR49, PT, P1 ;  /* 0x00000031ff007c0c */ /* 0x000fe4000bf25310 */
[----:B------:R-:W-:Y:S09]  /*59e0*/  SHF.L.U32 R8, R10, 0x1f, RZ ;  /* 0x0000001f0a087819 */ /* 0x000ff200000006ff */
[----:B------:R-:W-:Y:S04]  /*59f0*/  @P2 IADD3 R13, PT, PT, R13, 0x1, RZ ;  /* 0x000000010d0d2810 */ /* 0x000fe80007ffe0ff */
[----:B------:R-:W-:Y:S11]  /*5a00*/  R2UR UR45, R13 ;  /* 0x000000000d2d72ca */ /* 0x000ff600000e0000 */
[----:B------:R-:W-:Y:S02]  /*5a10*/  @!UPT UIADD3 URZ, UPT, UPT, URZ, URZ, URZ ;  /* 0x000000fffffff290 */ /* 0x000fe4000fffe0ff */
[----:B------:R-:W-:Y:S02]  /*5a20*/  @!UP0 UIADD3 UR45, UPT, UPT, -UR45, URZ, URZ ;  /* 0x000000ff2d2d8290 */ /* 0x000fe4000fffe1ff */
[----:B------:R-:W-:Y:S04]  /*5a30*/  @!UP2 ULOP3.LUT UR45, URZ, UR47, URZ, 0x33, !UPT ;  /* 0x0000002fff2da292 */ /* 0x000fe8000f8e33ff */
[----:B------:R-:W-:Y:S04]  /*5a40*/  UIADD3 UR5, UPT, UPT, -UR45, URZ, URZ ;  /* 0x000000ff2d057290 */ /* 0x000fe8000fffe1ff */
[----:B------:R-:W-:Y:S01]  /*5a50*/  UIMAD UR44, UR47, UR5, UR44 ;  /* 0x000000052f2c72a4 */ /* 0x000fe2000f8e022c */
[----:B------:R-:W-:Y:S11]  /*5a60*/  BRA.U !UP5, `(.L_x_92) ;  /* 0x000000010d387547 */ /* 0x000ff6000b800000 */
[----:B------:R-:W-:Y:S01]  /*5a70*/  UISETP.NE.AND UP1, UPT, UR66, URZ, UPT ;  /* 0x000000ff4200728c */ /* 0x000fe2000bf25270 */
[----:B------:R-:W-:Y:S01]  /*5a80*/  HFMA2 R0, -RZ, RZ, 0, 5.9604644775390625e-08 ;  /* 0x00000001ff007431 */ /* 0x000fe200000001ff */
[----:B------:R-:W1:Y:S01]  /*5a90*/  LDCU.64 UR8, c[0x0][0x358] ;  /* 0x00006b00ff0877ac */ /* 0x000e620008000a00 */
[----:B------:R-:W-:Y:S03]  /*5aa0*/  IMAD.MOV.U32 R52, RZ, RZ, 0x1 ;  /* 0x00000001ff347424 */ /* 0x000fe600078e00ff */
[----:B------:R-:W-:Y:S05]  /*5ab0*/  PLOP3.LUT P2, PT, PT, PT, UP1, 0x80, 0x8 ;  /* 0x000000000008781c */ /* 0x000fea0003f4f018 */
[----:B------:R-:W2:Y:S01]  /*5ac0*/  @UP1 LDCU.64 UR4, c[0x0][0x888] ;  /* 0x00011100ff0417ac */ /* 0x000ea20008000a00 */
[----:B------:R-:W-:Y:S07]  /*5ad0*/  @UP1 UIMAD UR6, UR51, UR48, URZ ;  /* 0x00000030330612a4 */ /* 0x000fee000f8e02ff */
[----:B------:R-:W-:Y:S01]  /*5ae0*/  @!P2 PRMT R52, R0, 0x7610, R52 ;  /* 0x000076100034a816 */ /* 0x000fe20000000034 */
[----:B--2---:R-:W-:Y:S06]  /*5af0*/  @UP1 UIMAD.WIDE UR4, UR6, 0x4, UR4 ;  /* 0x00000004060418a5 */ /* 0x004fec000f8e0204 */
[----:B------:R-:W-:Y:S01]  /*5b00*/  IMAD.U32 R12, RZ, RZ, UR4 ;  /* 0x00000004ff0c7e24 */ /* 0x000fe2000f8e00ff */
[----:B------:R-:W-:Y:S04]  /*5b10*/  MOV R13, UR5 ;  /* 0x00000005000d7c02 */ /* 0x000fe80008000f00 */
[----:B------:R-:W2:Y:S01]  /*5b20*/  @!UP1 LDCU UR4, c[0x0][0x880] ;  /* 0x00011000ff0497ac */ /* 0x000ea20008000800 */
[----:B-1---5:R1:W5:Y:S02]  /*5b30*/  @P2 LDG.E R27, desc[UR8][R12.64] ;  /* 0x000000080c1b2981 */ /* 0x022364000c1e1900 */
[----:B-12---:R-:W-:Y:S07]  /*5b40*/  @!P2 IMAD.U32 R27, RZ, RZ, UR4 ;  /* 0x00000004ff1bae24 */ /* 0x006fee000f8e00ff */
.L_x_92:
[----:B-----5:R-:W-:Y:S01]  /*5b50*/  @!P1 FSETP.EQ.AND P3, PT, R27, RZ, PT ;  /* 0x000000ff1b00920b */ /* 0x020fe20003f62000 */
[----:B------:R-:W-:Y:S01]  /*5b60*/  @!UPT UIADD3 URZ, UPT, UPT, URZ, URZ, URZ ;  /* 0x000000fffffff290 */ /* 0x000fe2000fffe0ff */
[----:B------:R-:W-:Y:S11]  /*5b70*/  @!P1 BRA `(.L_x_93) ;  /* 0x0000000000149947 */ /* 0x000ff60003800000 */
[----:B------:R-:W-:Y:S02]  /*5b80*/  LOP3.LUT P1, RZ, R52, 0xff, RZ, 0xc0, !PT ;  /* 0x000000ff34ff7812 */ /* 0x000fe4000782c0ff */
[----:B------:R-:W-:Y:S04]  /*5b90*/  PLOP3.LUT P3, PT, PT, PT, UP1, 0x80, 0x8 ;  /* 0x000000000008781c */ /* 0x000fe80003f6f018 */
[----:B------:R-:W-:Y:S07]  /*5ba0*/  PLOP3.LUT P3, PT, P3, PT, PT, 0x8, 0x80 ;  /* 0x000000000080781c */ /* 0x000fee0001f6e170 */
[----:B------:R-:W-:Y:S11]  /*5bb0*/  @P1 FSETP.EQ.AND P3, PT, R27, RZ, PT ;  /* 0x000000ff1b00120b */ /* 0x000ff60003f62000 */
[----:B------:R-:W-:Y:S02]  /*5bc0*/  @!UPT UIADD3 URZ, UPT, UPT, URZ, URZ, URZ ;  /* 0x000000fffffff290 */ /* 0x000fe4000fffe0ff */
.L_x_93:
[----:B------:R-:W1:Y:S01]  /*5bd0*/  SYNCS.PHASECHK.TRANS64.TRYWAIT P1, [UR31+0xe0], R8 ;  /* 0x0000e008ff0075a7 */ /* 0x000e62000802111f */
[----:B------:R-:W-:Y:S04]  /*5be0*/  ELECT P2, URZ, PT ;  /* 0x0000000000ff782f */ /* 0x000fe80003840000 */
[----:B------:R-:W-:Y:S01]  /*5bf0*/  PLOP3.LUT P2, PT, P3, P2, PT, 0xf2, 0x2f ;  /* 0x00000000002f781c */ /* 0x000fe20001f45e72 */
[----:B------:R-:W-:Y:S01]  /*5c00*/  @!UPT UIADD3 URZ, UPT, UPT, URZ, URZ, URZ ;  /* 0x000000fffffff290 */ /* 0x000fe2000fffe0ff */
[----:B-1----:R-:W-:Y:S11]  /*5c10*/  @!P1 BRA `(.L_x_94) ;  /* 0x00000050004c9947 */ /* 0x002ff60003800000 */
.L_x_196:
[----:B------:R-:W-:Y:S01]  /*5c20*/  @!P2 IADD3 R3, P1, PT, R14, 0x580, RZ ;  /* 0x000005800e03a810 */ /* 0x000fe20007f3e0ff */
[----:B------:R-:W-:Y:S01]  /*5c30*/  VOTEU.ALL UP0, P2 ;  /* 0x0000000000ff7886 */ /* 0x000fe20001000000 */
[----:B------:R-:W-:Y:S01]  /*5c40*/  UMOV UR6, 0x0 ;  /* 0x0000000000067882 */ /* 0x000fe20000000000 */
[----:B------:R-:W-:Y:S01]  /*5c50*/  UMOV UR7, 0x10000000 ;  /* 0x1000000000077882 */ /* 0x000fe20000000000 */
[----:B------:R-:W-:Y:S01]  /*5c60*/  @!P2 R2UR UR5, R3 ;  /* 0x000000000305a2ca */ /* 0x000fe200000e0000 */
[----:B-1----:R-:W-:Y:S01]  /*5c70*/  @!P2 IMAD.X R0, RZ, RZ, R15, P1 ;  /* 0x000000ffff00a224 */ /* 0x002fe200008e060f */
[----:B------:R-:W-:Y:S02]  /*5c80*/  @!UP0 UIADD3 UR40, UPT, UPT, UR31, 0x200, URZ ;  /* 0x000002001f288890 */ /* 0x000fe4000fffe0ff */
[----:B------:R-:W-:Y:S02]  /*5c90*/  @!UP0 UIADD3 UR10, UPT, UPT, UR42, 0x40, URZ ;  /* 0x000000402a0a8890 */ /* 0x000fe4000fffe0ff */
[----:B------:R-:W-:Y:S01]  /*5ca0*/  @!P2 R2UR UR4, R0 ;  /* 0x000000000004a2ca */ /* 0x000fe200000e0000 */
[----:B------:R-:W-:Y:S01]  /*5cb0*/  @!UP0 UIADD3 UR8, UPT, UPT, UR31, 0x1200, URZ ;  /* 0x000012001f088890 */ /* 0x000fe2000fffe0ff */
[----:B------:R-:W-:Y:S01]  /*5cc0*/  @!P2 IMAD.MOV.U32 R0, RZ, RZ, 0x2000 ;  /* 0x00002000ff00a424 */ /* 0x000fe200078e00ff */
[----:B------:R-:W-:Y:S01]  /*5cd0*/  VOTEU.ALL UP0, P2 ;  /* 0x0000000000ff7886 */ /* 0x000fe20001000000 */
[----:B------:R-:W-:Y:S01]  /*5ce0*/  UMOV UR9, UR41 ;  /* 0x0000002900097c82 */ /* 0x000fe20008000000 */
[----:B------:R-:W-:Y:S01]  /*5cf0*/  UMOV UR11, UR43 ;  /* 0x0000002b000b7c82 */ /* 0x000fe20008000000 */
[----:B------:R-:W-:Y:S01]  /*5d00*/  UMOV UR12, UR44 ;  /* 0x0000002c000c7c82 */ /* 0x000fe20008000000 */
[----:B------:R-:W-:Y:S01]  /*5d10*/  IMAD.U32 R12, RZ, RZ, UR5 ;  /* 0x00000005ff0c7e24 */ /* 0x000fe2000f8e00ff */
[----:B------:R-:W-:Y:S05]  /*5d20*/  UMOV UR13, UR45 ;  /* 0x0000002d000d7c82 */ /* 0x000fea0008000000 */
[----:B------:R-:W-:Y:S01]  /*5d30*/  IMAD.U32 R13, RZ, RZ, UR4 ;  /* 0x00000004ff0d7e24 */ /* 0x000fe2000f8e00ff */
[----:B------:R-:W-:Y:S04]  /*5d40*/  @!P2 R2UR UR4, R12 ;  /* 0x000000000c04a2ca */ /* 0x000fe800000e0000 */
[----:B------:R-:W-:Y:S11]  /*5d50*/  @!P2 R2UR UR5, R13 ;  /* 0x000000000d05a2ca */ /* 0x000ff600000e0000 */
[----:B------:R-:W-:Y:S02]  /*5d60*/  @!UPT UIADD3 URZ, UPT, UPT, URZ, URZ, URZ ;  /* 0x000000fffffff290 */ /* 0x000fe4000fffe0ff */
[----:B------:R1:W-:Y:S01]  /*5d70*/  @!UP0 UTMALDG.4D [UR40], [UR4], desc[UR6] ;  /* 0x00000628040085b4 */ /* 0x0003e20008019000 */
[----:B------:R-:W-:Y:S05]  /*5d80*/  VOTEU.ALL UP0, P2 ;  /* 0x0000000000ff7886 */ /* 0x000fea0001000000 */
[----:B------:R1:W-:Y:S01]  /*5d90*/  @!UP0 UTMALDG.4D [UR8], [UR4], desc[UR6] ;  /* 0x00000608040085b4 */ /* 0x0003e20008019000 */
[----:B------:R1:W-:Y:S01]  /*5da0*/  @!P2 SYNCS.ARRIVE.TRANS64.RED.A0TR RZ, [UR31+0xc0], R0 ;  /* 0x0000c000ffffa9a7 */ /* 0x0003e2000830041f */
[----:B------:R-:W-:Y:S01]  /*5db0*/  SYNCS.ARRIVE.TRANS64.RED.A1T0 RZ, [UR65], RZ ;  /* 0x000000ffffff79a7 */ /* 0x000fe20008100441 */
[----:B------:R-:W2:Y:S02]  /*5dc0*/  SYNCS.PHASECHK.TRANS64.TRYWAIT P1, [UR31+0xe8], R8 ;  /* 0x0000e808ff0075a7 */ /* 0x000ea4000802111f */
[----:B-12---:R-:W-:Y:S05]  /*5dd0*/  @!P1 BRA `(.L_x_95) ;  /* 0x0000004c00f49947 */ /* 0x006fea0003800000 */
.L_x_198:
        /* <DEDUP_REMOVED lines=11> */
[----:B------:R-:W-:Y:S01]  /*5e90*/  @!UP0 UIADD3 UR8, UPT, UPT, UR31, 0x3200, URZ ;  /* 0x000032001f088890 */ /* 0x000fe2000fffe0ff */
[----:B------:R-:W-:Y:S01]  /*5ea0*/  VOTEU.ALL UP0, P2 ;  /* 0x0000000000ff7886 */ /* 0x000fe20001000000 */
[----:B------:R-:W-:Y:S02]  /*5eb0*/  UMOV UR35, UR43 ;  /* 0x0000002b00237c82 */ /* 0x000fe40008000000 */
[----:B------:R-:W-:Y:S01]  /*5ec0*/  IMAD.U32 R12, RZ, RZ, UR5 ;  /* 0x00000005ff0c7e24 */ /* 0x000fe2000f8e00ff */
[----:B------:R-:W-:Y:S01]  /*5ed0*/  UMOV UR36, UR44 ;  /* 0x0000002c00247c82 */ /* 0x000fe20008000000 */
[----:B------:R-:W-:Y:S01]  /*5ee0*/  UMOV UR37, UR45 ;  /* 0x0000002d00257c82 */ /* 0x000fe20008000000 */
[----:B------:R-:W-:Y:S01]  /*5ef0*/  UMOV UR9, UR33 ;  /* 0x0000002100097c82 */ /* 0x000fe20008000000 */
[----:B------:R-:W-:Y:S01]  /*5f00*/  UMOV UR11, UR43 ;  /* 0x0000002b000b7c82 */ /* 0x000fe20008000000 */
[----:B------:R-:W-:Y:S01]  /*5f10*/  UMOV UR12, UR44 ;  /* 0x0000002c000c7c82 */ /* 0x000fe20008000000 */
[----:B------:R-:W-:Y:S01]  /*5f20*/  IMAD.U32 R13, RZ, RZ, UR4 ;  /* 0x00000004ff0d7e24 */ /* 0x000fe2000f8e00ff */
[----:B------:R-:W-:Y:S01]  /*5f30*/  @!P2 R2UR UR4, R12 ;  /* 0x000000000c04a2ca */ /* 0x000fe200000e0000 */
[----:B------:R-:W-:Y:S03]  /*5f40*/  UMOV UR13, UR45 ;  /* 0x0000002d000d7c82 */ /* 0x000fe60008000000 */
        /* <DEDUP_REMOVED lines=9> */
.L_x_200:
[----:B------:R-:W-:Y:S01]  /*5fe0*/  @!P2 IADD3 R3, P1, PT, R14, 0x580, RZ ;  /* 0x000005800e03a810 */ /* 0x000fe20007f3e0ff */
[----:B------:R-:W-:Y:S01]  /*5ff0*/  VOTEU.ALL UP0, P2 ;  /* 0x0000000000ff7886 */ /* 0x000fe20001000000 */
[----:B------:R-:W-:Y:S01]  /*6000*/  UMOV UR6, 0x0 ;  /* 0x0000000000067882 */ /* 0x000fe20000000000 */
[----:B------:R-:W-:Y:S01]  /*6010*/  UMOV UR7, 0x10000000 ;  /* 0x1000000000077882 */ /* 0x000fe20000000000 */
[----:B------:R-:W-:Y:S01]  /*6020*/  @!P2 R2UR UR5, R3 ;  /* 0x000000000305a2ca */ /* 0x000fe200000e0000 */
[----:B-1----:R-:W-:Y:S01]  /*6030*/  @!P2 IMAD.X R0, RZ, RZ, R15, P1 ;  /* 0x000000ffff00a224 */ /* 0x002fe200008e060f */
[----:B------:R-:W-:Y:S01]  /*6040*/  @!UP0 UIADD3 UR26, UPT, UPT, UR42, 0x20, URZ ;  /* 0x000000202a1a8890 */ /* 0x000fe2000fffe0ff */
[----:B------:R-:W-:Y:S01]  /*6050*/  @P0 SHF.R.U32.HI R4, RZ, 0x10, R5 ;  /* 0x00000010ff040819 */ /* 0x000fe20000011605 */
[----:B------:R-:W-:Y:S02]  /*6060*/  @!UP0 UIADD3 UR24, UPT, UPT, UR31, 0x4200, URZ ;  /* 0x000042001f188890 */ /* 0x000fe4000fffe0ff */
[----:B------:R-:W-:Y:S01]  /*6070*/  @!P2 R2UR UR4, R0 ;  /* 0x000000000004a2ca */ /* 0x000fe200000e0000 */
[----:B------:R-:W-:Y:S01]  /*6080*/  @!UP0 UIADD3 UR10, UPT, UPT, UR42, 0x60, URZ ;  /* 0x000000602a0a8890 */ /* 0x000fe2000fffe0ff */
[----:B------:R-:W-:Y:S01]  /*6090*/  @!P2 IMAD.MOV.U32 R0, RZ, RZ, 0x2000 ;  /* 0x00002000ff00a424 */ /* 0x000fe200078e00ff */
[----:B------:R-:W-:Y:S01]  /*60a0*/  @!UP0 UIADD3 UR8, UPT, UPT, UR31, 0x5200, URZ ;  /* 0x000052001f088890 */ /* 0x000fe2000fffe0ff */
[----:B------:R-:W-:Y:S01]  /*60b0*/  @P0 R2UR UR51, R4 ;  /* 0x00000000043302ca */ /* 0x000fe200000e0000 */
[----:B------:R-:W-:Y:S01]  /*60c0*/  VOTEU.ALL UP0, P2 ;  /* 0x0000000000ff7886 */ /* 0x000fe20001000000 */
[----:B------:R-:W-:Y:S01]  /*60d0*/  UMOV UR27, UR43 ;  /* 0x0000002b001b7c82 */ /* 0x000fe20008000000 */
        /* <DEDUP_REMOVED lines=18> */
.L_x_202:
[----:B------:R-:W-:Y:S01]  /*6200*/  UPLOP3.LUT UP2, UPT, UPT, UPT, UPT, 0x80, 0x8 ;  /* 0x000000000008789c */ /* 0x000fe20003f4f070 */
[----:B------:R-:W-:Y:S01]  /*6210*/  @!P2 IADD3 R3, P0, PT, R14, 0x580, RZ ;  /* 0x000005800e03a810 */ /* 0x000fe20007f1e0ff */
[----:B------:R-:W-:Y:S01]  /*6220*/  UMOV UR6, 0x0 ;  /* 0x0000000000067882 */ /* 0x000fe20000000000 */
[----:B------:R-:W-:Y:S01]  /*6230*/  UMOV UR7, 0x10000000 ;  /* 0x1000000000077882 */ /* 0x000fe20000000000 */
[----:B------:R-:W-:Y:S01]  /*6240*/  UMOV UR19, UR43 ;  /* 0x0000002b00137c82 */ /* 0x000fe20008000000 */
[----:B------:R-:W-:Y:S01]  /*6250*/  @!P2 R2UR UR5, R3 ;  /* 0x000000000305a2ca */ /* 0x000fe200000e0000 */
[----:B-1----:R-:W-:Y:S01]  /*6260*/  @!P2 IMAD.X R0, RZ, RZ, R15, P0 ;  /* 0x000000ffff00a224 */ /* 0x002fe200000e060f */
[----:B------:R-:W-:Y:S01]  /*6270*/  VOTEU.ALL UP0, P2 ;  /* 0x0000000000ff7886 */ /* 0x000fe20001000000 */
[----:B------:R-:W-:Y:S01]  /*6280*/  UMOV UR20, UR44 ;  /* 0x0000002c00147c82 */ /* 0x000fe20008000000 */
[----:B------:R-:W-:Y:S01]  /*6290*/  UMOV UR21, UR45 ;  /* 0x0000002d00157c82 */ /* 0x000fe20008000000 */
[----:B------:R-:W-:Y:S01]  /*62a0*/  UMOV UR11, UR43 ;  /* 0x0000002b000b7c82 */ /* 0x000fe20008000000 */
[----:B------:R-:W-:Y:S01]  /*62b0*/  @!P2 R2UR UR4, R0 ;  /* 0x000000000004a2ca */ /* 0x000fe200000e0000 */
[----:B------:R-:W-:Y:S01]  /*62c0*/  @!UP0 UIADD3 UR18, UPT, UPT, UR42, 0x30, URZ ;  /* 0x000000302a128890 */ /* 0x000fe2000fffe0ff */
[----:B------:R-:W-:Y:S01]  /*62d0*/  R2UR UR26, R54 ;  /* 0x00000000361a72ca */ /* 0x000fe200000e0000 */
[----:B------:R-:W-:Y:S01]  /*62e0*/  @!UP0 UIADD3 UR16, UPT, UPT, UR31, 0x6200, URZ ;  /* 0x000062001f108890 */ /* 0x000fe2000fffe0ff */
[----:B------:R-:W-:Y:S01]  /*62f0*/  R2UR UR24, R55 ;  /* 0x00000000371872ca */ /* 0x000fe200000e0000 */
[----:B------:R-:W-:Y:S01]  /*6300*/  @!UP0 UIADD3 UR17, UPT, UPT, UR31, 0xd8, URZ ;  /* 0x000000d81f118890 */ /* 0x000fe2000fffe0ff */
[----:B------:R-:W-:Y:S01]  /*6310*/  LOP3.LUT R10, R10, 0x1, RZ, 0x3c, !PT ;  /* 0x000000010a0a7812 */ /* 0x000fe200078e3cff */
[----:B------:R-:W-:Y:S01]  /*6320*/  IMAD.U32 R4, RZ, RZ, UR5 ;  /* 0x00000005ff047e24 */ /* 0x000fe2000f8e00ff */
[----:B------:R-:W-:Y:S01]  /*6330*/  @!UP0 UIADD3 UR10, UPT, UPT, UR42, 0x70, URZ ;  /* 0x000000702a0a8890 */ /* 0x000fe2000fffe0ff */
[----:B------:R-:W-:Y:S01]  /*6340*/  LOP3.LUT R9, R9, 0x1, RZ, 0x3c, !PT ;  /* 0x0000000109097812 */ /* 0x000fe200078e3cff */
[----:B------:R-:W-:Y:S01]  /*6350*/  @!UP0 UIADD3 UR8, UPT, UPT, UR31, 0x7200, URZ ;  /* 0x000072001f088890 */ /* 0x000fe2000fffe0ff */
[----:B------:R-:W-:Y:S02]  /*6360*/  VOTEU.ALL UP0, P2 ;  /* 0x0000000000ff7886 */ /* 0x000fe40001000000 */
[----:B------:R-:W-:Y:S01]  /*6370*/  IMAD.U32 R5, RZ, RZ, UR4 ;  /* 0x00000004ff057e24 */ /* 0x000fe2000f8e00ff */
[----:B------:R-:W-:Y:S01]  /*6380*/  @!P2 R2UR UR4, R4 ;  /* 0x000000000404a2ca */ /* 0x000fe200000e0000 */
[----:B------:R-:W-:Y:S01]  /*6390*/  UMOV UR12, UR44 ;  /* 0x0000002c000c7c82 */ /* 0x000fe20008000000 */
[----:B------:R-:W-:Y:S01]  /*63a0*/  UMOV UR13, UR45 ;  /* 0x0000002d000d7c82 */ /* 0x000fe20008000000 */
[----:B------:R-:W-:Y:S01]  /*63b0*/  UMOV UR9, UR17 ;  /* 0x0000001100097c82 */ /* 0x000fe20008000000 */
[----:B------:R-:W-:Y:S11]  /*63c0*/  @!P2 R2UR UR5, R5 ;  /* 0x000000000505a2ca */ /* 0x000ff600000e0000 */
[----:B------:R-:W-:Y:S02]  /*63d0*/  @!UPT UIADD3 URZ, UPT, UPT, URZ, URZ, URZ ;  /* 0x000000fffffff290 */ /* 0x000fe4000fffe0ff */
[----:B------:R1:W-:Y:S01]  /*63e0*/  @!UP0 UTMALDG.4D [UR16], [UR4], desc[UR6] ;  /* 0x00000610040085b4 */ /* 0x0003e20008019000 */
[----:B------:R-:W-:Y:S05]  /*63f0*/  VOTEU.ALL UP0, P2 ;  /* 0x0000000000ff7886 */ /* 0x000fea0001000000 */
[----:B------:R2:W-:Y:S01]  /*6400*/  @!UP0 UTMALDG.4D [UR8], [UR4], desc[UR6] ;  /* 0x00000608040085b4 */ /* 0x0005e20008019000 */
[----:B------:R2:W-:Y:S01]  /*6410*/  @!P2 SYNCS.ARRIVE.TRANS64.RED.A0TR RZ, [UR31+0xd8], R2 ;  /* 0x0000d802ffffa9a7 */ /* 0x0005e2000830041f */
[----:B------:R-:W-:Y:S01]  /*6420*/  SYNCS.ARRIVE.TRANS64.RED.A1T0 RZ, [UR62], RZ ;  /* 0x000000ffffff79a7 */ /* 0x000fe2000810043e */
[----:B-1----:R-:W-:Y:S02]  /*6430*/  UIADD3 UR19, UPT, UPT, UR14, UR26, URZ ;  /* 0x0000001a0e137290 */ /* 0x002fe4000fffe0ff */
[----:B------:R-:W-:Y:S01]  /*6440*/  UIADD3 UR21, UPT, UPT, UR15, UR24, URZ ;  /* 0x000000180f157290 */ /* 0x000fe2000fffe0ff */
[----:B------:R-:W-:Y:S11]  /*6450*/  BRA.U UP3, `(.L_x_98) ;  /* 0xffffffed033c7547 */ /* 0x000ff6000b83ffff */
[----:B--2---:R-:W-:-:S04]  /*6460*/  SHF.L.U32 R2, R10, 0x1f, RZ ;  /* 0x0000001f0a027819 */ /* 0x004fc800000006ff */
[----:B------:R-:W1:Y:S02]  /*6470*/  SYNCS.PHASECHK.TRANS64.TRYWAIT P0, [UR31+0xe0], R2 ;  /* 0x0000e002ff0075a7 */ /* 0x000e64000800111f */
[----:B-1----:R-:W-:Y:S05]  /*6480*/  @!P0 BRA `(.L_x_99) ;  /* 0x0000004800908947 */ /* 0x002fea0003800000 */
.L_x_204:
[----:B------:R-:W2:Y:S02]  /*6490*/  SYNCS.PHASECHK.TRANS64.TRYWAIT P0, [UR31+0xe8], R2 ;  /* 0x0000e802ff0075a7 */ /* 0x000ea4000800111f */
[----:B--2---:R-:W-:Y:S05]  /*64a0*/  @!P0 BRA `(.L_x_100) ;  /* 0x0000004800a08947 */ /* 0x004fea0003800000 */
.L_x_206:
[----:B------:R-:W2:Y:S02]  /*64b0*/  SYNCS.PHASECHK.TRANS64.TRYWAIT P0, [UR31+0xf0], R2 ;  /* 0x0000f002ff0075a7 */ /* 0x000ea4000800111f */
[----:B--2---:R-:W-:Y:S05]  /*64c0*/  @!P0 BRA `(.L_x_101) ;  /* 0x0000004800b08947 */ /* 0x004fea0003800000 */
.L_x_208:
[----:B-1----:R-:W-:-:S07]  /*64d0*/  MOV R0, UR31 ;  /* 0x0000001f00007c02 */ /* 0x002fce0008000f00 */
.L_x_102:
[----:B-1----:R-:W-:-:S04]  /*64e0*/  SHF.L.U32 R2, R10, 0x1f, RZ ;  /* 0x0000001f0a027819 */ /* 0x002fc800000006ff */
[----:B------:R1:W2:Y:S03]  /*64f0*/  SYNCS.PHASECHK.TRANS64.TRYWAIT P0, [R0+URZ+0xf8], R2 ;  /* 0x0000f802000075a7 */ /* 0x0002a600080011ff */
[----:B--2---:R-:W-:Y:S05]  /*6500*/  @!P0 NANOSLEEP.SYNCS 0x989680 ;  /* 0x009896800000895d */ /* 0x004fea0003900000 */
[----:B------:R-:W2:Y:S02]  /*6510*/  @!P0 SYNCS.PHASECHK.TRANS64 P0, [R0+URZ+0xf8], R2 ;  /* 0x0000f802000085a7 */ /* 0x000ea400080010ff */
[----:B--2---:R-:W-:Y:S05]  /*6520*/  @P0 EXIT ;  /* 0x000000000000094d */ /* 0x004fea0003800000 */
[----:B------:R-:W-:Y:S05]  /*6530*/  BRA `(.L_x_102) ;  /* 0xfffffffc00e87947 */ /* 0x000fea000383ffff */
.L_x_87:
[----:B------:R-:W-:-:S06]  /*6540*/  UISETP.GE.AND UP0, UPT, UR18, 0x4, UPT ;  /* 0x000000041200788c */ /* 0x000fcc000bf06270 */
[----:B------:R-:W-:-:S13]  /*6550*/  PLOP3.LUT P0, PT, PT, PT, UP0, 0x80, 0x8 ;  /* 0x000000000008781c */ /* 0x000fda0003f0f008 */
[----:B-1----:R-:W-:Y:S05]  /*6560*/  @!P0 EXIT ;  /* 0x000000000000894d */ /* 0x002fea0003800000 */
[----:B------:R-:W1:Y:S08]  /*6570*/  S2UR UR4, SR_CgaCtaId ;  /* 0x00000000000479c3 */ /* 0x000e700000008800 */
[----:B------:R-:W-:Y:S01]  /*6580*/  BAR.SYNC.DEFER_BLOCKING 0x6, 0xa0 ;  /* 0x0182800000007b1d */ /* 0x000fe20000010000 */
[C---:B------:R-:W-:Y:S01]  /*6590*/  IMAD.SHL.U32 R0, R64.reuse, 0x10, RZ ;  /* 0x0000001040007824 */ /* 0x040fe200078e00ff */
[C---:B------:R-:W-:Y:S01]  /*65a0*/  LOP3.LUT R65, R64.reuse, 0x60, RZ, 0xc0, !PT ;  /* 0x0000006040417812 */ /* 0x040fe200078ec0ff */
[----:B------:R-:W-:Y:S01]  /*65b0*/  IMAD.SHL.U32 R3, R53, 0x200, RZ ;  /* 0x0000020035037824 */ /* 0x000fe200078e00ff */
[C---:B------:R-:W-:Y:S01]  /*65c0*/  LOP3.LUT R62, R64.reuse, 0x2, RZ, 0xc0, !PT ;  /* 0x00000002403e7812 */ /* 0x040fe200078ec0ff */
[----:B------:R-:W-:Y:S01]  /*65d0*/  IMAD.SHL.U32 R4, R64, 0x2, RZ ;  /* 0x0000000240047824 */ /* 0x000fe200078e00ff */
[----:B------:R-:W-:Y:S01]  /*65e0*/  UMOV UR49, 0x400 ;  /* 0x0000040000317882 */ /* 0x000fe20000000000 */
[C---:B------:R-:W-:Y:S01]  /*65f0*/  LOP3.LUT R63, R0.reuse, 0x590, RZ, 0xc0, !PT ;  /* 0x00000590003f7812 */ /* 0x040fe200078ec0ff */
[----:B------:R-:W2:Y:S01]  /*6600*/  LDC.64 R50, c[0x0][0x8b0] ;  /* 0x00022c00ff327b82 */ /* 0x000ea20000000a00 */
[----:B------:R-:W3:Y:S01]  /*6610*/  LDCU.64 UR6, c[0x0][0x890] ;  /* 0x00011200ff0677ac */ /* 0x000ee20008000a00 */
[----:B------:R-:W-:Y:S01]  /*6620*/  LOP3.LUT R0, R0, 0x60, RZ, 0xc0, !PT ;  /* 0x0000006000007812 */ /* 0x000fe200078ec0ff */
[----:B------:R-:W-:Y:S01]  /*6630*/  IMAD.U32 R23, R64, 0x10000, RZ ;  /* 0x0001000040177824 */ /* 0x000fe200078e00ff */
[----:B------:R-:W-:Y:S01]  /*6640*/  LOP3.LUT R63, R63, 0x200, R3, 0xf8, !PT ;  /* 0x000002003f3f7812 */ /* 0x000fe200078ef803 */
[----:B------:R-:W-:Y:S01]  /*6650*/  USHF.R.S32.HI UR53, URZ, 0x1f, UR5 ;  /* 0x0000001fff357899 */ /* 0x000fe20008011405 */
[----:B------:R-:W-:Y:S01]  /*6660*/  LOP3.LUT R4, R0, 0xc, R4, 0xf8, !PT ;  /* 0x0000000c00047812 */ /* 0x000fe200078ef804 */
[----:B------:R-:W-:Y:S01]  /*6670*/  IMAD.SHL.U32 R0, R53, 0x200000, RZ ;  /* 0x0020000035007824 */ /* 0x000fe200078e00ff */
[----:B------:R-:W4:Y:S01]  /*6680*/  LDC.64 R48, c[0x0][0x8a8] ;  /* 0x00022a00ff307b82 */ /* 0x000f220000000a00 */
[----:B------:R-:W-:Y:S01]  /*6690*/  LOP3.LUT R64, R64, 0x4, RZ, 0xc0, !PT ;  /* 0x0000000440407812 */ /* 0x000fe200078ec0ff */
[----:B------:R-:W-:Y:S01]  /*66a0*/  ULEA.HI UR53, UR53, UR5, URZ, 0x7 ;  /* 0x0000000535357291 */ /* 0x000fe2000f8f38ff */
[----:B------:R-:W-:Y:S01]  /*66b0*/  LOP3.LUT R63, R63, R4, RZ, 0xfc, !PT ;  /* 0x000000043f3f7212 */ /* 0x000fe200078efcff */
[----:B------:R-:W-:Y:S01]  /*66c0*/  IMAD.MOV.U32 R60, RZ, RZ, 0x1 ;  /* 0x00000001ff3c7424 */ /* 0x000fe200078e00ff */
[----:B------:R-:W-:Y:S01]  /*66d0*/  LOP3.LUT R0, R0, 0x200000, RZ, 0xc0, !PT ;  /* 0x0020000000007812 */ /* 0x000fe200078ec0ff */
[----:B------:R-:W-:Y:S01]  /*66e0*/  IMAD.MOV.U32 R22, RZ, RZ, RZ ;  /* 0x000000ffff167224 */ /* 0x000fe200078e00ff */
[----:B-1----:R-:W-:Y:S01]  /*66f0*/  ULEA UR49, UR4, UR49, 0x18 ;  /* 0x0000003104317291 */ /* 0x002fe2000f8ec0ff */
[----:B------:R-:W-:-:S02]  /*6700*/  CS2R R58, SRZ ;  /* 0x00000000003a7805 */ /* 0x000fc4000001ff00 */
[----:B------:R-:W-:Y:S01]  /*6710*/  LOP3.LUT R23, R0, 0x400000, R23, 0xf8, !PT ;  /* 0x0040000000177812 */ /* 0x000fe200078ef817 */
[----:B------:R-:W1:Y:S01]  /*6720*/  LDCU UR62, c[0x0][0x370] ;  /* 0x00006e00ff3e77ac */ /* 0x000e620008000800 */
[----:B---3--:R-:W-:Y:S01]  /*6730*/  MOV R67, UR6 ;  /* 0x0000000600437c02 */ /* 0x008fe20008000f00 */
[----:B------:R-:W-:Y:S01]  /*6740*/  IMAD.U32 R66, RZ, RZ, UR7 ;  /* 0x00000007ff427e24 */ /* 0x000fe2000f8e00ff */
[----:B------:R-:W-:Y:S02]  /*6750*/  UIADD3 UR4, UPT, UPT, UR49, 0x200, URZ ;  /* 0x0000020031047890 */ /* 0x000fe4000fffe0ff */
[----:B------:R-:W3:Y:S01]  /*6760*/  LDS R2, [UR49+0x160] ;  /* 0x00016031ff027984 */ /* 0x000ee20008000800 */
[----:B------:R-:W1:Y:S03]  /*6770*/  LDCU UR45, c[0x0][0xb0c] ;  /* 0x00016180ff2d77ac */ /* 0x000e660008000800 */
[----:B------:R-:W-:Y:S01]  /*6780*/  IMAD.U32 R57, RZ, RZ, UR4 ;  /* 0x00000004ff397e24 */ /* 0x000fe2000f8e00ff */
[----:B------:R-:W1:Y:S04]  /*6790*/  LDCU UR38, c[0x0][0xb30] ;  /* 0x00016600ff2677ac */ /* 0x000e680008000800 */
[----:B------:R-:W-:Y:S01]  /*67a0*/  LEA R63, R63, R57, 0x2 ;  /* 0x000000393f3f7211 */ /* 0x000fe200078e10ff */
[----:B------:R-:W1:Y:S04]  /*67b0*/  LDCU.64 UR60, c[0x0][0x888] ;  /* 0x00011100ff3c77ac */ /* 0x000e680008000a00 */
[--C-:B------:R-:W-:Y:S01]  /*67c0*/  IMAD R62, R62, -0x10, R63.reuse ;  /* 0xfffffff03e3e7824 */ /* 0x100fe200078e023f */
[----:B------:R-:W1:Y:S01]  /*67d0*/  LDCU.64 UR46, c[0x0][0xb28] ;  /* 0x00016500ff2e77ac */ /* 0x000e620008000a00 */
[----:B------:R-:W-:Y:S01]  /*67e0*/  IMAD R61, R64, -0x10, R63 ;  /* 0xfffffff0403d7824 */ /* 0x000fe200078e023f */
[----:B------:R-:W1:Y:S01]  /*67f0*/  LDCU.128 UR56, c[0x0][0xb10] ;  /* 0x00016200ff3877ac */ /* 0x000e620008000c00 */
[----:B------:R-:W1:Y:S01]  /*6800*/  LDCU UR55, c[0x0][0x374] ;  /* 0x00006e80ff3777ac */ /* 0x000e620008000800 */
[----:B------:R-:W-:Y:S01]  /*6810*/  USHF.R.S32.HI UR53, URZ, 0x7, UR53 ;  /* 0x00000007ff357899 */ /* 0x000fe20008011435 */
[----:B------:R-:W-:Y:S01]  /*6820*/  UMOV UR54, URZ ;  /* 0x000000ff00367c82 */ /* 0x000fe20008000000 */
[----:B------:R-:W-:Y:S01]  /*6830*/  UMOV UR52, URZ ;  /* 0x000000ff00347c82 */ /* 0x000fe20008000000 */
[C---:B---3--:R-:W-:Y:S01]  /*6840*/  VIADD R3, R2.reuse, 0x40 ;  /* 0x0000004002037836 */ /* 0x048fe20000000000 */
[----:B------:R-:W-:-:S04]  /*6850*/  LOP3.LUT R2, R2, 0xffff, RZ, 0xc0, !PT ;  /* 0x0000ffff02027812 */ /* 0x000fc800078ec0ff */
[----:B------:R-:W-:-:S05]  /*6860*/  LOP3.LUT R3, R3, 0xffff, RZ, 0xc0, !PT ;  /* 0x0000ffff03037812 */ /* 0x000fca00078ec0ff */
[----:B-12-4-:R3:W-:Y:S02]  /*6870*/  STL.64 [R1], R2 ;  /* 0x0000000201007387 */ /* 0x0167e40000100a00 */
.L_x_146:
[----:B---3--:R-:W-:Y:S04]  /*6880*/  SHF.L.U32 R2, R58, 0x1f, RZ ;  /* 0x0000001f3a027819 */ /* 0x008fe800000006ff */
[----:B-1----:R-:W1:Y:S02]  /*6890*/  SYNCS.PHASECHK.TRANS64.TRYWAIT P0, [UR49+0x110], R2 ;  /* 0x00011002ff0075a7 */ /* 0x002e640008001131 */
[----:B-1----:R-:W-:Y:S05]  /*68a0*/  @!P0 BRA `(.L_x_103) ;  /* 0x0000004400d08947 */ /* 0x002fea0003800000 */
.L_x_210:
[----:B------:R-:W2:Y:S01]  /*68b0*/  LDS.128 R4, [UR49+0x150] ;  /* 0x00015031ff047984 */ /* 0x000ea20008000c00 */
[----:B-1----:R-:W-:Y:S01]  /*68c0*/  LEA R2, R22, UR48, 0x2 ;  /* 0x0000003016027c11 */ /* 0x002fe2000f8e10ff */
[----:B------:R-:W-:Y:S02]  /*68d0*/  UIADD3 UR4, UPT, UPT, UR49, 0x118, URZ ;  /* 0x0000011831047890 */ /* 0x000fe4000fffe0ff */
[----:B------:R-:W-:Y:S02]  /*68e0*/  UISETP.GE.AND UP0, UPT, UR39, 0x1, UPT ;  /* 0x000000012700788c */ /* 0x000fe4000bf06270 */
[----:B------:R-:W-:Y:S01]  /*68f0*/  UPRMT UR4, URZ, 0x654, UR4 ;  /* 0x00000654ff047896 */ /* 0x000fe20008000004 */
[----:B------:R-:W-:Y:S01]  /*6900*/  @!PT LDS RZ, [RZ] ;  /* 0x00000000fffff984 */ /* 0x000fe20000000800 */
[----:B------:R-:W-:Y:S01]  /*6910*/  @!PT LDS RZ, [RZ] ;  /* 0x00000000fffff984 */ /* 0x000fe20000000800 */
[----:B------:R-:W-:Y:S01]  /*6920*/  @!PT LDS RZ, [RZ] ;  /* 0x00000000fffff984 */ /* 0x000fe20000000800 */
[----:B------:R-:W-:Y:S01]  /*6930*/  @!PT LDS RZ, [RZ] ;  /* 0x00000000fffff984 */ /* 0x000fe20000000800 */
[----:B------:R1:W-:Y:S06]  /*6940*/  MEMBAR.ALL.CTA ;  /* 0x0000000000007992 */ /* 0x0003ec0000008000 */
[----:B-1----:R-:W1:Y:S02]  /*6950*/  FENCE.VIEW.ASYNC.S ;  /* 0x00000000000073c6 */ /* 0x002e640000000000 */
[----:B-1----:R-:W-:Y:S06]  /*6960*/  SYNCS.ARRIVE.TRANS64.RED.A1T0 RZ, [UR4], RZ ;  /* 0x000000ffffff79a7 */ /* 0x002fec0008100404 */
[----:B------:R-:W5:Y:S01]  /*6970*/  LDL R2, [R2] ;  /* 0x0000000002027983 */ /* 0x000f620000100800 */
[----:B--2---:R-:W-:Y:S11]  /*6980*/  LOP3.LUT P0, RZ, R6, 0x1, RZ, 0xc0, !PT ;  /* 0x0000000106ff7812 */ /* 0x004ff6000780c0ff */
[----:B------:R-:W-:Y:S02]  /*6990*/  @!UPT UIADD3 URZ, UPT, UPT, URZ, URZ, URZ ;  /* 0x000000fffffff290 */ /* 0x000fe4000fffe0ff */
[----:B------:R-:W-:Y:S01]  /*69a0*/  VOTEU.ANY UP1, P0 ;  /* 0x0000000000ff7886 */ /* 0x000fe20000020100 */
[----:B------:R-:W-:Y:S01]  /*69b0*/  PLOP3.LUT P0, PT, PT, PT, UP1, 0x80, 0x8 ;  /* 0x000000000008781c */ /* 0x000fe20003f0f018 */
[----:B------:R-:W-:Y:S11]  /*69c0*/  UP2UR UR63, UPR, URZ, 0x2 ;  /* 0x00000002ff3f7883 */ /* 0x000ff60008000000 */
[----:B------:R-:W-:Y:S01]  /*69d0*/  @!UPT UIADD3 URZ, UPT, UPT, URZ, URZ, URZ ;  /* 0x000000fffffff290 */ /* 0x000fe2000fffe0ff */
[----:B------:R-:W-:Y:S02]  /*69e0*/  @P0 MOV R3, R4 ;  /* 0x0000000400030202 */ /* 0x000fe40000000f00 */
[----:B------:R-:W-:Y:S02]  /*69f0*/  @P0 LOP3.LUT R0, R5, 0xffff, RZ, 0xc0, !PT ;  /* 0x0000ffff05000812 */ /* 0x000fe400078ec0ff */
[----:B------:R-:W-:Y:S01]  /*6a00*/  @P0 R2UR UR5, R3 ;  /* 0x00000000030502ca */ /* 0x000fe200000e0000 */
[----:B------:R-:W-:Y:S01]  /*6a10*/  IMAD.U32 R3, RZ, RZ, UR53 ;  /* 0x00000035ff037e24 */ /* 0x000fe2000f8e00ff */
[----:B------:R-:W-:Y:S04]  /*6a20*/  @P0 R2UR UR4, R0 ;  /* 0x00000000000402ca */ /* 0x000fe800000e0000 */
[----:B------:R-:W-:Y:S07]  /*6a30*/  IABS R0, R3 ;  /* 0x0000000300007213 */ /* 0x000fee0000000000 */
[----:B------:R-:W-:Y:S02]  /*6a40*/  @UP1 UMOV UR37, UR5 ;  /* 0x0000000500251c82 */ /* 0x000fe40008000000 */
[----:B------:R-:W-:Y:S01]  /*6a50*/  @UP1 UMOV UR36, UR4 ;  /* 0x0000000400241c82 */ /* 0x000fe20008000000 */
[----:B------:R-:W-:Y:S05]  /*6a60*/  BRA.U !UP0, `(.L_x_104) ;  /* 0x0000000108cc7547 */ /* 0x000fea000b800000 */
[----:B------:R-:W1:Y:S01]  /*6a70*/  LDCU UR9, c[0x0][0xb20] ;  /* 0x00016400ff0977ac */ /* 0x000e620008000800 */
[----:B------:R-:W-:Y:S02]  /*6a80*/  UIMAD.WIDE.U32 UR4, UR55, UR59, URZ ;  /* 0x0000003b370472a5 */ /* 0x000fe4000f8e00ff */
[----:B------:R-:W-:Y:S02]  /*6a90*/  UIMAD.WIDE.U32 UR6, UR62, UR56, URZ ;  /* 0x000000383e0672a5 */ /* 0x000fe4000f8e00ff */
[----:B------:R-:W-:Y:S02]  /*6aa0*/  UIMAD.WIDE.U32 UR10, UR36, UR59, URZ ;  /* 0x0000003b240a72a5 */ /* 0x000fe4000f8e00ff */
[----:B------:R-:W-:Y:S02]  /*6ab0*/  UISETP.NE.AND UP0, UPT, UR58, 0x1, UPT ;  /* 0x000000013a00788c */ /* 0x000fe4000bf05270 */
[----:B------:R-:W-:Y:S02]  /*6ac0*/  UISETP.NE.AND UP1, UPT, UR45, 0x1, UPT ;  /* 0x000000012d00788c */ /* 0x000fe4000bf25270 */
[----:B------:R-:W-:Y:S02]  /*6ad0*/  UISETP.NE.AND UP2, UPT, UR39, 0x1, UPT ;  /* 0x000000012700788c */ /* 0x000fe4000bf45270 */
[----:B------:R-:W-:Y:S01]  /*6ae0*/  UIMAD.WIDE.U32 UR12, UR37, UR56, URZ ;  /* 0x00000038250c72a5 */ /* 0x000fe2000f8e00ff */
[----:B------:R-:W-:Y:S01]  /*6af0*/  UMOV UR4, UR5 ;  /* 0x0000000500047c82 */ /* 0x000fe20008000000 */
[----:B------:R-:W-:Y:S01]  /*6b00*/  UMOV UR6, UR11 ;  /* 0x0000000b00067c82 */ /* 0x000fe20008000000 */
[----:B-1----:R-:W-:Y:S03]  /*6b10*/  USHF.R.U32.HI UR8, URZ, UR9, UR4 ;  /* 0x00000009ff087299 */ /* 0x002fe60008011604 */
[----:B------:R-:W-:Y:S02]  /*6b20*/  UMOV UR4, UR7 ;  /* 0x0000000700047c82 */ /* 0x000fe40008000000 */
[----:B------:R-:W-:Y:S02]  /*6b30*/  USHF.R.U32.HI UR5, URZ, UR57, UR4 ;  /* 0x00000039ff057299 */ /* 0x000fe40008011604 */
[----:B------:R-:W-:Y:S02]  /*6b40*/  USEL UR4, UR55, UR8, !UP0 ;  /* 0x0000000837047287 */ /* 0x000fe4000c000000 */
[----:B------:R-:W-:Y:S02]  /*6b50*/  USHF.R.U32.HI UR8, URZ, UR9, UR6 ;  /* 0x00000009ff087299 */ /* 0x000fe40008011606 */
[----:B------:R-:W-:Y:S02]  /*6b60*/  UIMAD.WIDE.U32 UR6, UR4, UR46, URZ ;  /* 0x0000002e040672a5 */ /* 0x000fe4000f8e00ff */
[----:B------:R-:W-:Y:S02]  /*6b70*/  USEL UR9, UR62, UR5, !UP1 ;  /* 0x000000053e097287 */ /* 0x000fe4000c800000 */
[----:B------:R-:W-:Y:S02]  /*6b80*/  USEL UR8, UR36, UR8, !UP0 ;  /* 0x0000000824087287 */ /* 0x000fe4000c000000 */
[----:B------:R-:W-:Y:S01]  /*6b90*/  UIMAD.WIDE.U32 UR10, UR9, UR46, URZ ;  /* 0x0000002e090a72a5 */ /* 0x000fe2000f8e00ff */
[----:B------:R-:W-:Y:S01]  /*6ba0*/  UMOV UR6, UR7 ;  /* 0x0000000700067c82 */ /* 0x000fe20008000000 */
[----:B------:R-:W-:Y:S01]  /*6bb0*/  UMOV UR5, UR13 ;  /* 0x0000000d00057c82 */ /* 0x000fe20008000000 */
[----:B------:R-:W-:Y:S02]  /*6bc0*/  @UP2 USHF.R.U32.HI UR4, URZ, UR47, UR6 ;  /* 0x0000002fff042299 */ /* 0x000fe40008011606 */
[----:B------:R-:W-:Y:S02]  /*6bd0*/  USHF.R.U32.HI UR5, URZ, UR57, UR5 ;  /* 0x00000039ff057299 */ /* 0x000fe40008011605 */
[----:B------:R-:W-:Y:S02]  /*6be0*/  UIMAD UR4, UR39, UR4, URZ ;  /* 0x00000004270472a4 */ /* 0x000fe4000f8e02ff */
[----:B------:R-:W-:Y:S02]  /*6bf0*/  USEL UR5, UR37, UR5, !UP1 ;  /* 0x0000000525057287 */ /* 0x000fe4000c800000 */
[----:B------:R-:W-:Y:S01]  /*6c00*/  UISETP.GE.AND UP0, UPT, UR8, UR4, UPT ;  /* 0x000000040800728c */ /* 0x000fe2000bf06270 */
[----:B------:R-:W-:Y:S01]  /*6c10*/  UMOV UR6, UR11 ;  /* 0x0000000b00067c82 */ /* 0x000fe20008000000 */
[----:B------:R-:W-:Y:S02]  /*6c20*/  UIMAD.WIDE.U32 UR10, UR8, UR46, URZ ;  /* 0x0000002e080a72a5 */ /* 0x000fe4000f8e00ff */
[----:B------:R-:W-:Y:S04]  /*6c30*/  @UP2 USHF.R.U32.HI UR9, URZ, UR47, UR6 ;  /* 0x0000002fff092299 */ /* 0x000fe80008011606 */
[----:B------:R-:W-:Y:S01]  /*6c40*/  UIMAD UR6, UR39, UR9, URZ ;  /* 0x00000009270672a4 */ /* 0x000fe2000f8e02ff */
[----:B------:R-:W-:Y:S03]  /*6c50*/  UMOV UR4, UR11 ;  /* 0x0000000b00047c82 */ /* 0x000fe60008000000 */
[----:B------:R-:W-:Y:S02]  /*6c60*/  UISETP.GE.OR UP0, UPT, UR5, UR6, UP0 ;  /* 0x000000060500728c */ /* 0x000fe40008706670 */
[----:B------:R-:W-:Y:S02]  /*6c70*/  USHF.R.U32.HI UR4, URZ, UR47, UR4 ;  /* 0x0000002fff047299 */ /* 0x000fe40008011604 */
[----:B------:R-:W-:Y:S02]  /*6c80*/  UIMAD.WIDE.U32 UR6, UR5, UR46, URZ ;  /* 0x0000002e050672a5 */ /* 0x000fe4000f8e00ff */
[----:B------:R-:W-:Y:S02]  /*6c90*/  USEL UR11, UR8, UR4, !UP2 ;  /* 0x00000004080b7287 */ /* 0x000fe4000d000000 */
[----:B------:R-:W-:Y:S02]  /*6ca0*/  UIADD3 UR6, UPT, UPT, -UR5, URZ, URZ ;  /* 0x000000ff05067290 */ /* 0x000fe4000fffe1ff */
[----:B------:R-:W-:Y:S02]  /*6cb0*/  UIADD3 UR10, UPT, UPT, -UR11, URZ, URZ ;  /* 0x000000ff0b0a7290 */ /* 0x000fe4000fffe1ff */
[----:B------:R-:W-:Y:S02]  /*6cc0*/  UIMAD UR6, UR45, UR6, UR37 ;  /* 0x000000062d0672a4 */ /* 0x000fe4000f8e0225 */
[----:B------:R-:W-:Y:S01]  /*6cd0*/  UIMAD UR10, UR39, UR10, UR8 ;  /* 0x0000000a270a72a4 */ /* 0x000fe2000f8e0208 */
[----:B------:R-:W-:Y:S01]  /*6ce0*/  @!UP0 UMOV UR4, UR7 ;  /* 0x0000000700048c82 */ /* 0x000fe20008000000 */
[----:B------:R-:W-:Y:S02]  /*6cf0*/  UIADD3 UR7, UPT, UPT, -UR8, URZ, URZ ;  /* 0x000000ff08077290 */ /* 0x000fe4000fffe1ff */
[----:B------:R-:W-:Y:S04]  /*6d00*/  @!UP0 USHF.R.U32.HI UR4, URZ, UR47, UR4 ;  /* 0x0000002fff048299 */ /* 0x000fe80008011604 */
[----:B------:R-:W-:Y:S04]  /*6d10*/  @!UP0 USEL UR4, UR5, UR4, !UP2 ;  /* 0x0000000405048287 */ /* 0x000fe8000d000000 */
[----:B------:R-:W-:Y:S02]  /*6d20*/  @!UP0 UIMAD UR9, UR9, UR10, UR4 ;  /* 0x0000000a090982a4 */ /* 0x000fe4000f8e0204 */
[----:B------:R-:W-:Y:S02]  /*6d30*/  @!UP0 UIADD3 UR10, UPT, UPT, UR11, -UR4, URZ ;  /* 0x800000040b0a8290 */ /* 0x000fe4000fffe0ff */
[----:B------:R-:W-:Y:S02]  /*6d40*/  UIMAD UR4, UR58, UR7, UR36 ;  /* 0x000000073a0472a4 */ /* 0x000fe4000f8e0224 */
[----:B------:R-:W-:Y:S03]  /*6d50*/  @!UP0 UIMAD UR8, UR10, UR39, UR5 ;  /* 0x000000270a0882a4 */ /* 0x000fe6000f8e0205 */
[----:B------:R-:W-:Y:S02]  /*6d60*/  @!UP0 UMOV UR5, UR9 ;  /* 0x0000000900058c82 */ /* 0x000fe40008000000 */
[----:B------:R-:W-:Y:S02]  /*6d70*/  UIMAD UR37, UR5, UR45, UR6 ;  /* 0x0000002d052572a4 */ /* 0x000fe4000f8e0206 */
[----:B------:R-:W-:Y:S11]  /*6d80*/  UIMAD UR36, UR8, UR58, UR4 ;  /* 0x0000003a082472a4 */ /* 0x000ff6000f8e0204 */
[----:B------:R-:W-:Y:S01]  /*6d90*/  @!UPT UIADD3 URZ, UPT, UPT, URZ, URZ, URZ ;  /* 0x000000fffffff290 */ /* 0x000fe2000fffe0ff */
.L_x_104:
[----:B------:R-:W1:Y:S01]  /*6da0*/  LDCU UR11, c[0x0][0x388] ;  /* 0x00007100ff0b77ac */ /* 0x000e620008000800 */
[----:B------:R-:W-:Y:S01]  /*6db0*/  R2UR UR6, R0 ;  /* 0x00000000000672ca */ /* 0x000fe200000e0000 */
[----:B------:R-:W-:Y:S01]  /*6dc0*/  BSSY.RECONVERGENT B6, `(.L_x_105) ;  /* 0x0000076000067945 */ /* 0x000fe20003800200 */
[----:B------:R-:W-:Y:S01]  /*6dd0*/  IABS R3, R3 ;  /* 0x0000000300037213 */ /* 0x000fe20000000000 */
[----:B------:R-:W-:Y:S01]  /*6de0*/  USHF.L.U32 UR42, UR21, 0x6, URZ ;  /* 0x00000006152a7899 */ /* 0x000fe200080006ff */
[----:B------:R-:W-:Y:S02]  /*6df0*/  @P0 SHF.R.U32.HI R4, RZ, 0x10, R5 ;  /* 0x00000010ff040819 */ /* 0x000fe40000011605 */
[----:B------:R-:W-:Y:S01]  /*6e00*/  R2UR UR16, R68 ;  /* 0x00000000441072ca */ /* 0x000fe200000e0000 */
[----:B------:R-:W-:Y:S01]  /*6e10*/  IMAD.MOV R3, RZ, RZ, -R3 ;  /* 0x000000ffff037224 */ /* 0x000fe200078e0a03 */
[----:B------:R-:W-:Y:S02]  /*6e20*/  @P0 R2UR UR16, R4 ;  /* 0x00000000041002ca */ /* 0x000fe400000e0000 */
[----:B------:R-:W-:Y:S02]  /*6e30*/  LOP3.LUT P0, RZ, R57, 0x1b0, RZ, 0xc0, !PT ;  /* 0x000001b039ff7812 */ /* 0x000fe4000780c0ff */
[----:B------:R-:W-:Y:S01]  /*6e40*/  R2UR UR9, R3 ;  /* 0x00000000030972ca */ /* 0x000fe200000e0000 */
[----:B------:R-:W2:Y:S08]  /*6e50*/  I2F.RP R0, UR6 ;  /* 0x0000000600007d06 */ /* 0x000eb00008209400 */
[----:B------:R-:W-:Y:S02]  /*6e60*/  IMAD.U32 R68, RZ, RZ, UR16 ;  /* 0x00000010ff447e24 */ /* 0x000fe4000f8e00ff */
[----:B--2---:R-:W2:Y:S01]  /*6e70*/  MUFU.RCP R0, R0 ;  /* 0x0000000000007308 */ /* 0x004ea20000001000 */
[----:B-1----:R-:W-:Y:S05]  /*6e80*/  IMAD.U32 R8, RZ, RZ, UR11 ;  /* 0x0000000bff087e24 */ /* 0x002fea000f8e00ff */
[----:B------:R-:W-:Y:S04]  /*6e90*/  IABS R8, R8 ;  /* 0x0000000800087213 */ /* 0x000fe80000000000 */
[----:B------:R-:W1:Y:S01]  /*6ea0*/  I2F.RP R10, R8 ;  /* 0x00000008000a7306 */ /* 0x000e620000209400 */
[----:B--2---:R-:W-:Y:S09]  /*6eb0*/  VIADD R0, R0, 0xffffffe ;  /* 0x0ffffffe00007836 */ /* 0x004ff20000000000 */
[----:B------:R-:W2:Y:S10]  /*6ec0*/  F2I.FTZ.U32.TRUNC.NTZ R0, R0 ;  /* 0x0000000000007305 */ /* 0x000eb4000021f000 */
[----:B-1----:R-:W1:Y:S01]  /*6ed0*/  MUFU.RCP R10, R10 ;  /* 0x0000000a000a7308 */ /* 0x002e620000001000 */
[----:B--2---:R-:W-:Y:S01]  /*6ee0*/  R2UR UR5, R0 ;  /* 0x00000000000572ca */ /* 0x004fe200000e0000 */
[----:B------:R-:W-:Y:S05]  /*6ef0*/  IMAD.U32 R0, RZ, RZ, UR19 ;  /* 0x00000013ff007e24 */ /* 0x000fea000f8e00ff */
[----:B------:R-:W-:Y:S04]  /*6f00*/  IABS R0, R0 ;  /* 0x0000000000007213 */ /* 0x000fe80000000000 */
[----:B------:R-:W-:Y:S01]  /*6f10*/  R2UR UR8, R0 ;  /* 0x00000000000872ca */ /* 0x000fe200000e0000 */
[----:B-1----:R-:W-:Y:S02]  /*6f20*/  VIADD R10, R10, 0xffffffe ;  /* 0x0ffffffe0a0a7836 */ /* 0x002fe40000000000 */
[----:B------:R-:W-:Y:S02]  /*6f30*/  UIADD3 UR4, UPT, UPT, URZ, -UR5, URZ ;  /* 0x80000005ff047290 */ /* 0x000fe4000fffe0ff */
[----:B------:R-:W1:Y:S02]  /*6f40*/  F2I.FTZ.U32.TRUNC.NTZ R11, R10 ;  /* 0x0000000a000b7305 */ /* 0x000e64000021f000 */
[----:B------:R-:W-:Y:S03]  /*6f50*/  UIMAD UR7, UR4, UR6, URZ ;  /* 0x00000006040772a4 */ /* 0x000fe6000f8e02ff */
[----:B------:R-:W-:Y:S02]  /*6f60*/  UMOV UR4, URZ ;  /* 0x000000ff00047c82 */ /* 0x000fe40008000000 */
[----:B------:R-:W-:Y:S07]  /*6f70*/  UIMAD.WIDE.U32 UR4, UR5, UR7, UR4 ;  /* 0x00000007050472a5 */ /* 0x000fee000f8e0004 */
[----:B------:R-:W-:Y:S01]  /*6f80*/  UMOV UR4, UR5 ;  /* 0x0000000500047c82 */ /* 0x000fe20008000000 */
[--C-:B-1----:R-:W-:Y:S01]  /*6f90*/  IMAD.MOV R3, RZ, RZ, -R11.reuse ;  /* 0x000000ffff037224 */ /* 0x102fe200078e0a0b */
[----:B------:R-:W-:Y:S01]  /*6fa0*/  UIMAD.WIDE.U32 UR4, UR4, UR8, URZ ;  /* 0x00000008040472a5 */ /* 0x000fe2000f8e00ff */
[----:B------:R-:W-:Y:S02]  /*6fb0*/  IMAD.MOV.U32 R10, RZ, RZ, RZ ;  /* 0x000000ffff0a7224 */ /* 0x000fe400078e00ff */
[----:B------:R-:W-:Y:S04]  /*6fc0*/  IMAD R3, R3, R8, RZ ;  /* 0x0000000803037224 */ /* 0x000fe800078e02ff */
[----:B------:R-:W-:Y:S01]  /*6fd0*/  UMOV UR43, UR5 ;  /* 0x00000005002b7c82 */ /* 0x000fe20008000000 */
[----:B------:R-:W-:Y:S01]  /*6fe0*/  IMAD.HI.U32 R11, R11, R3, R10 ;  /* 0x000000030b0b7227 */ /* 0x000fe200078e000a */
[----:B------:R-:W-:Y:S04]  /*6ff0*/  UIMAD UR4, UR43, UR9, UR8 ;  /* 0x000000092b0472a4 */ /* 0x000fe8000f8e0208 */
[----:B------:R-:W-:Y:S11]  /*7000*/  UISETP.GT.U32.AND UP0, UPT, UR6, UR4, UPT ;  /* 0x000000040600728c */ /* 0x000ff6000bf04070 */
[----:B------:R-:W-:Y:S02]  /*7010*/  @!UP0 UIADD3 UR4, UPT, UPT, UR4, -UR6, URZ ;  /* 0x8000000604048290 */ /* 0x000fe4000fffe0ff */
[----:B------:R-:W-:Y:S02]  /*7020*/  @!UP0 UIADD3 UR43, UPT, UPT, UR43, 0x1, URZ ;  /* 0x000000012b2b8890 */ /* 0x000fe4000fffe0ff */
[----:B------:R-:W-:Y:S02]  /*7030*/  UISETP.GE.U32.AND UP2, UPT, UR4, UR6, UPT ;  /* 0x000000060400728c */ /* 0x000fe4000bf46070 */
[----:B------:R-:W-:Y:S02]  /*7040*/  ULOP3.LUT UR4, UR19, UR53, URZ, 0x3c, !UPT ;  /* 0x0000003513047292 */ /* 0x000fe4000f8e3cff */
[----:B------:R-:W-:Y:S02]  /*7050*/  UISETP.NE.AND UP0, UPT, UR53, URZ, UPT ;  /* 0x000000ff3500728c */ /* 0x000fe4000bf05270 */
[----:B------:R-:W-:Y:S05]  /*7060*/  UISETP.GE.AND UP1, UPT, UR4, URZ, UPT ;  /* 0x000000ff0400728c */ /* 0x000fea000bf26270 */
[----:B------:R-:W-:Y:S06]  /*7070*/  @UP2 UIADD3 UR43, UPT, UPT, UR43, 0x1, URZ ;  /* 0x000000012b2b2890 */ /* 0x000fec000fffe0ff */
[----:B------:R-:W-:Y:S02]  /*7080*/  @!UP1 UIADD3 UR43, UPT, UPT, -UR43, URZ, URZ ;  /* 0x000000ff2b2b9290 */ /* 0x000fe4000fffe1ff */
[----:B------:R-:W-:Y:S02]  /*7090*/  UISETP.NE.AND UP1, UPT, UR38, 0x1, UPT ;  /* 0x000000012600788c */ /* 0x000fe4000bf25270 */
[----:B------:R-:W-:Y:S06]  /*70a0*/  @!UP0 ULOP3.LUT UR43, URZ, UR53, URZ, 0x33, !UPT ;  /* 0x00000035ff2b8292 */ /* 0x000fec000f8e33ff */
[----:B------:R-:W-:Y:S03]  /*70b0*/  MOV R0, UR43 ;  /* 0x0000002b00007c02 */ /* 0x000fe60008000f00 */
[----:B------:R-:W1:Y:S01]  /*70c0*/  @!UP1 LDCU.128 UR12, c[0x0][0xb10] ;  /* 0x00016200ff0c97ac */ /* 0x000e620008000c00 */
[----:B------:R-:W-:Y:S05]  /*70d0*/  IABS R0, R0 ;  /* 0x0000000000007213 */ /* 0x000fea0000000000 */
[----:B------:R-:W-:Y:S01]  /*70e0*/  IMAD.HI.U32 R11, R11, R0, RZ ;  /* 0x000000000b0b7227 */ /* 0x000fe200078e00ff */
[----:B------:R-:W2:Y:S03]  /*70f0*/  @!UP1 LDCU UR10, c[0x0][0xb20] ;  /* 0x00016400ff0a97ac */ /* 0x000ea60008000800 */
[----:B------:R-:W-:Y:S01]  /*7100*/  IMAD.MOV R3, RZ, RZ, -R11 ;  /* 0x000000ffff037224 */ /* 0x000fe200078e0a0b */
[----:B------:R-:W3:Y:S03]  /*7110*/  @!UP1 LDCU UR5, c[0x0][0xb0c] ;  /* 0x00016180ff0597ac */ /* 0x000ee60008000800 */
[C---:B------:R-:W-:Y:S01]  /*7120*/  IMAD R0, R8.reuse, R3, R0 ;  /* 0x0000000308007224 */ /* 0x040fe200078e0200 */
[----:B-1----:R-:W-:Y:S04]  /*7130*/  UIMAD.WIDE.U32 UR6, UR36, UR15, URZ ;  /* 0x0000000f240672a5 */ /* 0x002fe8000f8e00ff */
[----:B------:R-:W-:Y:S01]  /*7140*/  ISETP.GT.U32.AND P1, PT, R8, R0, PT ;  /* 0x000000000800720c */ /* 0x000fe20003f24070 */
[----:B------:R-:W-:Y:S02]  /*7150*/  UIMAD.WIDE.U32 UR8, UR37, UR12, URZ ;  /* 0x0000000c250872a5 */ /* 0x000fe4000f8e00ff */
[----:B------:R-:W-:Y:S02]  /*7160*/  @!UP1 UISETP.NE.AND UP0, UPT, UR14, 0x1, UPT ;  /* 0x000000010e00988c */ /* 0x000fe4000bf05270 */
[----:B------:R-:W-:Y:S01]  /*7170*/  ULOP3.LUT UR8, UR43, UR11, URZ, 0x3c, !UPT ;  /* 0x0000000b2b087292 */ /* 0x000fe2000f8e3cff */
[----:B------:R-:W-:Y:S02]  /*7180*/  @!UP1 UMOV UR6, UR7 ;  /* 0x0000000700069c82 */ /* 0x000fe40008000000 */
[----:B------:R-:W-:Y:S01]  /*7190*/  @!UP1 UMOV UR4, UR9 ;  /* 0x0000000900049c82 */ /* 0x000fe20008000000 */
[----:B--2---:R-:W-:Y:S02]  /*71a0*/  @!UP1 USHF.R.U32.HI UR6, URZ, UR10, UR6 ;  /* 0x0000000aff069299 */ /* 0x004fe40008011606 */
[----:B---3--:R-:W-:Y:S02]  /*71b0*/  @!UP1 UISETP.NE.AND UP2, UPT, UR5, 0x1, UPT ;  /* 0x000000010500988c */ /* 0x008fe4000bf45270 */
[----:B------:R-:W-:Y:S01]  /*71c0*/  @!UP1 USHF.R.U32.HI UR4, URZ, UR13, UR4 ;  /* 0x0000000dff049299 */ /* 0x000fe20008011604 */
[----:B------:R-:W-:Y:S01]  /*71d0*/  @!P1 IMAD.IADD R0, R0, 0x1, -R8 ;  /* 0x0000000100009824 */ /* 0x000fe200078e0a08 */
[----:B------:R-:W-:Y:S01]  /*71e0*/  @!UP1 USEL UR6, UR36, UR6, !UP0 ;  /* 0x0000000624069287 */ /* 0x000fe2000c000000 */
[----:B------:R-:W-:Y:S01]  /*71f0*/  @!P1 IADD3 R11, PT, PT, R11, 0x1, RZ ;  /* 0x000000010b0b9810 */ /* 0x000fe20007ffe0ff */
[----:B------:R-:W-:Y:S02]  /*7200*/  @!UP1 USEL UR7, UR37, UR4, !UP2 ;  /* 0x0000000425079287 */ /* 0x000fe4000d000000 */
[----:B------:R-:W-:Y:S01]  /*7210*/  UISETP.GE.AND UP0, UPT, UR8, URZ, UPT ;  /* 0x000000ff0800728c */ /* 0x000fe2000bf06270 */
[----:B------:R-:W-:Y:S01]  /*7220*/  ISETP.GE.U32.AND P2, PT, R0, R8, PT ;  /* 0x000000080000720c */ /* 0x000fe20003f46070 */
[----:B------:R-:W-:Y:S02]  /*7230*/  UISETP.NE.AND UP2, UPT, UR11, URZ, UPT ;  /* 0x000000ff0b00728c */ /* 0x000fe4000bf45270 */
[----:B------:R-:W-:Y:S02]  /*7240*/  @!UP1 UIADD3 UR4, UPT, UPT, -UR7, UR6, URZ ;  /* 0x0000000607049290 */ /* 0x000fe4000fffe1ff */
[----:B------:R-:W-:Y:S02]  /*7250*/  @!UP1 UIADD3 UR6, UPT, UPT, UR7, -UR6, URZ ;  /* 0x8000000607069290 */ /* 0x000fe4000fffe0ff */
[----:B------:R-:W-:Y:S02]  /*7260*/  @!UP1 UIMAD UR37, UR4, UR5, UR37 ;  /* 0x00000005042592a4 */ /* 0x000fe4000f8e0225 */
[----:B------:R-:W-:Y:S02]  /*7270*/  UIADD3 UR4, UPT, UPT, -UR43, URZ, URZ ;  /* 0x000000ff2b047290 */ /* 0x000fe4000fffe1ff */
[----:B------:R-:W-:Y:S02]  /*7280*/  @!UP1 UIMAD UR36, UR6, UR14, UR36 ;  /* 0x0000000e062492a4 */ /* 0x000fe4000f8e0224 */
[----:B------:R-:W-:Y:S01]  /*7290*/  UIMAD UR5, UR53, UR4, UR19 ;  /* 0x00000004350572a4 */ /* 0x000fe2000f8e0213 */
[----:B------:R-:W-:Y:S03]  /*72a0*/  @P2 VIADD R11, R11, 0x1 ;  /* 0x000000010b0b2836 */ /* 0x000fe60000000000 */
[----:B------:R-:W-:Y:S02]  /*72b0*/  USHF.L.U32 UR50, UR5, 0x7, URZ ;  /* 0x0000000705327899 */ /* 0x000fe400080006ff */
[----:B------:R-:W-:Y:S11]  /*72c0*/  R2UR UR44, R11 ;  /* 0x000000000b2c72ca */ /* 0x000ff600000e0000 */
[----:B------:R-:W-:Y:S02]  /*72d0*/  @!UPT UIADD3 URZ, UPT, UPT, URZ, URZ, URZ ;  /* 0x000000fffffff290 */ /* 0x000fe4000fffe0ff */
[----:B------:R-:W-:Y:S02]  /*72e0*/  @!UP0 UIADD3 UR44, UPT, UPT, -UR44, URZ, URZ ;  /* 0x000000ff2c2c8290 */ /* 0x000fe4000fffe1ff */
[----:B------:R-:W-:Y:S04]  /*72f0*/  @!UP2 ULOP3.LUT UR44, URZ, UR11, URZ, 0x33, !UPT ;  /* 0x0000000bff2ca292 */ /* 0x000fe8000f8e33ff */
[----:B------:R-:W-:Y:S04]  /*7300*/  UIADD3 UR4, UPT, UPT, -UR44, URZ, URZ ;  /* 0x000000ff2c047290 */ /* 0x000fe8000fffe1ff */
[----:B------:R-:W-:Y:S01]  /*7310*/  UIMAD UR43, UR11, UR4, UR43 ;  /* 0x000000040b2b72a4 */ /* 0x000fe2000f8e022b */
[----:B------:R-:W-:Y:S11]  /*7320*/  @!P0 BRA `(.L_x_106) ;  /* 0x00000000007c8947 */ /* 0x000ff60003800000 */
[----:B------:R-:W1:Y:S01]  /*7330*/  LDCU.64 UR8, c[0x4][0x80] ;  /* 0x01001000ff0877ac */ /* 0x000e620008000a00 */
[----:B------:R-:W-:Y:S01]  /*7340*/  MOV R16, 0x0 ;  /* 0x0000000000107802 */ /* 0x000fe20000000f00 */
[----:B------:R-:W-:Y:S02]  /*7350*/  HFMA2 R12, -RZ, RZ, 0, 5.9604644775390625e-08 ;  /* 0x00000001ff0c7431 */ /* 0x000fe400000001ff */
[----:B------:R-:W-:Y:S01]  /*7360*/  IMAD.MOV.U32 R8, RZ, RZ, 0x70 ;  /* 0x00000070ff087424 */ /* 0x000fe200078e00ff */
[----:B------:R2:W3:Y:S01]  /*7370*/  LDC.64 R14, c[0x4][R16] ;  /* 0x01000000100e7b82 */ /* 0x0004e20000000a00 */
[----:B------:R-:W4:Y:S01]  /*7380*/  LDCU.64 UR6, c[0x4][0x88] ;  /* 0x01001100ff0677ac */ /* 0x000f220008000a00 */
[----:B------:R-:W-:Y:S01]  /*7390*/  IMAD.MOV.U32 R13, RZ, RZ, RZ ;  /* 0x000000ffff0d7224 */ /* 0x000fe200078e00ff */
[----:B------:R-:W2:Y:S01]  /*73a0*/  LDCU.64 UR4, c[0x4][0x8] ;  /* 0x01000100ff0477ac */ /* 0x000ea20008000a00 */
[----:B-1----:R-:W-:Y:S01]  /*73b0*/  MOV R5, UR9 ;  /* 0x0000000900057c02 */ /* 0x002fe20008000f00 */
[----:B------:R-:W-:Y:S01]  /*73c0*/  IMAD.U32 R4, RZ, RZ, UR8 ;  /* 0x00000008ff047e24 */ /* 0x000fe2000f8e00ff */
[----:B----4-:R-:W-:Y:S01]  /*73d0*/  MOV R7, UR7 ;  /* 0x0000000700077c02 */ /* 0x010fe20008000f00 */
[----:B------:R-:W-:Y:S01]  /*73e0*/  IMAD.U32 R6, RZ, RZ, UR6 ;  /* 0x00000006ff067e24 */ /* 0x000fe2000f8e00ff */
[----:B--2---:R-:W-:Y:S01]  /*73f0*/  MOV R11, UR5 ;  /* 0x00000005000b7c02 */ /* 0x004fe20008000f00 */
[----:B------:R-:W-:Y:S02]  /*7400*/  IMAD.U32 R10, RZ, RZ, UR4 ;  /* 0x00000004ff0a7e24 */ /* 0x000fe4000f8e00ff */
[----:B------:R-:W-:Y:S07]  /*7410*/  LEPC R20, `(.L_x_107) ;  /* 0x000000001014794e */ /* 0x000fee0000000000 */
[----:B---3-5:R-:W-:Y:S05]  /*7420*/  CALL.ABS.NOINC R14 ;  /* 0x000000000e007343 */ /* 0x028fea0003c00000 */
.L_x_107:
[----:B------:R-:W1:Y:S01]  /*7430*/  LDCU.64 UR8, c[0x4][0x80] ;  /* 0x01001000ff0877ac */ /* 0x000e620008000a00 */
[----:B------:R-:W2:Y:S01]  /*7440*/  LDC.64 R16, c[0x4][R16] ;  /* 0x0100000010107b82 */ /* 0x000ea20000000a00 */
[----:B------:R-:W-:Y:S02]  /*7450*/  HFMA2 R12, -RZ, RZ, 0, 5.9604644775390625e-08 ;  /* 0x00000001ff0c7431 */ /* 0x000fe400000001ff */
[----:B------:R-:W-:Y:S02]  /*7460*/  IMAD.MOV.U32 R8, RZ, RZ, 0x70 ;  /* 0x00000070ff087424 */ /* 0x000fe400078e00ff */
[----:B------:R-:W-:Y:S01]  /*7470*/  IMAD.MOV.U32 R13, RZ, RZ, RZ ;  /* 0x000000ffff0d7224 */ /* 0x000fe200078e00ff */
[----:B------:R-:W3:Y:S01]  /*7480*/  LDCU.64 UR6, c[0x4][0x88] ;  /* 0x01001100ff0677ac */ /* 0x000ee20008000a00 */
[----:B------:R-:W4:Y:S01]  /*7490*/  LDCU.64 UR4, c[0x4][0x8] ;  /* 0x01000100ff0477ac */ /* 0x000f220008000a00 */
[----:B-1----:R-:W-:Y:S02]  /*74a0*/  MOV R4, UR8 ;  /* 0x0000000800047c02 */ /* 0x002fe40008000f00 */
[----:B------:R-:W-:Y:S02]  /*74b0*/  MOV R5, UR9 ;  /* 0x0000000900057c02 */ /* 0x000fe40008000f00 */
[----:B---3--:R-:W-:Y:S01]  /*74c0*/  MOV R7, UR7 ;  /* 0x0000000700077c02 */ /* 0x008fe20008000f00 */
[----:B------:R-:W-:Y:S01]  /*74d0*/  IMAD.U32 R6, RZ, RZ, UR6 ;  /* 0x00000006ff067e24 */ /* 0x000fe2000f8e00ff */
[----:B----4-:R-:W-:Y:S01]  /*74e0*/  MOV R11, UR5 ;  /* 0x00000005000b7c02 */ /* 0x010fe20008000f00 */
[----:B------:R-:W-:Y:S02]  /*74f0*/  IMAD.U32 R10, RZ, RZ, UR4 ;  /* 0x00000004ff0a7e24 */ /* 0x000fe4000f8e00ff */
[----:B------:R-:W-:Y:S07]  /*7500*/  LEPC R20, `(.L_x_106) ;  /* 0x000000001014794e */ /* 0x000fee0000000000 */
[----:B--2---:R-:W-:Y:S05]  /*7510*/  CALL.ABS.NOINC R16 ;  /* 0x0000000010007343 */ /* 0x004fea0003c00000 */
.L_x_106:
[----:B------:R-:W-:Y:S05]  /*7520*/  BSYNC.RECONVERGENT B6 ;  /* 0x0000000000067941 */ /* 0x000fea0003800200 */
.L_x_105:
[----:B------:R-:W-:Y:S02]  /*7530*/  R2UR UR6, R56 ;  /* 0x00000000380672ca */ /* 0x000fe400000e0000 */
[----:B------:R-:W-:Y:S02]  /*7540*/  R2UR UR5, R67 ;  /* 0x00000000430572ca */ /* 0x000fe400000e0000 */
[----:B------:R-:W-:Y:S02]  /*7550*/  R2UR UR4, R66 ;  /* 0x00000000420472ca */ /* 0x000fe400000e0000 */
[----:B------:R-:W-:Y:S02]  /*7560*/  ISETP.NE.U32.AND P4, PT, R50, RZ, PT ;  /* 0x000000ff3200720c */ /* 0x000fe40003f85070 */
[----:B------:R-:W-:Y:S02]  /*7570*/  ISETP.NE.U32.AND P2, PT, RZ, UR60, PT ;  /* 0x0000003cff007c0c */ /* 0x000fe4000bf45070 */
[----:B------:R-:W-:Y:S02]  /*7580*/  ISETP.NE.AND.EX P4, PT, R51, RZ, PT, P4 ;  /* 0x000000ff3300720c */ /* 0x000fe40003f85340 */
[----:B------:R-:W-:Y:S01]  /*7590*/  ISETP.NE.AND.EX P2, PT, RZ, UR61, PT, P2 ;  /* 0x0000003dff007c0c */ /* 0x000fe2000bf45320 */
[----:B------:R-:W-:Y:S02]  /*75a0*/  UISETP.NE.AND UP2, UPT, UR6, URZ, UPT ;  /* 0x000000ff0600728c */ /* 0x000fe4000bf45270 */
[----:B------:R-:W-:Y:S04]  /*75b0*/  UISETP.NE.U32.AND UP0, UPT, UR5, URZ, UPT ;  /* 0x000000ff0500728c */ /* 0x000fe8000bf05070 */
[----:B------:R-:W-:Y:S01]  /*75c0*/  UISETP.NE.AND.EX UP1, UPT, UR4, URZ, UPT, UP0 ;  /* 0x000000ff0400728c */ /* 0x000fe2000bf25300 */
[----:B------:R-:W-:Y:S01]  /*75d0*/  PLOP3.LUT P1, PT, PT, PT, UP2, 0x80, 0x8 ;  /* 0x000000000008781c */ /* 0x000fe20003f2f028 */
[----:B------:R-:W-:Y:S03]  /*75e0*/  UPLOP3.LUT UP0, UPT, UPT, UPT, UPT, 0x40, 0x4 ;  /* 0x000000000004789c */ /* 0x000fe60003f0e870 */
[----:B------:R-:W-:Y:S06]  /*75f0*/  @UP2 UPLOP3.LUT UP0, UPT, UPT, UPT, UP1, 0x80, 0x8 ;  /* 0x000000000008289c */ /* 0x000fec0003f0f010 */
[----:B------:R-:W-:Y:S01]  /*7600*/  PLOP3.LUT P0, PT, PT, PT, UP0, 0x80, 0x8 ;  /* 0x000000000008781c */ /* 0x000fe20003f0f008 */
[----:B------:R-:W-:Y:S01]  /*7610*/  @!UPT UIADD3 URZ, UPT, UPT, URZ, URZ, URZ ;  /* 0x000000fffffff290 */ /* 0x000fe2000fffe0ff */
[----:B------:R-:W-:Y:S11]  /*7620*/  BRA.U !UP1, `(.L_x_108) ;  /* 0x0000000109407547 */ /* 0x000ff6000b800000 */
[----:B------:R-:W-:Y:S01]  /*7630*/  UISETP.NE.U32.AND UP0, UPT, UR60, URZ, UPT ;  /* 0x000000ff3c00728c */ /* 0x000fe2000bf05070 */
[----:B------:R-:W-:Y:S01]  /*7640*/  R2UR UR6, R67 ;  /* 0x00000000430672ca */ /* 0x000fe200000e0000 */
[----:B------:R-:W1:Y:S01]  /*7650*/  LDCU.64 UR8, c[0x0][0x358] ;  /* 0x00006b00ff0877ac */ /* 0x000e620008000a00 */
[----:B------:R-:W-:Y:S02]  /*7660*/  HFMA2 R52, -RZ, RZ, 0, 5.9604644775390625e-08 ;  /* 0x00000001ff347431 */ /* 0x000fe400000001ff */
[----:B------:R-:W-:Y:S01]  /*7670*/  IMAD.MOV.U32 R0, RZ, RZ, 0x1 ;  /* 0x00000001ff007424 */ /* 0x000fe200078e00ff */
[----:B------:R-:W-:Y:S06]  /*7680*/  UISETP.NE.AND.EX UP0, UPT, UR61, URZ, UPT, UP0 ;  /* 0x000000ff3d00728c */ /* 0x000fec000bf05300 */
[----:B------:R-:W-:Y:S05]  /*7690*/  PLOP3.LUT P3, PT, PT, PT, UP0, 0x80, 0x8 ;  /* 0x000000000008781c */ /* 0x000fea0003f6f008 */
[----:B------:R-:W2:Y:S01]  /*76a0*/  @UP0 LDCU.64 UR4, c[0x0][0x888] ;  /* 0x00011100ff0407ac */ /* 0x000ea20008000a00 */
[----:B------:R-:W-:Y:S07]  /*76b0*/  @UP0 UIMAD UR6, UR51, UR6, URZ ;  /* 0x00000006330602a4 */ /* 0x000fee000f8e02ff */
[----:B------:R-:W-:Y:S01]  /*76c0*/  @!P3 PRMT R52, R0, 0x7610, R52 ;  /* 0x000076100034b816 */ /* 0x000fe20000000034 */
[----:B--2---:R-:W-:Y:S06]  /*76d0*/  @UP0 UIMAD.WIDE UR4, UR6, 0x4, UR4 ;  /* 0x00000004060408a5 */ /* 0x004fec000f8e0204 */
[----:B------:R-:W-:Y:S02]  /*76e0*/  IMAD.U32 R4, RZ, RZ, UR4 ;  /* 0x00000004ff047e24 */ /* 0x000fe4000f8e00ff */
[----:B------:R-:W-:Y:S03]  /*76f0*/  IMAD.U32 R5, RZ, RZ, UR5 ;  /* 0x00000005ff057e24 */ /* 0x000fe6000f8e00ff */
[----:B------:R-:W2:Y:S02]  /*7700*/  @!UP0 LDCU UR4, c[0x0][0x880] ;  /* 0x00011000ff0487ac */ /* 0x000ea40008000800 */
[----:B-1---5:R1:W5:Y:S02]  /*7710*/  @P3 LDG.E R27, desc[UR8][R4.64] ;  /* 0x00000008041b3981 */ /* 0x022364000c1e1900 */
[----:B-12---:R-:W-:Y:S02]  /*7720*/  @!P3 MOV R27, UR4 ;  /* 0x00000004001bbc02 */ /* 0x006fe40008000f00 */
.L_x_108:
[----:B------:R-:W-:Y:S05]  /*7730*/  @!P4 BRA `(.L_x_109) ;  /* 0x000000000024c947 */ /* 0x000fea0003800000 */
[----:B------:R-:W-:Y:S01]  /*7740*/  ISETP.NE.U32.AND P3, PT, R48, RZ, PT ;  /* 0x000000ff3000720c */ /* 0x000fe20003f65070 */
[----:B------:R-:W1:Y:S03]  /*7750*/  LDCU.64 UR4, c[0x0][0x358] ;  /* 0x00006b00ff0477ac */ /* 0x000e660008000a00 */
[----:B------:R-:W-:Y:S11]  /*7760*/  ISETP.NE.AND.EX P3, PT, R49, RZ, PT, P3 ;  /* 0x000000ff3100720c */ /* 0x000ff60003f65330 */
[----:B------:R-:W-:Y:S02]  /*7770*/  @!UPT UIADD3 URZ, UPT, UPT, URZ, URZ, URZ ;  /* 0x000000fffffff290 */ /* 0x000fe4000fffe0ff */
[----:B------:R-:W2:Y:S01]  /*7780*/  @P3 LDC.64 R4, c[0x0][0x8a8] ;  /* 0x00022a00ff043b82 */ /* 0x000ea20000000a00 */
[----:B------:R-:W-:Y:S04]  /*7790*/  @P3 IMAD R0, R50, UR51, RZ ;  /* 0x0000003332003c24 */ /* 0x000fe8000f8e02ff */
[----:B--2---:R-:W-:Y:S05]  /*77a0*/  @P3 IMAD.WIDE R4, R0, 0x4, R4 ;  /* 0x0000000400043825 */ /* 0x004fea00078e0204 */
[----:B-1---5:R1:W5:Y:S02]  /*77b0*/  @P3 LDG.E R24, desc[UR4][R4.64] ;  /* 0x0000000404183981 */ /* 0x022364000c1e1900 */
[----:B-1----:R-:W2:Y:S02]  /*77c0*/  @!P3 LDC R24, c[0x0][0x8a0] ;  /* 0x00022800ff18bb82 */ /* 0x002ea40000000800 */
.L_x_109:
[----:B-----5:R-:W-:Y:S01]  /*77d0*/  FSETP.NEU.AND P3, PT, R27, RZ, PT ;  /* 0x000000ff1b00720b */ /* 0x020fe20003f6d000 */
[----:B------:R-:W-:Y:S01]  /*77e0*/  BSSY B1, `(.L_x_110) ;  /* 0x0000039000017945 */ /* 0x000fe20003800000 */
[----:B------:R-:W-:Y:S01]  /*77f0*/  SEL R4, RZ, 0xffffffff, P2 ;  /* 0xffffffffff047807 */ /* 0x000fe20001000000 */
[----:B------:R-:W-:Y:S01]  /*7800*/  IMAD.MOV.U32 R74, RZ, RZ, 0x1 ;  /* 0x00000001ff4a7424 */ /* 0x000fe200078e00ff */
[----:B------:R-:W-:Y:S01]  /*7810*/  @P1 LOP3.LUT P2, RZ, R52, 0xff, RZ, 0xc0, !PT ;  /* 0x000000ff34ff1812 */ /* 0x000fe2000784c0ff */
[----:B------:R-:W-:Y:S01]  /*7820*/  IMAD.IADD R25, R23, 0x1, R2 ;  /* 0x0000000117197824 */ /* 0x000fe200078e0202 */
[----:B------:R-:W-:Y:S01]  /*7830*/  @P1 SEL R0, RZ, 0xffffffff, P3 ;  /* 0xffffffffff001807 */ /* 0x000fe20001800000 */
[----:B------:R-:W-:Y:S01]  /*7840*/  IMAD R71, R64, -0x10, R62 ;  /* 0xfffffff040477824 */ /* 0x000fe200078e023e */
[----:B------:R-:W-:Y:S01]  /*7850*/  LOP3.LUT R60, R60, 0x1, RZ, 0x3c, !PT ;  /* 0x000000013c3c7812 */ /* 0x000fe200078e3cff */
[----:B------:R-:W-:Y:S01]  /*7860*/  IMAD.MOV.U32 R73, RZ, RZ, RZ ;  /* 0x000000ffff497224 */ /* 0x000fe200078e00ff */
[----:B------:R-:W-:Y:S02]  /*7870*/  @P0 SEL R0, R4, R0, !P2 ;  /* 0x0000000004000207 */ /* 0x000fe40005000000 */
[----:B------:R-:W-:Y:S02]  /*7880*/  CS2R R38, SRZ ;  /* 0x0000000000267805 */ /* 0x000fe4000001ff00 */
[----:B------:R-:W-:Y:S02]  /*7890*/  LEA R72, R22, UR49, 0x3 ;  /* 0x0000003116487c11 */ /* 0x000fe4000f8e18ff */
[----:B------:R-:W-:Y:S02]  /*78a0*/  CS2R R36, SRZ ;  /* 0x0000000000247805 */ /* 0x000fe4000001ff00 */
[----:B------:R-:W-:Y:S02]  /*78b0*/  @P1 LOP3.LUT R0, R0, 0x1, RZ, 0xc0, !PT ;  /* 0x0000000100001812 */ /* 0x000fe400078ec0ff */
[----:B------:R-:W-:Y:S02]  /*78c0*/  CS2R R34, SRZ ;  /* 0x0000000000227805 */ /* 0x000fe4000001ff00 */
[----:B------:R-:W-:Y:S02]  /*78d0*/  PLOP3.LUT P2, PT, PT, PT, UP1, 0x80, 0x8 ;  /* 0x000000000008781c */ /* 0x000fe40003f4f018 */
[----:B------:R-:W-:Y:S02]  /*78e0*/  CS2R R32, SRZ ;  /* 0x0000000000207805 */ /* 0x000fe4000001ff00 */
[----:B------:R-:W-:Y:S02]  /*78f0*/  ISETP.NE.U32.OR P5, PT, R0, 0x1, !P1 ;  /* 0x000000010000780c */ /* 0x000fe40004fa5470 */
[----:B------:R-:W-:Y:S02]  /*7900*/  CS2R R42, SRZ ;  /* 0x00000000002a7805 */ /* 0x000fe4000001ff00 */
[----:B------:R-:W-:Y:S02]  /*7910*/  LOP3.LUT P4, R69, R52, 0xff, RZ, 0xc0, !PT ;  /* 0x000000ff34457812 */ /* 0x000fe4000788c0ff */
[----:B------:R-:W-:Y:S02]  /*7920*/  CS2R R40, SRZ ;  /* 0x0000000000287805 */ /* 0x000fe4000001ff00 */
[----:B------:R-:W-:Y:S02]  /*7930*/  SEL R3, RZ, 0xffffffff, P3 ;  /* 0xffffffffff037807 */ /* 0x000fe40001800000 */
[----:B------:R-:W-:Y:S02]  /*7940*/  CS2R R46, SRZ ;  /* 0x00000000002e7805 */ /* 0x000fe4000001ff00 */
[----:B------:R-:W-:Y:S02]  /*7950*/  P2R R70, PR, RZ, 0x20 ;  /* 0x00000020ff467803 */ /* 0x000fe40000000000 */
[----:B------:R-:W-:Y:S02]  /*7960*/  CS2R R44, SRZ ;  /* 0x00000000002c7805 */ /* 0x000fe4000001ff00 */
[----:B------:R-:W-:Y:S02]  /*7970*/  @P2 SEL R3, R4, R3, !P4 ;  /* 0x0000000304032207 */ /* 0x000fe40006000000 */
[----:B------:R-:W-:Y:S02]  /*7980*/  @P5 SHF.L.U32 R0, R60, 0x1f, RZ ;  /* 0x0000001f3c005819 */ /* 0x000fe400000006ff */
[----:B------:R-:W-:Y:S02]  /*7990*/  LOP3.LUT R3, R3, 0x1, RZ, 0xc0, !PT ;  /* 0x0000000103037812 */ /* 0x000fe400078ec0ff */
[----:B------:R1:W3:Y:S02]  /*79a0*/  @P5 SYNCS.PHASECHK.TRANS64.TRYWAIT P1, [UR49+0xc0], R0 ;  /* 0x0000c000ff0055a7 */ /* 0x0002e40008021131 */
[----:B------:R-:W-:Y:S04]  /*79b0*/  ISETP.NE.U32.AND P2, PT, R3, 0x1, PT ;  /* 0x000000010300780c */ /* 0x000fe80003f45070 */
[----:B------:R-:W-:Y:S02]  /*79c0*/  P2R R75, PR, RZ, 0x4 ;  /* 0x00000004ff4b7803 */ /* 0x000fe40000000000 */
[----:B-1----:R-:W-:Y:S04]  /*79d0*/  SHF.L.U32 R0, R59, 0x1f, RZ ;  /* 0x0000001f3b007819 */ /* 0x002fe800000006ff */
[----:B------:R1:W4:Y:S01]  /*79e0*/  SYNCS.PHASECHK.TRANS64.TRYWAIT P0, [R72+URZ+0x120], R0 ;  /* 0x00012000480075a7 */ /* 0x00032200080011ff */
[----:B---3--:R-:W-:Y:S01]  /*79f0*/  @P5 SEL R74, RZ, 0x1, !P1 ;  /* 0x00000001ff4a5807 */ /* 0x008fe20004800000 */
[----:B-1----:R-:W-:Y:S06]  /*7a00*/  @!P5 BRA `(.L_x_111) ;  /* 0x000000000058d947 */ /* 0x002fec0003800000 */
[----:B------:R-:W-:Y:S01]  /*7a10*/  IMAD.MOV.U32 R39, RZ, RZ, RZ ;  /* 0x000000ffff277224 */ /* 0x000fe200078e00ff */
[----:B------:R-:W-:Y:S01]  /*7a20*/  ISETP.NE.AND P1, PT, R74, RZ, PT ;  /* 0x000000ff4a00720c */ /* 0x000fe20003f25270 */
[----:B------:R-:W-:Y:S01]  /*7a30*/  BSSY B0, `(.L_x_112) ;  /* 0x000000c000007945 */ /* 0x000fe20003800000 */
[----:B------:R-:W-:Y:S02]  /*7a40*/  CS2R R46, SRZ ;  /* 0x00000000002e7805 */ /* 0x000fe4000001ff00 */
[----:B------:R-:W-:Y:S02]  /*7a50*/  CS2R R44, SRZ ;  /* 0x00000000002c7805 */ /* 0x000fe4000001ff00 */
[----:B------:R-:W-:Y:S02]  /*7a60*/  CS2R R42, SRZ ;  /* 0x00000000002a7805 */ /* 0x000fe4000001ff00 */
[----:B------:R-:W-:Y:S02]  /*7a70*/  CS2R R40, SRZ ;  /* 0x0000000000287805 */ /* 0x000fe4000001ff00 */
[----:B------:R-:W-:Y:S02]  /*7a80*/  CS2R R34, SRZ ;  /* 0x0000000000227805 */ /* 0x000fe4000001ff00 */
[----:B------:R-:W-:Y:S02]  /*7a90*/  CS2R R32, SRZ ;  /* 0x0000000000207805 */ /* 0x000fe4000001ff00 */
[----:B------:R-:W-:Y:S01]  /*7aa0*/  CS2R R36, SRZ ;  /* 0x0000000000247805 */ /* 0x000fe2000001ff00 */
[----:B------:R-:W-:Y:S06]  /*7ab0*/  @P1 BRA `(.L_x_113) ;  /* 0x00000000000c1947 */ /* 0x000fec0003800000 */
[----:B------:R-:W-:Y:S04]  /*7ac0*/  SHF.L.U32 R3, R60, 0x1f, RZ ;  /* 0x0000001f3c037819 */ /* 0x000fe800000006ff */
[----:B------:R-:W1:Y:S02]  /*7ad0*/  SYNCS.PHASECHK.TRANS64.TRYWAIT P1, [UR49+0xc0], R3 ;  /* 0x0000c003ff0075a7 */ /* 0x000e640008021131 */
[----:B-1----:R-:W-:Y:S05]  /*7ae0*/  @!P1 BRA `(.L_x_114) ;  /* 0x0000003400589947 */ /* 0x002fea0003800000 */
.L_x_113:
[----:B------:R-:W-:Y:S05]  /*7af0*/  BSYNC B0 ;  /* 0x0000000000007941 */ /* 0x000fea0003800000 */
.L_x_112:
[----:B------:R-:W-:Y:S01]  /*7b00*/  ISETP.NE.AND P1, PT, R75, RZ, PT ;  /* 0x000000ff4b00720c */ /* 0x000fe20003f25270 */
[----:B------:R-:W-:Y:S11]  /*7b10*/  HFMA2 R73, -RZ, RZ, 0, 5.9604644775390625e-08 ;  /* 0x00000001ff497431 */ /* 0x000ff600000001ff */
[----:B------:R-:W-:Y:S01]  /*7b20*/  @!UPT UIADD3 URZ, UPT, UPT, URZ, URZ, URZ ;  /* 0x000000fffffff290 */ /* 0x000fe2000fffe0ff */
[----:B------:R3:W1:Y:S04]  /*7b30*/  @P1 LDS.128 R44, [R63] ;  /* 0x000000003f2c1984 */ /* 0x0006680000000c00 */
[----:B------:R3:W1:Y:S04]  /*7b40*/  @P1 LDS.128 R40, [R62+0x10] ;  /* 0x000010003e281984 */ /* 0x0006680000000c00 */
[----:B------:R3:W1:Y:S04]  /*7b50*/  @P1 LDS.128 R32, [R61+0x20] ;  /* 0x000020003d201984 */ /* 0x0006680000000c00 */
[----:B------:R3:W1:Y:S02]  /*7b60*/  @P1 LDS.128 R36, [R71+0x30] ;  /* 0x0000300047241984 */ /* 0x0006640000000c00 */
.L_x_111:
[----:B------:R-:W-:Y:S05]  /*7b70*/  BSYNC B1 ;  /* 0x0000000000017941 */ /* 0x000fea0003800000 */
.L_x_110:
[----:B-1----:R-:W-:Y:S04]  /*7b80*/  SHF.R.U32.HI R2, RZ, 0x15, R25 ;  /* 0x00000015ff027819 */ /* 0x002fe80000011619 */
[----:B------:R-:W-:Y:S01]  /*7b90*/  LOP3.LUT P1, RZ, R2, 0x3, R53, 0x48, !PT ;  /* 0x0000000302ff7812 */ /* 0x000fe20007824835 */
[----:B------:R-:W-:Y:S01]  /*7ba0*/  @!UPT UIADD3 URZ, UPT, UPT, URZ, URZ, URZ ;  /* 0x000000fffffff290 */ /* 0x000fe2000fffe0ff */
[----:B----4-:R-:W-:Y:S11]  /*7bb0*/  @P0 BRA `(.L_x_115) ;  /* 0x0000000000080947 */ /* 0x010ff60003800000 */
[----:B------:R-:W1:Y:S02]  /*7bc0*/  SYNCS.PHASECHK.TRANS64.TRYWAIT P0, [R72+URZ+0x120], R0 ;  /* 0x00012000480075a7 */ /* 0x000e6400080011ff */
[----:B-1----:R-:W-:Y:S05]  /*7bd0*/  @!P0 BRA `(.L_x_116) ;  /* 0x0000003400348947 */ /* 0x002fea0003800000 */
.L_x_115:
[----:B------:R-:W-:Y:S05]  /*7be0*/  @!P1 BRA `(.L_x_117) ;  /* 0x0000000000409947 */ /* 0x000fea0003800000 */
[----:B------:R-:W4:Y:S01]  /*7bf0*/  LDCU.64 UR8, c[0x4][0x70] ;  /* 0x01000e00ff0877ac */ /* 0x000f220008000a00 */
[----:B------:R-:W-:Y:S01]  /*7c00*/  MOV R3, 0x0 ;  /* 0x0000000000037802 */ /* 0x000fe20000000f00 */
[----:B------:R-:W-:Y:S02]  /*7c10*/  HFMA2 R12, -RZ, RZ, 0, 5.9604644775390625e-08 ;  /* 0x00000001ff0c7431 */ /* 0x000fe400000001ff */
[----:B------:R-:W-:Y:S02]  /*7c20*/  IMAD.MOV.U32 R8, RZ, RZ, 0x192 ;  /* 0x00000192ff087424 */ /* 0x000fe400078e00ff */
[----:B------:R-:W-:Y:S01]  /*7c30*/  IMAD.MOV.U32 R13, RZ, RZ, RZ ;  /* 0x000000ffff0d7224 */ /* 0x000fe200078e00ff */
[----:B------:R-:W5:Y:S01]  /*7c40*/  LDCU.64 UR6, c[0x4][0x78] ;  /* 0x01000f00ff0677ac */ /* 0x000f620008000a00 */
[----:B------:R-:W1:Y:S01]  /*7c50*/  LDC.64 R2, c[0x4][R3] ;  /* 0x0100000003027b82 */ /* 0x000e620000000a00 */
[----:B------:R-:W2:Y:S01]  /*7c60*/  LDCU.64 UR4, c[0x4][0x10] ;  /* 0x01000200ff0477ac */ /* 0x000ea20008000a00 */
[----:B----4-:R-:W-:Y:S01]  /*7c70*/  MOV R5, UR9 ;  /* 0x0000000900057c02 */ /* 0x010fe20008000f00 */
[----:B------:R-:W-:Y:S01]  /*7c80*/  IMAD.U32 R4, RZ, RZ, UR8 ;  /* 0x00000008ff047e24 */ /* 0x000fe2000f8e00ff */
[----:B-----5:R-:W-:Y:S01]  /*7c90*/  MOV R7, UR7 ;  /* 0x0000000700077c02 */ /* 0x020fe20008000f00 */
[----:B------:R-:W-:Y:S01]  /*7ca0*/  IMAD.U32 R6, RZ, RZ, UR6 ;  /* 0x00000006ff067e24 */ /* 0x000fe2000f8e00ff */
[----:B--2---:R-:W-:Y:S01]  /*7cb0*/  MOV R11, UR5 ;  /* 0x00000005000b7c02 */ /* 0x004fe20008000f00 */
[----:B------:R-:W-:Y:S02]  /*7cc0*/  IMAD.U32 R10, RZ, RZ, UR4 ;  /* 0x00000004ff0a7e24 */ /* 0x000fe4000f8e00ff */
[----:B------:R-:W-:Y:S07]  /*7cd0*/  LEPC R20, `(.L_x_117) ;  /* 0x000000001014794e */ /* 0x000fee0000000000 */
[----:B-1-3--:R-:W-:Y:S05]  /*7ce0*/  CALL.ABS.NOINC R2 ;  /* 0x0000000002007343 */ /* 0x00afea0003c00000 */
.L_x_117:
[----:B------:R-:W-:Y:S01]  /*7cf0*/  LOP3.LUT R20, R44, 0xffffe000, RZ, 0xc0, !PT ;  /* 0xffffe0002c147812 */ /* 0x000fe200078ec0ff */
[----:B------:R-:W-:Y:S05]  /*7d00*/  WARPSYNC.ALL ;  /* 0x0000000000007948 */ /* 0x000fea0003800000 */
[----:B------:R-:W-:Y:S01]  /*7d10*/  R2UR UR4, R25 ;  /* 0x00000000190472ca */ /* 0x000fe200000e0000 */
[----:B------:R-:W-:Y:S01]  /*7d20*/  BSSY.RECONVERGENT B0, `(.L_x_118) ;  /* 0x000005d000007945 */ /* 0x000fe20003800200 */
[----:B------:R-:W-:Y:S11]  /*7d30*/  ISETP.NE.AND P0, PT, R65, RZ, PT ;  /* 0x000000ff4100720c */ /* 0x000ff60003f05270 */
[----:B------:R-:W1:Y:S02]  /*7d40*/  LDTM.x16 R4, tmem[UR4] ;  /* 0x00000004000479ee */ /* 0x000e640008240000 */
[C---:B-12---:R-:W-:Y:S01]  /*7d50*/  FMUL R0, R24.reuse, R4 ;  /* 0x0000000418007220 */ /* 0x046fe20000400000 */
[C---:B------:R-:W-:Y:S01]  /*7d60*/  FMUL R2, R24.reuse, R5 ;  /* 0x0000000518027220 */ /* 0x040fe20000400000 */
[C---:B------:R-:W-:Y:S01]  /*7d70*/  FMUL R4, R24.reuse, R8 ;  /* 0x0000000818047220 */ /* 0x040fe20000400000 */
[C---:B------:R-:W-:Y:S01]  /*7d80*/  FMUL R5, R24.reuse, R9 ;  /* 0x0000000918057220 */ /* 0x040fe20000400000 */
[C---:B------:R-:W-:Y:S01]  /*7d90*/  FMUL R8, R24.reuse, R12 ;  /* 0x0000000c18087220 */ /* 0x040fe20000400000 */
[C---:B------:R-:W-:Y:S01]  /*7da0*/  FMUL R9, R24.reuse, R13 ;  /* 0x0000000d18097220 */ /* 0x040fe20000400000 */
[C---:B------:R-:W-:Y:S01]  /*7db0*/  FMUL R12, R24.reuse, R16 ;  /* 0x00000010180c7220 */ /* 0x040fe20000400000 */
[----:B------:R-:W-:Y:S01]  /*7dc0*/  LOP3.LUT R16, R45, 0xffffe000, RZ, 0xc0, !PT ;  /* 0xffffe0002d107812 */ /* 0x000fe200078ec0ff */
[----:B------:R-:W-:Y:S01]  /*7dd0*/  FMUL R13, R24, R17 ;  /* 0x00000011180d7220 */ /* 0x000fe20000400000 */
[----:B------:R-:W-:Y:S01]  /*7de0*/  LOP3.LUT R17, R46, 0xffffe000, RZ, 0xc0, !PT ;  /* 0xffffe0002e117812 */ /* 0x000fe200078ec0ff */
[----:B------:R-:W-:Y:S01]  /*7df0*/  FFMA R28, R27, R20, R0 ;  /* 0x000000141b1c7223 */ /* 0x000fe20000000000 */
[----:B------:R-:W-:Y:S01]  /*7e00*/  LOP3.LUT R0, R47, 0xffffe000, RZ, 0xc0, !PT ;  /* 0xffffe0002f007812 */ /* 0x000fe200078ec0ff */
[C---:B------:R-:W-:Y:S01]  /*7e10*/  FMUL R3, R24.reuse, R6 ;  /* 0x0000000618037220 */ /* 0x040fe20000400000 */
[C---:B------:R-:W-:Y:S01]  /*7e20*/  FMUL R6, R24.reuse, R10 ;  /* 0x0000000a18067220 */ /* 0x040fe20000400000 */
[C---:B------:R-:W-:Y:S01]  /*7e30*/  FMUL R7, R24.reuse, R7 ;  /* 0x0000000718077220 */ /* 0x040fe20000400000 */
[----:B------:R-:W-:Y:S01]  /*7e40*/  F2FP.TF32.F32.PACK_B R28, R28 ;  /* 0x0000001cff1c723e */ /* 0x000fe200024050ff */
[C---:B------:R-:W-:Y:S01]  /*7e50*/  FMUL R10, R24.reuse, R14 ;  /* 0x0000000e180a7220 */ /* 0x040fe20000400000 */
[----:B------:R-:W-:Y:S01]  /*7e60*/  FMUL R14, R24, R18 ;  /* 0x00000012180e7220 */ /* 0x000fe20000400000 */
[----:B------:R-:W-:Y:S01]  /*7e70*/  LOP3.LUT R18, R40, 0xffffe000, RZ, 0xc0, !PT ;  /* 0xffffe00028127812 */ /* 0x000fe200078ec0ff */
[----:B------:R-:W-:Y:S01]  /*7e80*/  FFMA R29, R27, R16, R2 ;  /* 0x000000101b1d7223 */ /* 0x000fe20000000002 */
[----:B------:R-:W-:Y:S01]  /*7e90*/  LOP3.LUT R2, R41, 0xffffe000, RZ, 0xc0, !PT ;  /* 0xffffe00029027812 */ /* 0x000fe200078ec0ff */
[----:B------:R-:W-:Y:S01]  /*7ea0*/  FFMA R30, R27, R17, R3 ;  /* 0x000000111b1e7223 */ /* 0x000fe20000000003 */
[----:B------:R-:W-:Y:S01]  /*7eb0*/  LOP3.LUT R3, R43, 0xffffe000, RZ, 0xc0, !PT ;  /* 0xffffe0002b037812 */ /* 0x000fe200078ec0ff */
[C---:B------:R-:W-:Y:S01]  /*7ec0*/  FFMA R31, R27.reuse, R0, R7 ;  /* 0x000000001b1f7223 */ /* 0x040fe20000000007 */
[----:B------:R-:W-:Y:S01]  /*7ed0*/  LOP3.LUT R0, R42, 0xffffe000, RZ, 0xc0, !PT ;  /* 0xffffe0002a007812 */ /* 0x000fe200078ec0ff */
[C---:B------:R-:W-:Y:S01]  /*7ee0*/  FFMA R4, R27.reuse, R18, R4 ;  /* 0x000000121b047223 */ /* 0x040fe20000000004 */
[----:B------:R-:W-:Y:S01]  /*7ef0*/  F2FP.TF32.F32.PACK_B R29, R29 ;  /* 0x0000001dff1d723e */ /* 0x000fe200024050ff */
[C---:B------:R-:W-:Y:S01]  /*7f00*/  FFMA R5, R27.reuse, R2, R5 ;  /* 0x000000021b057223 */ /* 0x040fe20000000005 */
[----:B------:R-:W-:Y:S01]  /*7f10*/  FMUL R11, R24, R11 ;  /* 0x0000000b180b7220 */ /* 0x000fe20000400000 */
[----:B------:R-:W-:Y:S01]  /*7f20*/  F2FP.TF32.F32.PACK_B R30, R30 ;  /* 0x0000001eff1e723e */ /* 0x000fe200024050ff */
[C---:B------:R-:W-:Y:S01]  /*7f30*/  FFMA R6, R27.reuse, R0, R6 ;  /* 0x000000001b067223 */ /* 0x040fe20000000006 */
[----:B------:R-:W-:Y:S01]  /*7f40*/  F2FP.TF32.F32.PACK_B R31, R31 ;  /* 0x0000001fff1f723e */ /* 0x000fe200024050ff */
[----:B------:R-:W-:Y:S01]  /*7f50*/  FFMA R7, R27, R3, R11 ;  /* 0x000000031b077223 */ /* 0x000fe2000000000b */
[----:B------:R-:W-:Y:S01]  /*7f60*/  LOP3.LUT R2, R32, 0xffffe000, RZ, 0xc0, !PT ;  /* 0xffffe00020027812 */ /* 0x000fe200078ec0ff */
[----:B------:R-:W-:Y:S01]  /*7f70*/  FMUL R15, R24, R15 ;  /* 0x0000000f180f7220 */ /* 0x000fe20000400000 */
[----:B------:R-:W-:Y:S01]  /*7f80*/  LOP3.LUT R16, R33, 0xffffe000, RZ, 0xc0, !PT ;  /* 0xffffe00021107812 */ /* 0x000fe200078ec0ff */
[----:B------:R1:W-:Y:S01]  /*7f90*/  STS.128 [R63], R28 ;  /* 0x0000001c3f007388 */ /* 0x0003e20000000c00 */
[----:B------:R-:W-:Y:S01]  /*7fa0*/  LOP3.LUT R0, R34, 0xffffe000, RZ, 0xc0, !PT ;  /* 0xffffe00022007812 */ /* 0x000fe200078ec0ff */
[----:B------:R-:W-:Y:S01]  /*7fb0*/  FFMA R8, R27, R2, R8 ;  /* 0x000000021b087223 */ /* 0x000fe20000000008 */
[----:B------:R-:W-:Y:S01]  /*7fc0*/  LOP3.LUT R2, R35, 0xffffe000, RZ, 0xc0, !PT ;  /* 0xffffe00023027812 */ /* 0x000fe200078ec0ff */
[C---:B------:R-:W-:Y:S01]  /*7fd0*/  FFMA R9, R27.reuse, R16, R9 ;  /* 0x000000101b097223 */ /* 0x040fe20000000009 */
[----:B------:R-:W-:Y:S01]  /*7fe0*/  F2FP.TF32.F32.PACK_B R4, R4 ;  /* 0x00000004ff04723e */ /* 0x000fe200024050ff */
[C---:B------:R-:W-:Y:S01]  /*7ff0*/  FFMA R10, R27.reuse, R0, R10 ;  /* 0x000000001b0a7223 */ /* 0x040fe2000000000a */
[----:B------:R-:W-:Y:S01]  /*8000*/  F2FP.TF32.F32.PACK_B R5, R5 ;  /* 0x00000005ff05723e */ /* 0x000fe200024050ff */
[----:B------:R-:W-:Y:S01]  /*8010*/  FFMA R11, R27, R2, R15 ;  /* 0x000000021b0b7223 */ /* 0x000fe2000000000f */
[----:B------:R-:W-:Y:S01]  /*8020*/  F2FP.TF32.F32.PACK_B R6, R6 ;  /* 0x00000006ff06723e */ /* 0x000fe200024050ff */
[----:B------:R-:W-:Y:S01]  /*8030*/  FMUL R19, R24, R19 ;  /* 0x0000001318137220 */ /* 0x000fe20000400000 */
[----:B------:R-:W-:Y:S02]  /*8040*/  F2FP.TF32.F32.PACK_B R7, R7 ;  /* 0x00000007ff07723e */ /* 0x000fe400024050ff */
[----:B------:R-:W-:Y:S02]  /*8050*/  LOP3.LUT R3, R36, 0xffffe000, RZ, 0xc0, !PT ;  /* 0xffffe00024037812 */ /* 0x000fe400078ec0ff */
[----:B------:R-:W-:Y:S01]  /*8060*/  LOP3.LUT R0, R37, 0xffffe000, RZ, 0xc0, !PT ;  /* 0xffffe00025007812 */ /* 0x000fe200078ec0ff */
[----:B------:R1:W-:Y:S01]  /*8070*/  STS.128 [R62+0x10], R4 ;  /* 0x000010043e007388 */ /* 0x0003e20000000c00 */
        /* <DEDUP_REMOVED lines=8> */
[----:B------:R-:W-:Y:S02]  /*8100*/  F2FP.TF32.F32.PACK_B R10, R10 ;  /* 0x0000000aff0a723e */ /* 0x000fe400024050ff */
[----:B------:R-:W-:Y:S02]  /*8110*/  F2FP.TF32.F32.PACK_B R11, R11 ;  /* 0x0000000bff0b723e */ /* 0x000fe400024050ff */
[----:B------:R-:W-:Y:S02]  /*8120*/  F2FP.TF32.F32.PACK_B R12, R12 ;  /* 0x0000000cff0c723e */ /* 0x000fe400024050ff */
[----:B------:R-:W-:Y:S01]  /*8130*/  F2FP.TF32.F32.PACK_B R13, R13 ;  /* 0x0000000dff0d723e */ /* 0x000fe200024050ff */
[----:B------:R1:W-:Y:S01]  /*8140*/  STS.128 [R61+0x20], R8 ;  /* 0x000020083d007388 */ /* 0x0003e20000000c00 */
[----:B------:R-:W-:Y:S02]  /*8150*/  F2FP.TF32.F32.PACK_B R14, R14 ;  /* 0x0000000eff0e723e */ /* 0x000fe400024050ff */
[----:B------:R-:W-:Y:S05]  /*8160*/  F2FP.TF32.F32.PACK_B R15, R15 ;  /* 0x0000000fff0f723e */ /* 0x000fea00024050ff */
[----:B------:R1:W-:Y:S01]  /*8170*/  STS.128 [R71+0x30], R12 ;  /* 0x0000300c47007388 */ /* 0x0003e20000000c00 */
[----:B------:R-:W-:Y:S01]  /*8180*/  @!PT LDS RZ, [RZ] ;  /* 0x00000000fffff984 */ /* 0x000fe20000000800 */
[----:B------:R-:W-:Y:S01]  /*8190*/  @!PT LDS RZ, [RZ] ;  /* 0x00000000fffff984 */ /* 0x000fe20000000800 */
[----:B------:R-:W-:Y:S01]  /*81a0*/  @!PT LDS RZ, [RZ] ;  /* 0x00000000fffff984 */ /* 0x000fe20000000800 */
[----:B------:R-:W-:Y:S01]  /*81b0*/  @!PT LDS RZ, [RZ] ;  /* 0x00000000fffff984 */ /* 0x000fe20000000800 */
[----:B------:R2:W-:Y:S07]  /*81c0*/  MEMBAR.ALL.CTA ;  /* 0x0000000000007992 */ /* 0x0005ee0000008000 */
[----:B--2---:R-:W2:Y:S02]  /*81d0*/  FENCE.VIEW.ASYNC.S ;  /* 0x00000000000073c6 */ /* 0x004ea40000000000 */
[----:B--2---:R-:W-:Y:S06]  /*81e0*/  BAR.SYNC.DEFER_BLOCKING 0x1, 0x80 ;  /* 0x0042000000007b1d */ /* 0x004fec0000010000 */
[----:B------:R-:W-:Y:S05]  /*81f0*/  @P0 BRA `(.L_x_119) ;  /* 0x00000000003c0947 */ /* 0x000fea0003800000 */
[----:B------:R-:W2:Y:S01]  /*8200*/  LDCU.64 UR8, c[0x0][0x348] ;  /* 0x00006900ff0877ac */ /* 0x000ea20008000a00 */
[----:B------:R-:W-:Y:S01]  /*8210*/  UIADD3 UR4, UPT, UPT, UR49, 0x200, URZ ;  /* 0x0000020031047890 */ /* 0x000fe2000fffe0ff */
[----:B------:R-:W-:Y:S01]  /*8220*/  UMOV UR41, UR50 ;  /* 0x0000003200297c82 */ /* 0x000fe20008000000 */
[----:B------:R-:W-:Y:S02]  /*8230*/  UIADD3 UR6, UPT, UPT, UR49, 0x1200, URZ ;  /* 0x0000120031067890 */ /* 0x000fe4000fffe0ff */
[----:B------:R-:W-:Y:S02]  /*8240*/  UIADD3 UR7, UPT, UPT, UR50, 0x40, URZ ;  /* 0x0000004032077890 */ /* 0x000fe4000fffe0ff */
[----:B------:R-:W-:Y:S04]  /*8250*/  MOV R57, UR4 ;  /* 0x0000000400397c02 */ /* 0x000fe80008000f00 */
[----:B------:R-:W-:Y:S01]  /*8260*/  R2UR UR40, R57 ;  /* 0x00000000392872ca */ /* 0x000fe200000e0000 */
[----:B--2---:R-:W-:Y:S04]  /*8270*/  UIADD3 UR4, UP0, UPT, UR8, 0x680, URZ ;  /* 0x0000068008047890 */ /* 0x004fe8000ff1e0ff */
[----:B------:R-:W-:Y:S09]  /*8280*/  UIADD3.X UR5, UPT, UPT, URZ, UR9, URZ, UP0, !UPT ;  /* 0x00000009ff057290 */ /* 0x000ff200087fe4ff */
[----:B------:R2:W-:Y:S02]  /*8290*/  UTMASTG.4D [UR40], [UR4] ;  /* 0x00000028040073b5 */ /* 0x0005e40008018000 */
[----:B--2---:R-:W-:Y:S01]  /*82a0*/  UMOV UR40, UR6 ;  /* 0x0000000600287c82 */ /* 0x004fe20008000000 */
[----:B------:R-:W-:Y:S02]  /*82b0*/  UMOV UR41, UR7 ;  /* 0x0000000700297c82 */ /* 0x000fe40008000000 */
[----:B------:R2:W-:Y:S01]  /*82c0*/  UTMASTG.4D [UR40], [UR4] ;  /* 0x00000028040073b5 */ /* 0x0005e20008018000 */
[----:B------:R0:W-:Y:S01]  /*82d0*/  UTMACMDFLUSH ;  /* 0x00000000000079b7 */ /* 0x0001e20000000000 */
[----:B--2---:R-:W-:Y:S04]  /*82e0*/  DEPBAR.LE SB0, 0x1 ;  /* 0x000080400000791a */ /* 0x004fe80000000000 */
.L_x_119:
[----:B------:R-:W-:Y:S05]  /*82f0*/  BSYNC.RECONVERGENT B0 ;  /* 0x0000000000007941 */ /* 0x000fea0003800200 */
.L_x_118:
[----:B------:R-:W-:Y:S01]  /*8300*/  BAR.SYNC.DEFER_BLOCKING 0x1, 0x80 ;  /* 0x0042000000007b1d */ /* 0x000fe20000010000 */
[----:B------:R-:W-:Y:S01]  /*8310*/  ISETP.NE.AND P1, PT, R70, RZ, PT ;  /* 0x000000ff4600720c */ /* 0x000fe20003f25270 */
[----:B------:R-:W-:Y:S01]  /*8320*/  UISETP.NE.AND UP0, UPT, UR54, URZ, UPT ;  /* 0x000000ff3600728c */ /* 0x000fe2000bf05270 */
[----:B------:R-:W-:Y:S11]  /*8330*/  LEA R2, R73, UR49, 0x3 ;  /* 0x0000003149027c11 */ /* 0x000ff6000f8e18ff */
[----:B-1----:R-:W-:Y:S01]  /*8340*/  @P1 SHF.L.U32 R4, R60, 0x1f, RZ ;  /* 0x0000001f3c041819 */ /* 0x002fe200000006ff */
[----:B------:R-:W-:Y:S06]  /*8350*/  BRA.U !UP0, `(.L_x_120) ;  /* 0x0000000108247547 */ /* 0x000fec000b800000 */
[----:B------:R-:W1:Y:S01]  /*8360*/  S2R R0, SR_CgaCtaId ;  /* 0x0000000000007919 */ /* 0x000e620000008800 */
[----:B------:R-:W-:Y:S01]  /*8370*/  IMAD.U32 R3, RZ, RZ, UR52 ;  /* 0x00000034ff037e24 */ /* 0x000fe2000f8e00ff */
[----:B------:R-:W-:Y:S04]  /*8380*/  UIADD3 UR4, UPT, UPT, UR52, 0x1, URZ ;  /* 0x0000000134047890 */ /* 0x000fe8000fffe0ff */
[----:B------:R-:W-:Y:S01]  /*8390*/  @P1 LEA R3, R3, UR49, 0x3 ;  /* 0x0000003103031c11 */ /* 0x000fe2000f8e18ff */
[----:B------:R-:W-:Y:S04]  /*83a0*/  UISETP.NE.AND UP0, UPT, UR4, 0x4, UPT ;  /* 0x000000040400788c */ /* 0x000fe8000bf05270 */
[----:B------:R-:W-:Y:S01]  /*83b0*/  @P1 VIADD R3, R3, 0xe0 ;  /* 0x000000e003031836 */ /* 0x000fe20000000000 */
[----:B------:R-:W-:Y:S04]  /*83c0*/  USEL UR52, UR4, URZ, UP0 ;  /* 0x000000ff04347287 */ /* 0x000fe80008000000 */
[----:B-1----:R-:W-:Y:S04]  /*83d0*/  @P1 PRMT R0, R0, 0x654, R3 ;  /* 0x0000065400001816 */ /* 0x002fe80000000003 */
[----:B------:R1:W-:Y:S04]  /*83e0*/  @P1 SYNCS.ARRIVE.TRANS64.RED.A1T0 RZ, [R0+URZ], RZ ;  /* 0x000000ff00ff19a7 */ /* 0x0003e800081004ff */
.L_x_120:
[----:B------:R-:W2:Y:S01]  /*83f0*/  @P1 SYNCS.PHASECHK.TRANS64.TRYWAIT P0, [R2+URZ+0xc0], R4 ;  /* 0x0000c004020015a7 */ /* 0x000ea200080011ff */
[----:B------:R-:W-:Y:S01]  /*8400*/  BSSY B1, `(.L_x_121) ;  /* 0x0000016000017945 */ /* 0x000fe20003800000 */
[----:B--2---:R-:W-:Y:S03]  /*8410*/  @P1 SEL R74, RZ, 0x1, !P0 ;  /* 0x00000001ff4a1807 */ /* 0x004fe60004000000 */
[----:B------:R-:W-:Y:S05]  /*8420*/  @!P1 BRA `(.L_x_122) ;  /* 0x00000000004c9947 */ /* 0x000fea0003800000 */
[----:B------:R-:W-:Y:S01]  /*8430*/  ISETP.NE.AND P0, PT, R74, RZ, PT ;  /* 0x000000ff4a00720c */ /* 0x000fe20003f05270 */
[----:B------:R-:W-:Y:S01]  /*8440*/  BSSY B0, `(.L_x_123) ;  /* 0x000000b000007945 */ /* 0x000fe20003800000 */
[----:B------:R-:W-:Y:S11]  /*8450*/  ISETP.NE.AND P1, PT, R75, RZ, PT ;  /* 0x000000ff4b00720c */ /* 0x000ff60003f25270 */
[----:B------:R-:W-:Y:S02]  /*8460*/  @!UPT UIADD3 URZ, UPT, UPT, URZ, URZ, URZ ;  /* 0x000000fffffff290 */ /* 0x000fe4000fffe0ff */
[C---:B------:R-:W-:Y:S01]  /*8470*/  @P1 IMAD R6, R73.reuse, 0x2000, R63 ;  /* 0x0000200049061824 */ /* 0x040fe200078e023f */
[C---:B------:R-:W-:Y:S01]  /*8480*/  @P1 LEA R4, R73.reuse, R61, 0xd ;  /* 0x0000003d49041211 */ /* 0x040fe200078e68ff */
[C---:B------:R-:W-:Y:S02]  /*8490*/  @P1 IMAD R5, R73.reuse, 0x2000, R62 ;  /* 0x0000200049051824 */ /* 0x040fe400078e023e */
[----:B------:R-:W-:Y:S01]  /*84a0*/  @P1 IMAD R3, R73, 0x2000, R71 ;  /* 0x0000200049031824 */ /* 0x000fe200078e0247 */
[----:B------:R-:W-:Y:S06]  /*84b0*/  @P0 BRA `(.L_x_124) ;  /* 0x00000000000c0947 */ /* 0x000fec0003800000 */
[----:B-1----:R-:W-:Y:S04]  /*84c0*/  SHF.L.U32 R0, R60, 0x1f, RZ ;  /* 0x0000001f3c007819 */ /* 0x002fe800000006ff */
[----:B------:R-:W1:Y:S02]  /*84d0*/  SYNCS.PHASECHK.TRANS64.TRYWAIT P0, [R2+URZ+0xc0], R0 ;  /* 0x0000c000020075a7 */ /* 0x000e6400080011ff */
[----:B-1----:R-:W-:Y:S05]  /*84e0*/  @!P0 BRA `(.L_x_125) ;  /* 0x0000002c00048947 */ /* 0x002fea0003800000 */
.L_x_124:
[----:B------:R-:W-:Y:S05]  /*84f0*/  BSYNC B0 ;  /* 0x0000000000007941 */ /* 0x000fea0003800000 */
.L_x_123:
[----:B------:R-:W-:Y:S02]  /*8500*/  ISETP.NE.AND P0, PT, R75, RZ, PT ;  /* 0x000000ff4b00720c */ /* 0x000fe40003f05270 */
[----:B------:R-:W-:Y:S11]  /*8510*/  IADD3 R73, PT, PT, R73, 0x1, RZ ;  /* 0x0000000149497810 */ /* 0x000ff60007ffe0ff */
[----:B------:R2:W4:Y:S04]  /*8520*/  @P0 LDS.128 R44, [R6] ;  /* 0x00000000062c0984 */ /* 0x0005280000000c00 */
[----:B------:R2:W1:Y:S04]  /*8530*/  @P0 LDS.128 R40, [R5+0x10] ;  /* 0x0000100005280984 */ /* 0x0004680000000c00 */
[----:B------:R2:W1:Y:S04]  /*8540*/  @P0 LDS.128 R32, [R4+0x20] ;  /* 0x0000200004200984 */ /* 0x0004680000000c00 */
[----:B------:R2:W1:Y:S02]  /*8550*/  @P0 LDS.128 R36, [R3+0x30] ;  /* 0x0000300003240984 */ /* 0x0004640000000c00 */
.L_x_122:
[----:B------:R-:W-:Y:S05]  /*8560*/  BSYNC B1 ;  /* 0x0000000000017941 */ /* 0x000fea0003800000 */
.L_x_121:
[----:B-1----:R-:W-:Y:S05]  /*8570*/  VIADD R0, R25, 0x10 ;  /* 0x0000001019007836 */ /* 0x002fea0000000000 */
[----:B------:R-:W-:Y:S04]  /*8580*/  SHF.R.U32.HI R0, RZ, 0x15, R0 ;  /* 0x00000015ff007819 */ /* 0x000fe80000011600 */
[----:B------:R-:W-:Y:S11]  /*8590*/  LOP3.LUT P0, RZ, R0, 0x3, R53, 0x48, !PT ;  /* 0x0000000300ff7812 */ /* 0x000ff60007804835 */
[----:B------:R-:W-:Y:S02]  /*85a0*/  @!UPT UIADD3 URZ, UPT, UPT, URZ, URZ, URZ ;  /* 0x000000fffffff290 */ /* 0x000fe4000fffe0ff */
[----:B------:R-:W-:Y:S05]  /*85b0*/  @!P0 BRA `(.L_x_126) ;  /* 0x0000000000408947 */ /* 0x000fea0003800000 */
[----:B------:R-:W1:Y:S01]  /*85c0*/  LDCU.64 UR8, c[0x4][0x70] ;  /* 0x01000e00ff0877ac */ /* 0x000e620008000a00 */
[----:B--2---:R-:W-:Y:S01]  /*85d0*/  MOV R3, 0x0 ;  /* 0x0000000000037802 */ /* 0x004fe20000000f00 */
[----:B------:R-:W-:Y:S02]  /*85e0*/  HFMA2 R12, -RZ, RZ, 0, 5.9604644775390625e-08 ;  /* 0x00000001ff0c7431 */ /* 0x000fe400000001ff */
[----:B------:R-:W-:Y:S02]  /*85f0*/  IMAD.MOV.U32 R8, RZ, RZ, 0x192 ;  /* 0x00000192ff087424 */ /* 0x000fe400078e00ff */
[----:B------:R-:W-:Y:S01]  /*8600*/  IMAD.MOV.U32 R13, RZ, RZ, RZ ;  /* 0x000000ffff0d7224 */ /* 0x000fe200078e00ff */
[----:B------:R-:W2:Y:S01]  /*8610*/  LDCU.64 UR6, c[0x4][0x78] ;  /* 0x01000f00ff0677ac */ /* 0x000ea20008000a00 */
[----:B------:R-:W3:Y:S01]  /*8620*/  LDC.64 R2, c[0x4][R3] ;  /* 0x0100000003027b82 */ /* 0x000ee20000000a00 */
[----:B------:R-:W5:Y:S01]  /*8630*/  LDCU.64 UR4, c[0x4][0x10] ;  /* 0x01000200ff0477ac */ /* 0x000f620008000a00 */
[----:B-1----:R-:W-:Y:S01]  /*8640*/  MOV R5, UR9 ;  /* 0x0000000900057c02 */ /* 0x002fe20008000f00 */
[----:B------:R-:W-:Y:S01]  /*8650*/  IMAD.U32 R4, RZ, RZ, UR8 ;  /* 0x00000008ff047e24 */ /* 0x000fe2000f8e00ff */
[----:B--2---:R-:W-:Y:S01]  /*8660*/  MOV R7, UR7 ;  /* 0x0000000700077c02 */ /* 0x004fe20008000f00 */
[----:B------:R-:W-:Y:S01]  /*8670*/  IMAD.U32 R6, RZ, RZ, UR6 ;  /* 0x00000006ff067e24 */ /* 0x000fe2000f8e00ff */
[----:B-----5:R-:W-:Y:S01]  /*8680*/  MOV R11, UR5 ;  /* 0x00000005000b7c02 */ /* 0x020fe20008000f00 */
[----:B------:R-:W-:Y:S02]  /*8690*/  IMAD.U32 R10, RZ, RZ, UR4 ;  /* 0x00000004ff0a7e24 */ /* 0x000fe4000f8e00ff */
[----:B------:R-:W-:Y:S07]  /*86a0*/  LEPC R20, `(.L_x_126) ;  /* 0x000000001014794e */ /* 0x000fee0000000000 */
[----:B---34-:R-:W-:Y:S05]  /*86b0*/  CALL.ABS.NOINC R2 ;  /* 0x0000000002007343 */ /* 0x018fea0003c00000 */
.L_x_126:
[----:B--2-4-:R-:W-:Y:S01]  /*86c0*/  LOP3.LUT R3, R44, 0xffffe000, RZ, 0xc0, !PT ;  /* 0xffffe0002c037812 */ /* 0x014fe200078ec0ff */
[----:B------:R-:W-:Y:S05]  /*86d0*/  WARPSYNC.ALL ;  /* 0x0000000000007948 */ /* 0x000fea0003800000 */
[----:B------:R-:W-:Y:S01]  /*86e0*/  R2UR UR4, R25 ;  /* 0x00000000190472ca */ /* 0x000fe200000e0000 */
[----:B------:R-:W1:Y:S01]  /*86f0*/  S2R R76, SR_CgaCtaId ;  /* 0x00000000004c7919 */ /* 0x000e620000008800 */
[----:B------:R-:W-:Y:S01]  /*8700*/  LOP3.LUT R20, R40, 0xffffe000, RZ, 0xc0, !PT ;  /* 0xffffe00028147812 */ /* 0x000fe200078ec0ff */
[----:B------:R-:W-:Y:S01]  /*8710*/  BSSY.RECONVERGENT B0, `(.L_x_127) ;  /* 0x0000061000007945 */ /* 0x000fe20003800200 */
[----:B------:R-:W-:Y:S02]  /*8720*/  ISETP.NE.AND P6, PT, R70, RZ, PT ;  /* 0x000000ff4600720c */ /* 0x000fe40003fc5270 */
[----:B------:R-:W-:Y:S07]  /*8730*/  ISETP.NE.AND P0, PT, R65, RZ, PT ;  /* 0x000000ff4100720c */ /* 0x000fee0003f05270 */
[----:B------:R-:W2:Y:S02]  /*8740*/  LDTM.x16 R4, tmem[UR4+0x10] ;  /* 0x00001004000479ee */ /* 0x000ea40008240000 */
[C---:B--2---:R-:W-:Y:S01]  /*8750*/  FMUL R0, R24.reuse, R4 ;  /* 0x0000000418007220 */ /* 0x044fe20000400000 */
[----:B------:R-:W-:Y:S01]  /*8760*/  LOP3.LUT R4, R45, 0xffffe000, RZ, 0xc0, !PT ;  /* 0xffffe0002d047812 */ /* 0x000fe200078ec0ff */
[C---:B------:R-:W-:Y:S01]  /*8770*/  FMUL R2, R24.reuse, R5 ;  /* 0x0000000518027220 */ /* 0x040fe20000400000 */
[----:B------:R-:W-:Y:S01]  /*8780*/  FMUL R5, R24, R12 ;  /* 0x0000000c18057220 */ /* 0x000fe20000400000 */
[C---:B------:R-:W-:Y:S01]  /*8790*/  FFMA R28, R27.reuse, R3, R0 ;  /* 0x000000031b1c7223 */ /* 0x040fe20000000000 */
[----:B------:R-:W-:Y:S01]  /*87a0*/  LOP3.LUT R3, R46, 0xffffe000, RZ, 0xc0, !PT ;  /* 0xffffe0002e037812 */ /* 0x000fe200078ec0ff */
[----:B------:R-:W-:Y:S01]  /*87b0*/  FFMA R29, R27, R4, R2 ;  /* 0x000000041b1d7223 */ /* 0x000fe20000000002 */
[----:B------:R-:W-:Y:S01]  /*87c0*/  LOP3.LUT R4, R47, 0xffffe000, RZ, 0xc0, !PT ;  /* 0xffffe0002f047812 */ /* 0x000fe200078ec0ff */
[C---:B------:R-:W-:Y:S01]  /*87d0*/  FMUL R0, R24.reuse, R6 ;  /* 0x0000000618007220 */ /* 0x040fe20000400000 */
[----:B------:R-:W-:Y:S01]  /*87e0*/  F2FP.TF32.F32.PACK_B R28, R28 ;  /* 0x0000001cff1c723e */ /* 0x000fe200024050ff */
[C---:B------:R-:W-:Y:S01]  /*87f0*/  FMUL R2, R24.reuse, R7 ;  /* 0x0000000718027220 */ /* 0x040fe20000400000 */
[----:B------:R-:W-:Y:S01]  /*8800*/  F2FP.TF32.F32.PACK_B R29, R29 ;  /* 0x0000001dff1d723e */ /* 0x000fe200024050ff */
[C---:B------:R-:W-:Y:S01]  /*8810*/  FFMA R30, R27.reuse, R3, R0 ;  /* 0x000000031b1e7223 */ /* 0x040fe20000000000 */
[C---:B------:R-:W-:Y:S01]  /*8820*/  FMUL R0, R24.reuse, R8 ;  /* 0x0000000818007220 */ /* 0x040fe20000400000 */
[----:B------:R-:W-:Y:S01]  /*8830*/  FFMA R31, R27, R4, R2 ;  /* 0x000000041b1f7223 */ /* 0x000fe20000000002 */
[C---:B------:R-:W-:Y:S01]  /*8840*/  FMUL R6, R24.reuse, R13 ;  /* 0x0000000d18067220 */ /* 0x040fe20000400000 */
[----:B------:R-:W-:Y:S01]  /*8850*/  LOP3.LUT R13, R41, 0xffffe000, RZ, 0xc0, !PT ;  /* 0xffffe000290d7812 */ /* 0x000fe200078ec0ff */
[C---:B------:R-:W-:Y:S01]  /*8860*/  FMUL R2, R24.reuse, R9 ;  /* 0x0000000918027220 */ /* 0x040fe20000400000 */
[----:B------:R-:W-:Y:S01]  /*8870*/  F2FP.TF32.F32.PACK_B R30, R30 ;  /* 0x0000001eff1e723e */ /* 0x000fe200024050ff */
[----:B------:R-:W-:Y:S01]  /*8880*/  FMUL R9, R24, R16 ;  /* 0x0000001018097220 */ /* 0x000fe20000400000 */
[----:B------:R-:W-:Y:S01]  /*8890*/  F2FP.TF32.F32.PACK_B R31, R31 ;  /* 0x0000001fff1f723e */ /* 0x000fe200024050ff */
[----:B------:R-:W-:Y:S01]  /*88a0*/  FFMA R16, R27, R20, R0 ;  /* 0x000000141b107223 */ /* 0x000fe20000000000 */
[----:B------:R-:W-:Y:S01]  /*88b0*/  LOP3.LUT R0, R42, 0xffffe000, RZ, 0xc0, !PT ;  /* 0xffffe0002a007812 */ /* 0x000fe200078ec0ff */
[C---:B------:R-:W-:Y:S01]  /*88c0*/  FMUL R3, R24.reuse, R10 ;  /* 0x0000000a18037220 */ /* 0x040fe20000400000 */
[C---:B------:R-:W-:Y:S01]  /*88d0*/  FMUL R7, R24.reuse, R14 ;  /* 0x0000000e18077220 */ /* 0x040fe20000400000 */
[----:B------:R-:W-:Y:S01]  /*88e0*/  LOP3.LUT R14, R43, 0xffffe000, RZ, 0xc0, !PT ;  /* 0xffffe0002b0e7812 */ /* 0x000fe200078ec0ff */
[----:B------:R-:W-:Y:S01]  /*88f0*/  FMUL R10, R24, R17 ;  /* 0x00000011180a7220 */ /* 0x000fe20000400000 */
[----:B------:R-:W-:Y:S01]  /*8900*/  F2FP.TF32.F32.PACK_B R16, R16 ;  /* 0x00000010ff10723e */ /* 0x000fe200024050ff */
[----:B------:R-:W-:Y:S01]  /*8910*/  FFMA R17, R27, R13, R2 ;  /* 0x0000000d1b117223 */ /* 0x000fe20000000002 */
[----:B------:R-:W-:Y:S01]  /*8920*/  LOP3.LUT R2, R32, 0xffffe000, RZ, 0xc0, !PT ;  /* 0xffffe00020027812 */ /* 0x000fe200078ec0ff */
[----:B------:R-:W-:Y:S01]  /*8930*/  STS.128 [R63+0x2000], R28 ;  /* 0x0020001c3f007388 */ /* 0x000fe20000000c00 */
[----:B------:R-:W-:Y:S01]  /*8940*/  LOP3.LUT R13, R39, 0xffffe000, RZ, 0xc0, !PT ;  /* 0xffffe000270d7812 */ /* 0x000fe200078ec0ff */
[C---:B------:R-:W-:Y:S01]  /*8950*/  FMUL R4, R24.reuse, R11 ;  /* 0x0000000b18047220 */ /* 0x040fe20000400000 */
[----:B------:R-:W-:Y:S01]  /*8960*/  F2FP.TF32.F32.PACK_B R17, R17 ;  /* 0x00000011ff11723e */ /* 0x000fe200024050ff */
[C---:B------:R-:W-:Y:S01]  /*8970*/  FMUL R11, R24.reuse, R18 ;  /* 0x00000012180b7220 */ /* 0x040fe20000400000 */
[----:B------:R-:W-:Y:S01]  /*8980*/  FFMA R18, R27, R0, R3 ;  /* 0x000000001b127223 */ /* 0x000fe20000000003 */
[----:B------:R-:W-:Y:S01]  /*8990*/  LOP3.LUT R0, R33, 0xffffe000, RZ, 0xc0, !PT ;  /* 0xffffe00021007812 */ /* 0x000fe200078ec0ff */
[----:B------:R-:W-:Y:S01]  /*89a0*/  FMUL R12, R24, R19 ;  /* 0x00000013180c7220 */ /* 0x000fe20000400000 */
[----:B------:R-:W-:Y:S01]  /*89b0*/  LOP3.LUT R3, R34, 0xffffe000, RZ, 0xc0, !PT ;  /* 0xffffe00022037812 */ /* 0x000fe200078ec0ff */
[C---:B------:R-:W-:Y:S01]  /*89c0*/  FFMA R19, R27.reuse, R14, R4 ;  /* 0x0000000e1b137223 */ /* 0x040fe20000000004 */
[----:B------:R-:W-:Y:S01]  /*89d0*/  FFMA R4, R27, R2, R5 ;  /* 0x000000021b047223 */ /* 0x000fe20000000005 */
[----:B------:R-:W-:Y:S01]  /*89e0*/  LOP3.LUT R2, R35, 0xffffe000, RZ, 0xc0, !PT ;  /* 0xffffe00023027812 */ /* 0x000fe200078ec0ff */
[----:B------:R-:W-:Y:S01]  /*89f0*/  FMUL R8, R24, R15 ;  /* 0x0000000f18087220 */ /* 0x000fe20000400000 */
[----:B------:R-:W-:Y:S01]  /*8a00*/  F2FP.TF32.F32.PACK_B R18, R18 ;  /* 0x00000012ff12723e */ /* 0x000fe200024050ff */
[C---:B------:R-:W-:Y:S01]  /*8a10*/  FFMA R5, R27.reuse, R0, R6 ;  /* 0x000000001b057223 */ /* 0x040fe20000000006 */
[----:B------:R-:W-:Y:S01]  /*8a20*/  F2FP.TF32.F32.PACK_B R19, R19 ;  /* 0x00000013ff13723e */ /* 0x000fe200024050ff */
[C---:B------:R-:W-:Y:S01]  /*8a30*/  FFMA R6, R27.reuse, R3, R7 ;  /* 0x000000031b067223 */ /* 0x040fe20000000007 */
[----:B------:R-:W-:Y:S01]  /*8a40*/  FFMA R7, R27, R2, R8 ;  /* 0x000000021b077223 */ /* 0x000fe20000000008 */
[----:B------:R-:W-:Y:S02]  /*8a50*/  LOP3.LUT R0, R36, 0xffffe000, RZ, 0xc0, !PT ;  /* 0xffffe00024007812 */ /* 0x000fe400078ec0ff */
[----:B------:R-:W-:Y:S01]  /*8a60*/  STS.128 [R62+0x2010], R16 ;  /* 0x002010103e007388 */ /* 0x000fe20000000c00 */
[----:B------:R-:W-:Y:S02]  /*8a70*/  LOP3.LUT R2, R37, 0xffffe000, RZ, 0xc0, !PT ;  /* 0xffffe00025027812 */ /* 0x000fe400078ec0ff */
[----:B------:R-:W-:Y:S01]  /*8a80*/  LOP3.LUT R3, R38, 0xffffe000, RZ, 0xc0, !PT ;  /* 0xffffe00026037812 */ /* 0x000fe200078ec0ff */
[C---:B------:R-:W-:Y:S01]  /*8a90*/  FFMA R8, R27.reuse, R0, R9 ;  /* 0x000000001b087223 */ /* 0x040fe20000000009 */
[----:B------:R-:W-:Y:S01]  /*8aa0*/  F2FP.TF32.F32.PACK_B R4, R4 ;  /* 0x00000004ff04723e */ /* 0x000fe200024050ff */
[C---:B------:R-:W-:Y:S01]  /*8ab0*/  FFMA R9, R27.reuse, R2, R10 ;  /* 0x000000021b097223 */ /* 0x040fe2000000000a */
[----:B------:R-:W-:Y:S01]  /*8ac0*/  F2FP.TF32.F32.PACK_B R5, R5 ;  /* 0x00000005ff05723e */ /* 0x000fe200024050ff */
[C---:B------:R-:W-:Y:S01]  /*8ad0*/  FFMA R10, R27.reuse, R3, R11 ;  /* 0x000000031b0a7223 */ /* 0x040fe2000000000b */
[----:B------:R-:W-:Y:S01]  /*8ae0*/  F2FP.TF32.F32.PACK_B R6, R6 ;  /* 0x00000006ff06723e */ /* 0x000fe200024050ff */
[----:B------:R-:W-:Y:S01]  /*8af0*/  FFMA R11, R27, R13, R12 ;  /* 0x0000000d1b0b7223 */ /* 0x000fe2000000000c */
[----:B------:R-:W-:Y:S01]  /*8b00*/  F2FP.TF32.F32.PACK_B R7, R7 ;  /* 0x00000007ff07723e */ /* 0x000fe200024050ff */
[----:B------:R-:W-:Y:S01]  /*8b10*/  IMAD.U32 R0, RZ, RZ, UR52 ;  /* 0x00000034ff007e24 */ /* 0x000fe2000f8e00ff */
[----:B------:R-:W-:Y:S02]  /*8b20*/  F2FP.TF32.F32.PACK_B R8, R8 ;  /* 0x00000008ff08723e */ /* 0x000fe400024050ff */
[----:B------:R-:W-:Y:S01]  /*8b30*/  F2FP.TF32.F32.PACK_B R9, R9 ;  /* 0x00000009ff09723e */ /* 0x000fe200024050ff */
[----:B------:R2:W-:Y:S01]  /*8b40*/  STS.128 [R61+0x2020], R4 ;  /* 0x002020043d007388 */ /* 0x0005e20000000c00 */
[----:B------:R-:W-:Y:S02]  /*8b50*/  F2FP.TF32.F32.PACK_B R10, R10 ;  /* 0x0000000aff0a723e */ /* 0x000fe400024050ff */
[----:B------:R-:W-:Y:S02]  /*8b60*/  F2FP.TF32.F32.PACK_B R11, R11 ;  /* 0x0000000bff0b723e */ /* 0x000fe400024050ff */
[----:B------:R-:W-:Y:S02]  /*8b70*/  @P6 LEA R0, R0, UR49, 0x3 ;  /* 0x0000003100006c11 */ /* 0x000fe4000f8e18ff */
[----:B------:R-:W-:Y:S01]  /*8b80*/  @P6 SHF.L.U32 R2, R60, 0x1f, RZ ;  /* 0x0000001f3c026819 */ /* 0x000fe200000006ff */
[----:B------:R4:W-:Y:S02]  /*8b90*/  STS.128 [R71+0x2030], R8 ;  /* 0x0020300847007388 */ /* 0x0009e40000000c00 */
[----:B------:R-:W-:Y:S05]  /*8ba0*/  @P6 VIADD R0, R0, 0xe0 ;  /* 0x000000e000006836 */ /* 0x000fea0000000000 */
[----:B-1----:R-:W-:Y:S01]  /*8bb0*/  @P6 PRMT R0, R76, 0x654, R0 ;  /* 0x000006544c006816 */ /* 0x002fe20000000000 */
[----:B------:R-:W-:Y:S01]  /*8bc0*/  @!PT LDS RZ, [RZ] ;  /* 0x00000000fffff984 */ /* 0x000fe20000000800 */
[----:B------:R-:W-:Y:S01]  /*8bd0*/  @!PT LDS RZ, [RZ] ;  /* 0x00000000fffff984 */ /* 0x000fe20000000800 */
[----:B------:R-:W-:Y:S01]  /*8be0*/  @!PT LDS RZ, [RZ] ;  /* 0x00000000fffff984 */ /* 0x000fe20000000800 */
[----:B------:R-:W-:Y:S01]  /*8bf0*/  @!PT LDS RZ, [RZ] ;  /* 0x00000000fffff984 */ /* 0x000fe20000000800 */
[----:B------:R1:W-:Y:S06]  /*8c00*/  MEMBAR.ALL.CTA ;  /* 0x0000000000007992 */ /* 0x0003ec0000008000 */
[----:B-1----:R-:W1:Y:S01]  /*8c10*/  FENCE.VIEW.ASYNC.S ;  /* 0x00000000000073c6 */ /* 0x002e620000000000 */
[----:B--2---:R-:W-:Y:S01]  /*8c20*/  LEA R6, R73, UR49, 0x3 ;  /* 0x0000003149067c11 */ /* 0x004fe2000f8e18ff */
[----:B-1----:R-:W-:Y:S06]  /*8c30*/  BAR.SYNC.DEFER_BLOCKING 0x1, 0x80 ;  /* 0x0042000000007b1d */ /* 0x002fec0000010000 */
[----:B------:R-:W-:Y:S05]  /*8c40*/  @P0 BRA `(.L_x_128) ;  /* 0x0000000000340947 */ /* 0x000fea0003800000 */
[----:B------:R-:W1:Y:S01]  /*8c50*/  LDCU.64 UR8, c[0x0][0x348] ;  /* 0x00006900ff0877ac */ /* 0x000e620008000a00 */
[----:B------:R-:W-:Y:S02]  /*8c60*/  UIADD3 UR40, UPT, UPT, UR49, 0x2200, URZ ;  /* 0x0000220031287890 */ /* 0x000fe4000fffe0ff */
[----:B------:R-:W-:Y:S02]  /*8c70*/  UIADD3 UR41, UPT, UPT, UR50, 0x10, URZ ;  /* 0x0000001032297890 */ /* 0x000fe4000fffe0ff */
[----:B------:R-:W-:Y:S02]  /*8c80*/  UIADD3 UR6, UPT, UPT, UR49, 0x3200, URZ ;  /* 0x0000320031067890 */ /* 0x000fe4000fffe0ff */
[----:B------:R-:W-:Y:S02]  /*8c90*/  UIADD3 UR7, UPT, UPT, UR50, 0x50, URZ ;  /* 0x0000005032077890 */ /* 0x000fe4000fffe0ff */
[----:B-1----:R-:W-:Y:S04]  /*8ca0*/  UIADD3 UR4, UP0, UPT, UR8, 0x680, URZ ;  /* 0x0000068008047890 */ /* 0x002fe8000ff1e0ff */
[----:B------:R-:W-:Y:S09]  /*8cb0*/  UIADD3.X UR5, UPT, UPT, URZ, UR9, URZ, UP0, !UPT ;  /* 0x00000009ff057290 */ /* 0x000ff200087fe4ff */
[----:B------:R1:W-:Y:S02]  /*8cc0*/  UTMASTG.4D [UR40], [UR4] ;  /* 0x00000028040073b5 */ /* 0x0003e40008018000 */
[----:B-1----:R-:W-:Y:S01]  /*8cd0*/  UMOV UR40, UR6 ;  /* 0x0000000600287c82 */ /* 0x002fe20008000000 */
[----:B------:R-:W-:Y:S02]  /*8ce0*/  UMOV UR41, UR7 ;  /* 0x0000000700297c82 */ /* 0x000fe40008000000 */
[----:B------:R1:W-:Y:S01]  /*8cf0*/  UTMASTG.4D [UR40], [UR4] ;  /* 0x00000028040073b5 */ /* 0x0003e20008018000 */
[----:B------:R0:W-:Y:S01]  /*8d00*/  UTMACMDFLUSH ;  /* 0x00000000000079b7 */ /* 0x0001e20000000000 */
[----:B-1----:R-:W-:Y:S04]  /*8d10*/  DEPBAR.LE SB0, 0x1 ;  /* 0x000080400000791a */ /* 0x002fe80000000000 */
.L_x_128:
[----:B------:R-:W-:Y:S05]  /*8d20*/  BSYNC.RECONVERGENT B0 ;  /* 0x0000000000007941 */ /* 0x000fea0003800200 */
.L_x_127:
[----:B------:R-:W-:Y:S01]  /*8d30*/  BAR.SYNC.DEFER_BLOCKING 0x1, 0x80 ;  /* 0x0042000000007b1d */ /* 0x000fe20000010000 */
[----:B------:R-:W-:Y:S04]  /*8d40*/  UIADD3 UR4, UPT, UPT, UR52, 0x1, URZ ;  /* 0x0000000134047890 */ /* 0x000fe8000fffe0ff */
[----:B------:R-:W-:Y:S04]  /*8d50*/  UISETP.NE.AND UP0, UPT, UR4, 0x4, UPT ;  /* 0x000000040400788c */ /* 0x000fe8000bf05270 */
[----:B------:R-:W-:Y:S01]  /*8d60*/  USEL UR51, UR4, URZ, UP0 ;  /* 0x000000ff04337287 */ /* 0x000fe20008000000 */
[----:B------:R1:W-:Y:S01]  /*8d70*/  @P6 SYNCS.ARRIVE.TRANS64.RED.A1T0 RZ, [R0+URZ], RZ ;  /* 0x000000ff00ff69a7 */ /* 0x0003e200081004ff */
[----:B------:R-:W-:Y:S01]  /*8d80*/  BSSY B1, `(.L_x_129) ;  /* 0x0000017000017945 */ /* 0x000fe20003800000 */
[----:B------:R-:W2:Y:S02]  /*8d90*/  @P6 SYNCS.PHASECHK.TRANS64.TRYWAIT P0, [R6+URZ+0xc0], R2 ;  /* 0x0000c002060065a7 */ /* 0x000ea400080011ff */
[----:B--2---:R-:W-:Y:S01]  /*8da0*/  @P6 SEL R74, RZ, 0x1, !P0 ;  /* 0x00000001ff4a6807 */ /* 0x004fe20004000000 */
[----:B-1----:R-:W-:Y:S06]  /*8db0*/  @!P6 BRA `(.L_x_130) ;  /* 0x00000000004ce947 */ /* 0x002fec0003800000 */
        /* <DEDUP_REMOVED lines=9> */
[----:B------:R-:W-:Y:S04]  /*8e50*/  SHF.L.U32 R5, R60, 0x1f, RZ ;  /* 0x0000001f3c057819 */ /* 0x000fe800000006ff */
[----:B------:R-:W1:Y:S02]  /*8e60*/  SYNCS.PHASECHK.TRANS64.TRYWAIT P0, [R6+URZ+0xc0], R5 ;  /* 0x0000c005060075a7 */ /* 0x000e6400080011ff */
[----:B-1----:R-:W-:Y:S05]  /*8e70*/  @!P0 BRA `(.L_x_133) ;  /* 0x0000002000b48947 */ /* 0x002fea0003800000 */
.L_x_132:
[----:B------:R-:W-:Y:S05]  /*8e80*/  BSYNC B0 ;  /* 0x0000000000007941 */ /* 0x000fea0003800000 */
.L_x_131:
[----:B------:R-:W-:Y:S02]  /*8e90*/  ISETP.NE.AND P0, PT, R75, RZ, PT ;  /* 0x000000ff4b00720c */ /* 0x000fe40003f05270 */
[----:B------:R-:W-:Y:S11]  /*8ea0*/  IADD3 R73, PT, PT, R73, 0x1, RZ ;  /* 0x0000000149497810 */ /* 0x000ff60007ffe0ff */
[----:B------:R2:W1:Y:S04]  /*8eb0*/  @P0 LDS.128 R44, [R4] ;  /* 0x00000000042c0984 */ /* 0x0004680000000c00 */
[----:B------:R2:W1:Y:S04]  /*8ec0*/  @P0 LDS.128 R40, [R3+0x10] ;  /* 0x0000100003280984 */ /* 0x0004680000000c00 */
[----:B------:R2:W1:Y:S04]  /*8ed0*/  @P0 LDS.128 R32, [R2+0x20] ;  /* 0x0000200002200984 */ /* 0x0004680000000c00 */
[----:B------:R2:W1:Y:S02]  /*8ee0*/  @P0 LDS.128 R36, [R0+0x30] ;  /* 0x0000300000240984 */ /* 0x0004640000000c00 */
.L_x_130:
[----:B------:R-:W-:Y:S05]  /*8ef0*/  BSYNC B1 ;  /* 0x0000000000017941 */ /* 0x000fea0003800000 */
.L_x_129:
[----:B--2---:R-:W-:Y:S05]  /*8f00*/  VIADD R0, R25, 0x20 ;  /* 0x0000002019007836 */ /* 0x004fea0000000000 */
[----:B------:R-:W-:Y:S04]  /*8f10*/  SHF.R.U32.HI R0, RZ, 0x15, R0 ;  /* 0x00000015ff007819 */ /* 0x000fe80000011600 */
[----:B------:R-:W-:Y:S11]  /*8f20*/  LOP3.LUT P0, RZ, R0, 0x3, R53, 0x48, !PT ;  /* 0x0000000300ff7812 */ /* 0x000ff60007804835 */
[----:B------:R-:W-:Y:S02]  /*8f30*/  @!UPT UIADD3 URZ, UPT, UPT, URZ, URZ, URZ ;  /* 0x000000fffffff290 */ /* 0x000fe4000fffe0ff */
[----:B------:R-:W-:Y:S05]  /*8f40*/  @!P0 BRA `(.L_x_134) ;  /* 0x0000000000408947 */ /* 0x000fea0003800000 */
[----:B------:R-:W1:Y:S01]  /*8f50*/  LDCU.64 UR8, c[0x4][0x70] ;  /* 0x01000e00ff0877ac */ /* 0x000e620008000a00 */
[----:B------:R-:W-:Y:S01]  /*8f60*/  MOV R3, 0x0 ;  /* 0x0000000000037802 */ /* 0x000fe20000000f00 */
[----:B------:R-:W-:Y:S02]  /*8f70*/  HFMA2 R12, -RZ, RZ, 0, 5.9604644775390625e-08 ;  /* 0x00000001ff0c7431 */ /* 0x000fe400000001ff */
[----:B----4-:R-:W-:Y:S02]  /*8f80*/  IMAD.MOV.U32 R8, RZ, RZ, 0x192 ;  /* 0x00000192ff087424 */ /* 0x010fe400078e00ff */
[----:B------:R-:W-:Y:S01]  /*8f90*/  IMAD.MOV.U32 R13, RZ, RZ, RZ ;  /* 0x000000ffff0d7224 */ /* 0x000fe200078e00ff */
[----:B------:R-:W2:Y:S01]  /*8fa0*/  LDCU.64 UR6, c[0x4][0x78] ;  /* 0x01000f00ff0677ac */ /* 0x000ea20008000a00 */
[----:B------:R-:W4:Y:S01]  /*8fb0*/  LDC.64 R2, c[0x4][R3] ;  /* 0x0100000003027b82 */ /* 0x000f220000000a00 */
        /* <DEDUP_REMOVED lines=9> */
.L_x_134:
[----:B-1----:R-:W-:Y:S01]  /*9050*/  LOP3.LUT R3, R44, 0xffffe000, RZ, 0xc0, !PT ;  /* 0xffffe0002c037812 */ /* 0x002fe200078ec0ff */
[----:B------:R-:W-:Y:S05]  /*9060*/  WARPSYNC.ALL ;  /* 0x0000000000007948 */ /* 0x000fea0003800000 */
[----:B------:R-:W-:Y:S01]  /*9070*/  R2UR UR4, R25 ;  /* 0x00000000190472ca */ /* 0x000fe200000e0000 */
[----:B------:R-:W-:Y:S01]  /*9080*/  BSSY.RECONVERGENT B0, `(.L_x_135) ;  /* 0x0000062000007945 */ /* 0x000fe20003800200 */
[----:B------:R-:W-:Y:S02]  /*9090*/  LOP3.LUT R20, R40, 0xffffe000, RZ, 0xc0, !PT ;  /* 0xffffe00028147812 */ /* 0x000fe400078ec0ff */
[----:B------:R-:W-:Y:S02]  /*90a0*/  LOP3.LUT R21, R41, 0xffffe000, RZ, 0xc0, !PT ;  /* 0xffffe00029157812 */ /* 0x000fe400078ec0ff */
[----:B------:R-:W-:Y:S02]  /*90b0*/  LOP3.LUT R26, R42, 0xffffe000, RZ, 0xc0, !PT ;  /* 0xffffe0002a1a7812 */ /* 0x000fe400078ec0ff */
[----:B------:R-:W-:Y:S02]  /*90c0*/  ISETP.NE.AND P6, PT, R70, RZ, PT ;  /* 0x000000ff4600720c */ /* 0x000fe40003fc5270 */
[----:B------:R-:W-:Y:S03]  /*90d0*/  ISETP.NE.AND P0, PT, R65, RZ, PT ;  /* 0x000000ff4100720c */ /* 0x000fe60003f05270 */
[----:B----4-:R-:W1:Y:S02]  /*90e0*/  LDTM.x16 R4, tmem[UR4+0x20] ;  /* 0x00002004000479ee */ /* 0x010e640008240000 */
[C---:B-1----:R-:W-:Y:S01]  /*90f0*/  FMUL R0, R24.reuse, R4 ;  /* 0x0000000418007220 */ /* 0x042fe20000400000 */
        /* <DEDUP_REMOVED lines=13> */
[C---:B------:R-:W-:Y:S01]  /*91d0*/  FFMA R31, R27.reuse, R4, R2 ;  /* 0x000000041b1f7223 */ /* 0x040fe20000000002 */
[C---:B------:R-:W-:Y:S01]  /*91e0*/  FMUL R2, R24.reuse, R9 ;  /* 0x0000000918027220 */ /* 0x040fe20000400000 */
[C---:B------:R-:W-:Y:S01]  /*91f0*/  FMUL R9, R24.reuse, R16 ;  /* 0x0000001018097220 */ /* 0x040fe20000400000 */
[----:B------:R-:W-:Y:S01]  /*9200*/  F2FP.TF32.F32.PACK_B R30, R30 ;  /* 0x0000001eff1e723e */ /* 0x000fe200024050ff */
[----:B------:R-:W-:Y:S01]  /*9210*/  FFMA R16, R27, R20, R0 ;  /* 0x000000141b107223 */ /* 0x000fe20000000000 */
[----:B------:R-:W-:Y:S01]  /*9220*/  LOP3.LUT R0, R43, 0xffffe000, RZ, 0xc0, !PT ;  /* 0xffffe0002b007812 */ /* 0x000fe200078ec0ff */
[C---:B------:R-:W-:Y:S01]  /*9230*/  FMUL R3, R24.reuse, R10 ;  /* 0x0000000a18037220 */ /* 0x040fe20000400000 */
[----:B------:R-:W-:Y:S01]  /*9240*/  F2FP.TF32.F32.PACK_B R31, R31 ;  /* 0x0000001fff1f723e */ /* 0x000fe200024050ff */
[C---:B------:R-:W-:Y:S01]  /*9250*/  FMUL R4, R24.reuse, R11 ;  /* 0x0000000b18047220 */ /* 0x040fe20000400000 */
[----:B------:R-:W-:Y:S01]  /*9260*/  F2FP.TF32.F32.PACK_B R16, R16 ;  /* 0x00000010ff10723e */ /* 0x000fe200024050ff */
[----:B------:R-:W-:Y:S01]  /*9270*/  FMUL R10, R24, R17 ;  /* 0x00000011180a7220 */ /* 0x000fe20000400000 */
[C---:B------:R-:W-:Y:S01]  /*9280*/  FFMA R17, R27.reuse, R21, R2 ;  /* 0x000000151b117223 */ /* 0x040fe20000000002 */
[----:B------:R-:W-:Y:S01]  /*9290*/  LOP3.LUT R2, R32, 0xffffe000, RZ, 0xc0, !PT ;  /* 0xffffe00020027812 */ /* 0x000fe200078ec0ff */
[----:B------:R1:W-:Y:S01]  /*92a0*/  STS.128 [R63+0x4000], R28 ;  /* 0x0040001c3f007388 */ /* 0x0003e20000000c00 */
[C---:B------:R-:W-:Y:S01]  /*92b0*/  FMUL R11, R24.reuse, R18 ;  /* 0x00000012180b7220 */ /* 0x040fe20000400000 */
[----:B------:R-:W-:Y:S01]  /*92c0*/  FFMA R18, R27, R26, R3 ;  /* 0x0000001a1b127223 */ /* 0x000fe20000000003 */
[----:B------:R-:W-:Y:S01]  /*92d0*/  LOP3.LUT R3, R33, 0xffffe000, RZ, 0xc0, !PT ;  /* 0xffffe00021037812 */ /* 0x000fe200078ec0ff */
[C---:B------:R-:W-:Y:S01]  /*92e0*/  FMUL R12, R24.reuse, R19 ;  /* 0x00000013180c7220 */ /* 0x040fe20000400000 */
[----:B------:R-:W-:Y:S01]  /*92f0*/  F2FP.TF32.F32.PACK_B R17, R17 ;  /* 0x00000011ff11723e */ /* 0x000fe200024050ff */
[----:B------:R-:W-:Y:S01]  /*9300*/  FFMA R19, R27, R0, R4 ;  /* 0x000000001b137223 */ /* 0x000fe20000000004 */
[----:B------:R-:W-:Y:S01]  /*9310*/  F2FP.TF32.F32.PACK_B R18, R18 ;  /* 0x00000012ff12723e */ /* 0x000fe200024050ff */
[----:B------:R-:W-:Y:S01]  /*9320*/  FMUL R6, R24, R13 ;  /* 0x0000000d18067220 */ /* 0x000fe20000400000 */
[----:B------:R-:W-:Y:S01]  /*9330*/  LOP3.LUT R13, R34, 0xffffe000, RZ, 0xc0, !PT ;  /* 0xffffe000220d7812 */ /* 0x000fe200078ec0ff */
[C---:B------:R-:W-:Y:S01]  /*9340*/  FMUL R7, R24.reuse, R14 ;  /* 0x0000000e18077220 */ /* 0x040fe20000400000 */
[----:B------:R-:W-:Y:S01]  /*9350*/  LOP3.LUT R14, R35, 0xffffe000, RZ, 0xc0, !PT ;  /* 0xffffe000230e7812 */ /* 0x000fe200078ec0ff */
[----:B------:R-:W-:Y:S01]  /*9360*/  FMUL R8, R24, R15 ;  /* 0x0000000f18087220 */ /* 0x000fe20000400000 */
[----:B------:R-:W-:Y:S01]  /*9370*/  F2FP.TF32.F32.PACK_B R19, R19 ;  /* 0x00000013ff13723e */ /* 0x000fe200024050ff */
[C---:B------:R-:W-:Y:S01]  /*9380*/  FFMA R4, R27.reuse, R2, R5 ;  /* 0x000000021b047223 */ /* 0x040fe20000000005 */
[C---:B------:R-:W-:Y:S01]  /*9390*/  FFMA R5, R27.reuse, R3, R6 ;  /* 0x000000031b057223 */ /* 0x040fe20000000006 */
[C---:B------:R-:W-:Y:S01]  /*93a0*/  FFMA R6, R27.reuse, R13, R7 ;  /* 0x0000000d1b067223 */ /* 0x040fe20000000007 */
[----:B------:R-:W-:Y:S01]  /*93b0*/  FFMA R7, R27, R14, R8 ;  /* 0x0000000e1b077223 */ /* 0x000fe20000000008 */
[----:B------:R1:W-:Y:S01]  /*93c0*/  STS.128 [R62+0x4010], R16 ;  /* 0x004010103e007388 */ /* 0x0003e20000000c00 */
[----:B------:R-:W-:Y:S01]  /*93d0*/  LOP3.LUT R0, R36, 0xffffe000, RZ, 0xc0, !PT ;  /* 0xffffe00024007812 */ /* 0x000fe200078ec0ff */
[----:B------:R-:W-:Y:S01]  /*93e0*/  IMAD.U32 R14, RZ, RZ, UR51 ;  /* 0x00000033ff0e7e24 */ /* 0x000fe2000f8e00ff */
[----:B------:R-:W-:Y:S02]  /*93f0*/  LOP3.LUT R2, R37, 0xffffe000, RZ, 0xc0, !PT ;  /* 0xffffe00025027812 */ /* 0x000fe400078ec0ff */
        /* <DEDUP_REMOVED lines=14> */
[----:B------:R-:W-:Y:S02]  /*94e0*/  F2FP.TF32.F32.PACK_B R11, R11 ;  /* 0x0000000bff0b723e */ /* 0x000fe400024050ff */
[----:B------:R-:W-:Y:S02]  /*94f0*/  @P6 LEA R14, R14, UR49, 0x3 ;  /* 0x000000310e0e6c11 */ /* 0x000fe4000f8e18ff */
[----:B------:R-:W-:Y:S01]  /*9500*/  LEA R0, R73, UR49, 0x3 ;  /* 0x0000003149007c11 */ /* 0x000fe2000f8e18ff */
[----:B------:R1:W-:Y:S01]  /*9510*/  STS.128 [R71+0x4030], R8 ;  /* 0x0040300847007388 */ /* 0x0003e20000000c00 */
[----:B------:R-:W-:Y:S01]  /*9520*/  @P6 SHF.L.U32 R2, R60, 0x1f, RZ ;  /* 0x0000001f3c026819 */ /* 0x000fe200000006ff */
[----:B------:R-:W-:Y:S05]  /*9530*/  @P6 VIADD R14, R14, 0xe0 ;  /* 0x000000e00e0e6836 */ /* 0x000fea0000000000 */
[----:B------:R-:W-:Y:S01]  /*9540*/  @P6 PRMT R14, R76, 0x654, R14 ;  /* 0x000006544c0e6816 */ /* 0x000fe2000000000e */
[----:B------:R-:W-:Y:S01]  /*9550*/  @!PT LDS RZ, [RZ] ;  /* 0x00000000fffff984 */ /* 0x000fe20000000800 */
[----:B------:R-:W-:Y:S01]  /*9560*/  @!PT LDS RZ, [RZ] ;  /* 0x00000000fffff984 */ /* 0x000fe20000000800 */
[----:B------:R-:W-:Y:S01]  /*9570*/  @!PT LDS RZ, [RZ] ;  /* 0x00000000fffff984 */ /* 0x000fe20000000800 */
[----:B------:R-:W-:Y:S01]  /*9580*/  @!PT LDS RZ, [RZ] ;  /* 0x00000000fffff984 */ /* 0x000fe20000000800 */
[----:B------:R2:W-:Y:S06]  /*9590*/  MEMBAR.ALL.CTA ;  /* 0x0000000000007992 */ /* 0x0005ec0000008000 */
[----:B--2---:R-:W2:Y:S02]  /*95a0*/  FENCE.VIEW.ASYNC.S ;  /* 0x00000000000073c6 */ /* 0x004ea40000000000 */
[----:B--2---:R-:W-:Y:S06]  /*95b0*/  BAR.SYNC.DEFER_BLOCKING 0x1, 0x80 ;  /* 0x0042000000007b1d */ /* 0x004fec0000010000 */
[----:B------:R-:W-:Y:S05]  /*95c0*/  @P0 BRA `(.L_x_136) ;  /* 0x0000000000340947 */ /* 0x000fea0003800000 */
[----:B------:R-:W2:Y:S01]  /*95d0*/  LDCU.64 UR8, c[0x0][0x348] ;  /* 0x00006900ff0877ac */ /* 0x000ea20008000a00 */
[----:B------:R-:W-:Y:S02]  /*95e0*/  UIADD3 UR40, UPT, UPT, UR49, 0x4200, URZ ;  /* 0x0000420031287890 */ /* 0x000fe4000fffe0ff */
[----:B------:R-:W-:Y:S02]  /*95f0*/  UIADD3 UR41, UPT, UPT, UR50, 0x20, URZ ;  /* 0x0000002032297890 */ /* 0x000fe4000fffe0ff */
[----:B------:R-:W-:Y:S02]  /*9600*/  UIADD3 UR6, UPT, UPT, UR49, 0x5200, URZ ;  /* 0x0000520031067890 */ /* 0x000fe4000fffe0ff */
[----:B------:R-:W-:Y:S02]  /*9610*/  UIADD3 UR7, UPT, UPT, UR50, 0x60, URZ ;  /* 0x0000006032077890 */ /* 0x000fe4000fffe0ff */
        /* <DEDUP_REMOVED lines=8> */
.L_x_136:
[----:B------:R-:W-:Y:S05]  /*96a0*/  BSYNC.RECONVERGENT B0 ;  /* 0x0000000000007941 */ /* 0x000fea0003800200 */
.L_x_135:
[----:B------:R-:W-:Y:S01]  /*96b0*/  BAR.SYNC.DEFER_BLOCKING 0x1, 0x80 ;  /* 0x0042000000007b1d */ /* 0x000fe20000010000 */
[----:B------:R-:W-:Y:S04]  /*96c0*/  UIADD3 UR4, UPT, UPT, UR51, 0x1, URZ ;  /* 0x0000000133047890 */ /* 0x000fe8000fffe0ff */
[----:B------:R-:W-:Y:S04]  /*96d0*/  UISETP.NE.AND UP0, UPT, UR4, 0x4, UPT ;  /* 0x000000040400788c */ /* 0x000fe8000bf05270 */
[----:B------:R-:W-:Y:S01]  /*96e0*/  USEL UR52, UR4, URZ, UP0 ;  /* 0x000000ff04347287 */ /* 0x000fe20008000000 */
[----:B------:R2:W-:Y:S01]  /*96f0*/  @P6 SYNCS.ARRIVE.TRANS64.RED.A1T0 RZ, [R14+URZ], RZ ;  /* 0x000000ff0eff69a7 */ /* 0x0005e200081004ff */
[----:B------:R-:W-:Y:S01]  /*9700*/  BSSY B1, `(.L_x_137) ;  /* 0x0000017000017945 */ /* 0x000fe20003800000 */
[----:B------:R-:W4:Y:S02]  /*9710*/  @P6 SYNCS.PHASECHK.TRANS64.TRYWAIT P0, [R0+URZ+0xc0], R2 ;  /* 0x0000c002000065a7 */ /* 0x000f2400080011ff */
[----:B----4-:R-:W-:Y:S01]  /*9720*/  @P6 SEL R74, RZ, 0x1, !P0 ;  /* 0x00000001ff4a6807 */ /* 0x010fe20004000000 */
[----:B--2---:R-:W-:Y:S06]  /*9730*/  @!P6 BRA `(.L_x_138) ;  /* 0x00000000004ce947 */ /* 0x004fec0003800000 */
[----:B------:R-:W-:Y:S01]  /*9740*/  ISETP.NE.AND P0, PT, R74, RZ, PT ;  /* 0x000000ff4a00720c */ /* 0x000fe20003f05270 */
[----:B------:R-:W-:Y:S01]  /*9750*/  BSSY B0, `(.L_x_139) ;  /* 0x000000b000007945 */ /* 0x000fe20003800000 */
[----:B------:R-:W-:Y:S11]  /*9760*/  ISETP.NE.AND P1, PT, R75, RZ, PT ;  /* 0x000000ff4b00720c */ /* 0x000ff60003f25270 */
[----:B------:R-:W-:Y:S02]  /*9770*/  @!UPT UIADD3 URZ, UPT, UPT, URZ, URZ, URZ ;  /* 0x000000fffffff290 */ /* 0x000fe4000fffe0ff */
[C---:B-1----:R-:W-:Y:S01]  /*9780*/  @P1 IMAD R4, R73.reuse, 0x2000, R63 ;  /* 0x0000200049041824 */ /* 0x042fe200078e023f */
[C---:B------:R-:W-:Y:S01]  /*9790*/  @P1 LEA R2, R73.reuse, R61, 0xd ;  /* 0x0000003d49021211 */ /* 0x040fe200078e68ff */
[C---:B------:R-:W-:Y:S02]  /*97a0*/  @P1 IMAD R3, R73.reuse, 0x2000, R62 ;  /* 0x0000200049031824 */ /* 0x040fe400078e023e */
[----:B------:R-:W-:Y:S01]  /*97b0*/  @P1 IMAD R73, R73, 0x2000, R71 ;  /* 0x0000200049491824 */ /* 0x000fe200078e0247 */
[----:B------:R-:W-:Y:S06]  /*97c0*/  @P0 BRA `(.L_x_140) ;  /* 0x00000000000c0947 */ /* 0x000fec0003800000 */
[----:B------:R-:W-:Y:S04]  /*97d0*/  SHF.L.U32 R5, R60, 0x1f, RZ ;  /* 0x0000001f3c057819 */ /* 0x000fe800000006ff */
[----:B------:R-:W1:Y:S02]  /*97e0*/  SYNCS.PHASECHK.TRANS64.TRYWAIT P0, [R0+URZ+0xc0], R5 ;  /* 0x0000c005000075a7 */ /* 0x000e6400080011ff */
[----:B-1----:R-:W-:Y:S05]  /*97f0*/  @!P0 BRA `(.L_x_141) ;  /* 0x0000001800688947 */ /* 0x002fea0003800000 */
.L_x_140:
[----:B------:R-:W-:Y:S05]  /*9800*/  BSYNC B0 ;  /* 0x0000000000007941 */ /* 0x000fea0003800000 */
.L_x_139:
[----:B------:R-:W-:Y:S11]  /*9810*/  ISETP.NE.AND P0, PT, R75, RZ, PT ;  /* 0x000000ff4b00720c */ /* 0x000ff60003f05270 */
[----:B------:R-:W-:Y:S02]  /*9820*/  @!UPT UIADD3 URZ, UPT, UPT, URZ, URZ, URZ ;  /* 0x000000fffffff290 */ /* 0x000fe4000fffe0ff */
[----:B------:R2:W4:Y:S04]  /*9830*/  @P0 LDS.128 R44, [R4] ;  /* 0x00000000042c0984 */ /* 0x0005280000000c00 */
[----:B------:R2:W1:Y:S04]  /*9840*/  @P0 LDS.128 R40, [R3+0x10] ;  /* 0x0000100003280984 */ /* 0x0004680000000c00 */
[----:B------:R2:W1:Y:S04]  /*9850*/  @P0 LDS.128 R32, [R2+0x20] ;  /* 0x0000200002200984 */ /* 0x0004680000000c00 */
[----:B------:R2:W1:Y:S02]  /*9860*/  @P0 LDS.128 R36, [R73+0x30] ;  /* 0x0000300049240984 */ /* 0x0004640000000c00 */
.L_x_138:
[----:B------:R-:W-:Y:S05]  /*9870*/  BSYNC B1 ;  /* 0x0000000000017941 */ /* 0x000fea0003800000 */
.L_x_137:
        /* <DEDUP_REMOVED lines=21> */
.L_x_142:
[----:B------:R-:W-:Y:S01]  /*99d0*/  ISETP.NE.AND P0, PT, R65, RZ, PT ;  /* 0x000000ff4100720c */ /* 0x000fe20003f05270 */
[----:B------:R-:W-:Y:S05]  /*99e0*/  WARPSYNC.ALL ;  /* 0x0000000000007948 */ /* 0x000fea0003800000 */
[----:B------:R-:W-:Y:S01]  /*99f0*/  R2UR UR4, R25 ;  /* 0x00000000190472ca */ /* 0x000fe200000e0000 */
[----:B------:R-:W-:Y:S01]  /*9a00*/  VIADD R72, R72, 0x130 ;  /* 0x0000013048487836 */ /* 0x000fe20000000000 */
[----:B----4-:R-:W-:Y:S01]  /*9a10*/  LOP3.LUT R0, R44, 0xffffe000, RZ, 0xc0, !PT ;  /* 0xffffe0002c007812 */ /* 0x010fe200078ec0ff */
[----:B------:R-:W-:Y:S01]  /*9a20*/  BSSY.RECONVERGENT B0, `(.L_x_143) ;  /* 0x000005d000007945 */ /* 0x000fe20003800200 */
[----:B--2---:R-:W-:Y:S02]  /*9a30*/  LOP3.LUT R2, R45, 0xffffe000, RZ, 0xc0, !PT ;  /* 0xffffe0002d027812 */ /* 0x004fe400078ec0ff */
[----:B------:R-:W-:Y:S02]  /*9a40*/  LOP3.LUT R3, R46, 0xffffe000, RZ, 0xc0, !PT ;  /* 0xffffe0002e037812 */ /* 0x000fe400078ec0ff */
[----:B------:R-:W-:Y:S02]  /*9a50*/  LOP3.LUT R20, R47, 0xffffe000, RZ, 0xc0, !PT ;  /* 0xffffe0002f147812 */ /* 0x000fe400078ec0ff */
[----:B------:R-:W-:Y:S02]  /*9a60*/  LOP3.LUT R21, R40, 0xffffe000, RZ, 0xc0, !PT ;  /* 0xffffe00028157812 */ /* 0x000fe400078ec0ff */
[----:B------:R-:W-:Y:S01]  /*9a70*/  LOP3.LUT R25, R41, 0xffffe000, RZ, 0xc0, !PT ;  /* 0xffffe00029197812 */ /* 0x000fe200078ec0ff */
[----:B------:R-:W1:Y:S01]  /*9a80*/  LDTM.x16 R4, tmem[UR4+0x30] ;  /* 0x00003004000479ee */ /* 0x000e620008240000 */
[----:B------:R-:W-:Y:S01]  /*9a90*/  LOP3.LUT R26, R42, 0xffffe000, RZ, 0xc0, !PT ;  /* 0xffffe0002a1a7812 */ /* 0x000fe200078ec0ff */
[----:B------:R-:W-:Y:S01]  /*9aa0*/  NOP ;  /* 0x0000000000007918 */ /* 0x000fe20000000000 */
[----:B------:R-:W-:Y:S02]  /*9ab0*/  LOP3.LUT R28, R43, 0xffffe000, RZ, 0xc0, !PT ;  /* 0xffffe0002b1c7812 */ /* 0x000fe400078ec0ff */
[----:B------:R-:W-:Y:S02]  /*9ac0*/  LOP3.LUT R72, R72, 0xfefffff8, RZ, 0xc0, !PT ;  /* 0xfefffff848487812 */ /* 0x000fe400078ec0ff */
[----:B------:R-:W-:Y:S02]  /*9ad0*/  LOP3.LUT R29, R32, 0xffffe000, RZ, 0xc0, !PT ;  /* 0xffffe000201d7812 */ /* 0x000fe400078ec0ff */
[----:B------:R-:W-:Y:S01]  /*9ae0*/  LOP3.LUT R30, R33, 0xffffe000, RZ, 0xc0, !PT ;  /* 0xffffe000211e7812 */ /* 0x000fe200078ec0ff */
[----:B-1----:R1:W-:Y:S01]  /*9af0*/  SYNCS.ARRIVE.TRANS64.RED.A1T0 RZ, [R72+URZ], RZ ;  /* 0x000000ff48ff79a7 */ /* 0x0023e200081004ff */
[----:B------:R-:W-:Y:S02]  /*9b00*/  LOP3.LUT R31, R34, 0xffffe000, RZ, 0xc0, !PT ;  /* 0xffffe000221f7812 */ /* 0x000fe400078ec0ff */
[----:B------:R-:W-:Y:S02]  /*9b10*/  LOP3.LUT R32, R35, 0xffffe000, RZ, 0xc0, !PT ;  /* 0xffffe00023207812 */ /* 0x000fe400078ec0ff */
[----:B------:R-:W-:Y:S02]  /*9b20*/  LOP3.LUT R33, R36, 0xffffe000, RZ, 0xc0, !PT ;  /* 0xffffe00024217812 */ /* 0x000fe400078ec0ff */
[----:B------:R-:W-:Y:S02]  /*9b30*/  LOP3.LUT R34, R37, 0xffffe000, RZ, 0xc0, !PT ;  /* 0xffffe00025227812 */ /* 0x000fe400078ec0ff */
[----:B------:R-:W-:Y:S02]  /*9b40*/  LOP3.LUT R35, R38, 0xffffe000, RZ, 0xc0, !PT ;  /* 0xffffe00026237812 */ /* 0x000fe400078ec0ff */
[----:B------:R-:W-:Y:S01]  /*9b50*/  LOP3.LUT R36, R39, 0xffffe000, RZ, 0xc0, !PT ;  /* 0xffffe00027247812 */ /* 0x000fe200078ec0ff */
[C---:B------:R-:W-:Y:S01]  /*9b60*/  FMUL R4, R24.reuse, R4 ;  /* 0x0000000418047220 */ /* 0x040fe20000400000 */
[C---:B------:R-:W-:Y:S01]  /*9b70*/  FMUL R5, R24.reuse, R5 ;  /* 0x0000000518057220 */ /* 0x040fe20000400000 */
[C---:B------:R-:W-:Y:S01]  /*9b80*/  FMUL R6, R24.reuse, R6 ;  /* 0x0000000618067220 */ /* 0x040fe20000400000 */
[C---:B------:R-:W-:Y:S01]  /*9b90*/  FMUL R7, R24.reuse, R7 ;  /* 0x0000000718077220 */ /* 0x040fe20000400000 */
[C---:B------:R-:W-:Y:S01]  /*9ba0*/  FFMA R4, R27.reuse, R0, R4 ;  /* 0x000000001b047223 */ /* 0x040fe20000000004 */
[C---:B------:R-:W-:Y:S01]  /*9bb0*/  FFMA R5, R27.reuse, R2, R5 ;  /* 0x000000021b057223 */ /* 0x040fe20000000005 */
[C---:B------:R-:W-:Y:S01]  /*9bc0*/  FFMA R6, R27.reuse, R3, R6 ;  /* 0x000000031b067223 */ /* 0x040fe20000000006 */
[C---:B------:R-:W-:Y:S01]  /*9bd0*/  FFMA R7, R27.reuse, R20, R7 ;  /* 0x000000141b077223 */ /* 0x040fe20000000007 */
[C---:B------:R-:W-:Y:S01]  /*9be0*/  FMUL R8, R24.reuse, R8 ;  /* 0x0000000818087220 */ /* 0x040fe20000400000 */
[C---:B------:R-:W-:Y:S01]  /*9bf0*/  FMUL R9, R24.reuse, R9 ;  /* 0x0000000918097220 */ /* 0x040fe20000400000 */
[C---:B------:R-:W-:Y:S01]  /*9c00*/  FMUL R10, R24.reuse, R10 ;  /* 0x0000000a180a7220 */ /* 0x040fe20000400000 */
[C---:B------:R-:W-:Y:S01]  /*9c10*/  FMUL R11, R24.reuse, R11 ;  /* 0x0000000b180b7220 */ /* 0x040fe20000400000 */
[----:B------:R-:W-:Y:S01]  /*9c20*/  F2FP.TF32.F32.PACK_B R4, R4 ;  /* 0x00000004ff04723e */ /* 0x000fe200024050ff */
[C---:B------:R-:W-:Y:S01]  /*9c30*/  FFMA R8, R27.reuse, R21, R8 ;  /* 0x000000151b087223 */ /* 0x040fe20000000008 */
[----:B------:R-:W-:Y:S01]  /*9c40*/  F2FP.TF32.F32.PACK_B R5, R5 ;  /* 0x00000005ff05723e */ /* 0x000fe200024050ff */
[C---:B------:R-:W-:Y:S01]  /*9c50*/  FFMA R9, R27.reuse, R25, R9 ;  /* 0x000000191b097223 */ /* 0x040fe20000000009 */
[----:B------:R-:W-:Y:S01]  /*9c60*/  F2FP.TF32.F32.PACK_B R6, R6 ;  /* 0x00000006ff06723e */ /* 0x000fe200024050ff */
[C---:B------:R-:W-:Y:S01]  /*9c70*/  FFMA R10, R27.reuse, R26, R10 ;  /* 0x0000001a1b0a7223 */ /* 0x040fe2000000000a */
[----:B------:R-:W-:Y:S01]  /*9c80*/  F2FP.TF32.F32.PACK_B R7, R7 ;  /* 0x00000007ff07723e */ /* 0x000fe200024050ff */
[C---:B------:R-:W-:Y:S01]  /*9c90*/  FFMA R11, R27.reuse, R28, R11 ;  /* 0x0000001c1b0b7223 */ /* 0x040fe2000000000b */
[C---:B------:R-:W-:Y:S01]  /*9ca0*/  FMUL R12, R24.reuse, R12 ;  /* 0x0000000c180c7220 */ /* 0x040fe20000400000 */
[----:B------:R-:W-:Y:S01]  /*9cb0*/  F2FP.TF32.F32.PACK_B R8, R8 ;  /* 0x00000008ff08723e */ /* 0x000fe200024050ff */
[C---:B------:R-:W-:Y:S01]  /*9cc0*/  FMUL R13, R24.reuse, R13 ;  /* 0x0000000d180d7220 */ /* 0x040fe20000400000 */
[----:B------:R1:W-:Y:S01]  /*9cd0*/  STS.128 [R63+0x6000], R4 ;  /* 0x006000043f007388 */ /* 0x0003e20000000c00 */
        /* <DEDUP_REMOVED lines=8> */
[C---:B------:R-:W-:Y:S01]  /*9d60*/  FFMA R15, R27.reuse, R32, R15 ;  /* 0x000000201b0f7223 */ /* 0x040fe2000000000f */
[C---:B------:R-:W-:Y:S01]  /*9d70*/  FMUL R16, R24.reuse, R16 ;  /* 0x0000001018107220 */ /* 0x040fe20000400000 */
[----:B------:R-:W-:Y:S01]  /*9d80*/  F2FP.TF32.F32.PACK_B R12, R12 ;  /* 0x0000000cff0c723e */ /* 0x000fe200024050ff */
[----:B------:R1:W-:Y:S01]  /*9d90*/  STS.128 [R62+0x6010], R8 ;  /* 0x006010083e007388 */ /* 0x0003e20000000c00 */
[C---:B------:R-:W-:Y:S01]  /*9da0*/  FMUL R17, R24.reuse, R17 ;  /* 0x0000001118117220 */ /* 0x040fe20000400000 */
[C---:B------:R-:W-:Y:S01]  /*9db0*/  FMUL R18, R24.reuse, R18 ;  /* 0x0000001218127220 */ /* 0x040fe20000400000 */
[----:B------:R-:W-:Y:S01]  /*9dc0*/  FMUL R19, R24, R19 ;  /* 0x0000001318137220 */ /* 0x000fe20000400000 */
[----:B------:R-:W-:Y:S01]  /*9dd0*/  F2FP.TF32.F32.PACK_B R13, R13 ;  /* 0x0000000dff0d723e */ /* 0x000fe200024050ff */
[C---:B------:R-:W-:Y:S01]  /*9de0*/  FFMA R16, R27.reuse, R33, R16 ;  /* 0x000000211b107223 */ /* 0x040fe20000000010 */
[----:B------:R-:W-:Y:S01]  /*9df0*/  F2FP.TF32.F32.PACK_B R14, R14 ;  /* 0x0000000eff0e723e */ /* 0x000fe200024050ff */
[C---:B------:R-:W-:Y:S01]  /*9e00*/  FFMA R17, R27.reuse, R34, R17 ;  /* 0x000000221b117223 */ /* 0x040fe20000000011 */
[----:B------:R-:W-:Y:S01]  /*9e10*/  F2FP.TF32.F32.PACK_B R15, R15 ;  /* 0x0000000fff0f723e */ /* 0x000fe200024050ff */
[C---:B------:R-:W-:Y:S01]  /*9e20*/  FFMA R18, R27.reuse, R35, R18 ;  /* 0x000000231b127223 */ /* 0x040fe20000000012 */
[----:B------:R-:W-:Y:S01]  /*9e30*/  FFMA R19, R27, R36, R19 ;  /* 0x000000241b137223 */ /* 0x000fe20000000013 */
[----:B------:R-:W-:Y:S02]  /*9e40*/  F2FP.TF32.F32.PACK_B R16, R16 ;  /* 0x00000010ff10723e */ /* 0x000fe400024050ff */
[----:B------:R1:W-:Y:S01]  /*9e50*/  STS.128 [R61+0x6020], R12 ;  /* 0x0060200c3d007388 */ /* 0x0003e20000000c00 */
[----:B------:R-:W-:Y:S02]  /*9e60*/  F2FP.TF32.F32.PACK_B R17, R17 ;  /* 0x00000011ff11723e */ /* 0x000fe400024050ff */
        /* <DEDUP_REMOVED lines=24> */
.L_x_144:
[----:B------:R-:W-:Y:S05]  /*9ff0*/  BSYNC.RECONVERGENT B0 ;  /* 0x0000000000007941 */ /* 0x000fea0003800200 */
.L_x_143:
[----:B------:R-:W-:Y:S01]  /*a000*/  BAR.SYNC.DEFER_BLOCKING 0x1, 0x80 ;  /* 0x0042000000007b1d */ /* 0x000fe20000010000 */
[----:B------:R-:W-:Y:S01]  /*a010*/  UISETP.NE.AND UP0, UPT, UR54, -0x4, UPT ;  /* 0xfffffffc3600788c */ /* 0x000fe2000bf05270 */
[----:B------:R-:W-:Y:S08]  /*a020*/  IADD3 R22, PT, PT, R22, 0x1, RZ ;  /* 0x0000000116167810 */ /* 0x000ff00007ffe0ff */
[----:B------:R-:W-:Y:S05]  /*a030*/  BRA.U !UP0, `(.L_x_145) ;  /* 0x0000000108247547 */ /* 0x000fea000b800000 */
[----:B------:R-:W-:Y:S01]  /*a040*/  ISETP.NE.AND P0, PT, R70, RZ, PT ;  /* 0x000000ff4600720c */ /* 0x000fe20003f05270 */
[----:B------:R-:W-:Y:S01]  /*a050*/  IMAD.U32 R0, RZ, RZ, UR52 ;  /* 0x00000034ff007e24 */ /* 0x000fe2000f8e00ff */
[----:B------:R-:W-:Y:S04]  /*a060*/  UIADD3 UR4, UPT, UPT, UR52, 0x1, URZ ;  /* 0x0000000134047890 */ /* 0x000fe8000fffe0ff */
[----:B------:R-:W-:Y:S04]  /*a070*/  UISETP.NE.AND UP0, UPT, UR4, 0x4, UPT ;  /* 0x000000040400788c */ /* 0x000fe8000bf05270 */
[----:B------:R-:W-:Y:S03]  /*a080*/  USEL UR52, UR4, URZ, UP0 ;  /* 0x000000ff04347287 */ /* 0x000fe60008000000 */
[----:B------:R-:W-:Y:S05]  /*a090*/  @P0 LEA R0, R0, UR49, 0x3 ;  /* 0x0000003100000c11 */ /* 0x000fea000f8e18ff */
[----:B------:R-:W-:Y:S05]  /*a0a0*/  @P0 VIADD R0, R0, 0xe0 ;  /* 0x000000e000000836 */ /* 0x000fea0000000000 */
[----:B------:R-:W-:Y:S04]  /*a0b0*/  @P0 PRMT R0, R76, 0x654, R0 ;  /* 0x000006544c000816 */ /* 0x000fe80000000000 */
[----:B------:R2:W-:Y:S03]  /*a0c0*/  @P0 SYNCS.ARRIVE.TRANS64.RED.A1T0 RZ, [R0+URZ], RZ ;  /* 0x000000ff00ff09a7 */ /* 0x0005e600081004ff */
.L_x_145:
[----:B------:R-:W-:Y:S01]  /*a0d0*/  R2UR UR5, R54 ;  /* 0x00000000360572ca */ /* 0x000fe200000e0000 */
[----:B------:R-:W-:Y:S01]  /*a0e0*/  UISETP.NE.AND UP0, UPT, UR63, URZ, UPT ;  /* 0x000000ff3f00728c */ /* 0x000fe2000bf05270 */
[----:B------:R-:W-:Y:S01]  /*a0f0*/  R2UR UR4, R55 ;  /* 0x00000000370472ca */ /* 0x000fe200000e0000 */
[----:B------:R-:W-:Y:S01]  /*a100*/  UIADD3 UR54, UPT, UPT, UR54, 0x4, URZ ;  /* 0x0000000436367890 */ /* 0x000fe2000fffe0ff */
[----:B------:R-:W-:Y:S02]  /*a110*/  R2UR UR51, R68 ;  /* 0x00000000443372ca */ /* 0x000fe400000e0000 */
[----:B------:R-:W-:Y:S02]  /*a120*/  ISETP.NE.AND P0, PT, R22, 0x2, PT ;  /* 0x000000021600780c */ /* 0x000fe40003f05270 */
[----:B------:R-:W-:Y:S02]  /*a130*/  LOP3.LUT R58, R58, 0x1, RZ, 0x3c, !PT ;  /* 0x000000013a3a7812 */ /* 0x000fe400078e3cff */
[----:B--2---:R-:W-:Y:S02]  /*a140*/  SEL R0, RZ, 0x1, P0 ;  /* 0x00000001ff007807 */ /* 0x004fe40000000000 */
[----:B------:R-:W-:Y:S01]  /*a150*/  SEL R22, R22, RZ, P0 ;  /* 0x000000ff16167207 */ /* 0x000fe20000000000 */
[----:B------:R-:W-:Y:S01]  /*a160*/  UIADD3 UR19, UPT, UPT, UR36, UR5, URZ ;  /* 0x0000000524137290 */ /* 0x000fe2000fffe0ff */
[----:B------:R-:W-:Y:S01]  /*a170*/  LOP3.LUT R59, R59, R0, RZ, 0x3c, !PT ;  /* 0x000000003b3b7212 */ /* 0x000fe200078e3cff */
[----:B------:R-:W-:Y:S01]  /*a180*/  UIADD3 UR21, UPT, UPT, UR37, UR4, URZ ;  /* 0x0000000425157290 */ /* 0x000fe2000fffe0ff */
[----:B------:R-:W-:Y:S11]  /*a190*/  BRA.U UP0, `(.L_x_146) ;  /* 0xffffffc500b87547 */ /* 0x000ff6000b83ffff */
[----:B------:R-:W-:-:S13]  /*a1a0*/  R2UR UR4, R56 ;  /* 0x00000000380472ca */ /* 0x000fda00000e0000 */
[----:B------:R-:W-:-:S09]  /*a1b0*/  UISETP.NE.AND UP0, UPT, UR4, URZ, UPT ;  /* 0x000000ff0400728c */ /* 0x000fd2000bf05270 */
[----:B------:R-:W-:Y:S05]  /*a1c0*/  BRA.U !UP0, `(.L_x_147) ;  /* 0x0000000108487547 */ /* 0x000fea000b800000 */
[----:B------:R-:W2:Y:S02]  /*a1d0*/  LDCU.64 UR4, c[0x0][0x890] ;  /* 0x00011200ff0477ac */ /* 0x000ea40008000a00 */
[----:B--2---:R-:W-:-:S04]  /*a1e0*/  UISETP.NE.U32.AND UP0, UPT, UR4, URZ, UPT ;  /* 0x000000ff0400728c */ /* 0x004fc8000bf05070 */
[----:B------:R-:W-:-:S09]  /*a1f0*/  UISETP.NE.AND.EX UP0, UPT, UR5, URZ, UPT, UP0 ;  /* 0x000000ff0500728c */ /* 0x000fd2000bf05300 */
[----:B------:R-:W-:Y:S05]  /*a200*/  BRA.U UP0, `(.L_x_148) ;  /* 0x00000001000c7547 */ /* 0x000fea000b800000 */
[----:B------:R-:W-:-:S13]  /*a210*/  FSETP.NEU.AND P0, PT, R27, RZ, PT ;  /* 0x000000ff1b00720b */ /* 0x000fda0003f0d000 */
[----:B------:R-:W-:Y:S05]  /*a220*/  @!P0 EXIT ;  /* 0x000000000000894d */ /* 0x000fea0003800000 */
[----:B------:R-:W-:Y:S05]  /*a230*/  BRA `(.L_x_147) ;  /* 0x00000000002c7947 */ /* 0x000fea0003800000 */
.L_x_148:
[----:B------:R-:W-:Y:S01]  /*a240*/  ISETP.NE.AND P0, PT, R69, RZ, PT ;  /* 0x000000ff4500720c */ /* 0x000fe20003f05270 */
[----:B------:R-:W-:-:S12]  /*a250*/  BSSY.RECONVERGENT B0, `(.L_x_147) ;  /* 0x0000009000007945 */ /* 0x000fd80003800200 */
[----:B------:R-:W-:Y:S05]  /*a260*/  @P0 BRA `(.L_x_149) ;  /* 0x0000000000140947 */ /* 0x000fea0003800000 */
[----:B------:R-:W2:Y:S02]  /*a270*/  LDCU.64 UR4, c[0x0][0x888] ;  /* 0x00011100ff0477ac */ /* 0x000ea40008000a00 */
[----:B--2---:R-:W-:-:S04]  /*a280*/  ISETP.NE.U32.AND P0, PT, RZ, UR4, PT ;  /* 0x00000004ff007c0c */ /* 0x004fc8000bf05070 */
[----:B------:R-:W-:-:S13]  /*a290*/  ISETP.NE.AND.EX P0, PT, RZ, UR5, PT, P0 ;  /* 0x00000005ff007c0c */ /* 0x000fda000bf05300 */
[----:B------:R-:W-:Y:S05]  /*a2a0*/  @!P0 EXIT ;  /* 0x000000000000894d */ /* 0x000fea0003800000 */
[----:B------:R-:W-:Y:S05]  /*a2b0*/  BRA `(.L_x_150) ;  /* 0x0000000000087947 */ /* 0x000fea0003800000 */
.L_x_149:
[----:B------:R-:W-:-:S13]  /*a2c0*/  FSETP.NEU.AND P0, PT, R27, RZ, PT ;  /* 0x000000ff1b00720b */ /* 0x000fda0003f0d000 */
[----:B------:R-:W-:Y:S05]  /*a2d0*/  @!P0 EXIT ;  /* 0x000000000000894d */ /* 0x000fea0003800000 */
.L_x_150:
[----:B------:R-:W-:Y:S05]  /*a2e0*/  BSYNC.RECONVERGENT B0 ;  /* 0x0000000000007941 */ /* 0x000fea0003800200 */
.L_x_147:
[----:B------:R-:W2:Y:S01]  /*a2f0*/  S2UR UR5, SR_CgaCtaId ;  /* 0x00000000000579c3 */ /* 0x000ea20000008800 */
[----:B------:R-:W-:Y:S01]  /*a300*/  ULEA UR4, UR52, UR49, 0x3 ;  /* 0x0000003134047291 */ /* 0x000fe2000f8e18ff */
[----:B------:R-:W-:-:S04]  /*a310*/  DEPBAR.LE SB0, 0x0 ;  /* 0x000080000000791a */ /* 0x000fc80000000000 */
[----:B------:R-:W-:-:S04]  /*a320*/  UIADD3 UR4, UPT, UPT, UR4, 0xe0, URZ ;  /* 0x000000e004047890 */ /* 0x000fc8000fffe0ff */
[----:B--2---:R-:W-:-:S09]  /*a330*/  UPRMT UR4, UR5, 0x654, UR4 ;  /* 0x0000065405047896 */ /* 0x004fd20008000004 */
[----:B------:R-:W-:Y:S01]  /*a340*/  SYNCS.ARRIVE.TRANS64.RED.A1T0 RZ, [UR4], RZ ;  /* 0x000000ffffff79a7 */ /* 0x000fe20008100404 */
[----:B------:R-:W-:Y:S05]  /*a350*/  EXIT ;  /* 0x000000000000794d */ /* 0x000fea0003800000 */
.L_x_25:
[----:B------:R-:W-:Y:S07]  /*a360*/  MOV R0, UR11 ;  /* 0x0000000b00007c02 */ /* 0x000fee0008000f00 */
.L_x_151:
[----:B-1----:R1:W2:Y:S02]  /*a370*/  SYNCS.PHASECHK.TRANS64.TRYWAIT P0, [R0+URZ+0x60], R4 ;  /* 0x00006004000075a7 */ /* 0x0022a400080011ff */
[----:B--2---:R-:W-:Y:S05]  /*a380*/  @!P0 NANOSLEEP.SYNCS 0x989680 ;  /* 0x009896800000895d */ /* 0x004fea0003900000 */
[----:B------:R-:W2:Y:S02]  /*a390*/  @!P0 SYNCS.PHASECHK.TRANS64 P0, [R0+URZ+0x60], R4 ;  /* 0x00006004000085a7 */ /* 0x000ea400080010ff */
[----:B--2---:R-:W-:Y:S05]  /*a3a0*/  @!P0 BRA `(.L_x_151) ;  /* 0xfffffffc00f08947 */ /* 0x004fea000383ffff */
[----:B------:R-:W-:Y:S05]  /*a3b0*/  BRA `(.L_x_24) ;  /* 0xffffff7800ec7947 */ /* 0x000fea000383ffff */
.L_x_32:
[----:B-1----:R-:W-:Y:S07]  /*a3c0*/  MOV R0, UR11 ;  /* 0x0000000b00007c02 */ /* 0x002fee0008000f00 */
.L_x_152:
[----:B-1----:R1:W4:Y:S02]  /*a3d0*/  SYNCS.PHASECHK.TRANS64.TRYWAIT P0, [R0+URZ+0x60], R4 ;  /* 0x00006004000075a7 */ /* 0x00232400080011ff */
[----:B----4-:R-:W-:Y:S05]  /*a3e0*/  @!P0 NANOSLEEP.SYNCS 0x989680 ;  /* 0x009896800000895d */ /* 0x010fea0003900000 */
[----:B------:R-:W4:Y:S02]  /*a3f0*/  @!P0 SYNCS.PHASECHK.TRANS64 P0, [R0+URZ+0x60], R4 ;  /* 0x00006004000085a7 */ /* 0x000f2400080010ff */
[----:B----4-:R-:W-:Y:S05]  /*a400*/  @!P0 BRA `(.L_x_152) ;  /* 0xfffffffc00f08947 */ /* 0x010fea000383ffff */
[----:B------:R-:W-:Y:S05]  /*a410*/  BRA `(.L_x_31) ;  /* 0xffffff8000487947 */ /* 0x000fea000383ffff */
.L_x_37:
[----:B-1----:R-:W-:-:S07]  /*a420*/  MOV R0, UR34 ;  /* 0x0000002200007c02 */ /* 0x002fce0008000f00 */
.L_x_153:
[----:B-1----:R1:W2:Y:S02]  /*a430*/  SYNCS.PHASECHK.TRANS64.TRYWAIT P0, [R0+URZ+0x110], R3 ;  /* 0x00011003000075a7 */ /* 0x0022a400080011ff */
[----:B--2---:R-:W-:Y:S05]  /*a440*/  @!P0 NANOSLEEP.SYNCS 0x989680 ;  /* 0x009896800000895d */ /* 0x004fea0003900000 */
[----:B------:R-:W2:Y:S02]  /*a450*/  @!P0 SYNCS.PHASECHK.TRANS64 P0, [R0+URZ+0x110], R3 ;  /* 0x00011003000085a7 */ /* 0x000ea400080010ff */
[----:B--2---:R-:W-:Y:S05]  /*a460*/  @!P0 BRA `(.L_x_153) ;  /* 0xfffffffc00f08947 */ /* 0x004fea000383ffff */
[----:B------:R-:W-:Y:S05]  /*a470*/  BRA `(.L_x_154) ;  /* 0xffffff8400407947 */ /* 0x000fea000383ffff */
.L_x_41:
[----:B------:R-:W-:-:S07]  /*a480*/  MOV R0, UR4 ;  /* 0x0000000400007c02 */ /* 0x000fce0008000f00 */
.L_x_155:
[----:B-1----:R1:W2:Y:S02]  /*a490*/  SYNCS.PHASECHK.TRANS64.TRYWAIT P0, [R0+URZ], R2 ;  /* 0x00000002000075a7 */ /* 0x0022a400080011ff */
[----:B--2---:R-:W-:Y:S05]  /*a4a0*/  @!P0 NANOSLEEP.SYNCS 0x989680 ;  /* 0x009896800000895d */ /* 0x004fea0003900000 */
[----:B------:R-:W2:Y:S02]  /*a4b0*/  @!P0 SYNCS.PHASECHK.TRANS64 P0, [R0+URZ], R2 ;  /* 0x00000002000085a7 */ /* 0x000ea400080010ff */
[----:B--2---:R-:W-:Y:S05]  /*a4c0*/  @!P0 BRA `(.L_x_155) ;  /* 0xfffffffc00f08947 */ /* 0x004fea000383ffff */
[----:B------:R-:W-:Y:S05]  /*a4d0*/  BRA `(.L_x_156) ;  /* 0xffffff8800d47947 */ /* 0x000fea000383ffff */
.L_x_42:
[----:B------:R-:W-:-:S07]  /*a4e0*/  MOV R0, UR5 ;  /* 0x0000000500007c02 */ /* 0x000fce0008000f00 */
.L_x_157:
[----:B-1----:R1:W2:Y:S02]  /*a4f0*/  SYNCS.PHASECHK.TRANS64.TRYWAIT P0, [R0+URZ], R2 ;  /* 0x00000002000075a7 */ /* 0x0022a400080011ff */
[----:B--2---:R-:W-:Y:S05]  /*a500*/  @!P0 NANOSLEEP.SYNCS 0x989680 ;  /* 0x009896800000895d */ /* 0x004fea0003900000 */
[----:B------:R-:W2:Y:S02]  /*a510*/  @!P0 SYNCS.PHASECHK.TRANS64 P0, [R0+URZ], R2 ;  /* 0x00000002000085a7 */ /* 0x000ea400080010ff */
[----:B--2---:R-:W-:Y:S05]  /*a520*/  @!P0 BRA `(.L_x_157) ;  /* 0xfffffffc00f08947 */ /* 0x004fea000383ffff */
[----:B------:R-:W-:Y:S05]  /*a530*/  BRA `(.L_x_158) ;  /* 0xffffff8800e47947 */ /* 0x000fea000383ffff */
.L_x_43:
[----:B------:R-:W-:-:S07]  /*a540*/  MOV R0, UR5 ;  /* 0x0000000500007c02 */ /* 0x000fce0008000f00 */
.L_x_159:
[----:B-1----:R1:W2:Y:S02]  /*a550*/  SYNCS.PHASECHK.TRANS64.TRYWAIT P0, [R0+URZ], R2 ;  /* 0x00000002000075a7 */ /* 0x0022a400080011ff */
[----:B--2---:R-:W-:Y:S05]  /*a560*/  @!P0 NANOSLEEP.SYNCS 0x989680 ;  /* 0x009896800000895d */ /* 0x004fea0003900000 */
[----:B------:R-:W2:Y:S02]  /*a570*/  @!P0 SYNCS.PHASECHK.TRANS64 P0, [R0+URZ], R2 ;  /* 0x00000002000085a7 */ /* 0x000ea400080010ff */
[----:B--2---:R-:W-:Y:S05]  /*a580*/  @!P0 BRA `(.L_x_159) ;  /* 0xfffffffc00f08947 */ /* 0x004fea000383ffff */
[----:B------:R-:W-:Y:S05]  /*a590*/  BRA `(.L_x_160) ;  /* 0xffffff8800f47947 */ /* 0x000fea000383ffff */
.L_x_44:
[----:B------:R-:W-:-:S07]  /*a5a0*/  MOV R0, UR5 ;  /* 0x0000000500007c02 */ /* 0x000fce0008000f00 */
.L_x_161:
[----:B-1----:R1:W2:Y:S02]  /*a5b0*/  SYNCS.PHASECHK.TRANS64.TRYWAIT P0, [R0+URZ], R2 ;  /* 0x00000002000075a7 */ /* 0x0022a400080011ff */
[----:B--2---:R-:W-:Y:S05]  /*a5c0*/  @!P0 NANOSLEEP.SYNCS 0x989680 ;  /* 0x009896800000895d */ /* 0x004fea0003900000 */
[----:B------:R-:W2:Y:S02]  /*a5d0*/  @!P0 SYNCS.PHASECHK.TRANS64 P0, [R0+URZ], R2 ;  /* 0x00000002000085a7 */ /* 0x000ea400080010ff */
[----:B--2---:R-:W-:Y:S05]  /*a5e0*/  @!P0 BRA `(.L_x_161) ;  /* 0xfffffffc00f08947 */ /* 0x004fea000383ffff */
[----:B------:R-:W-:Y:S05]  /*a5f0*/  BRA `(.L_x_162) ;  /* 0xffffff8c00047947 */ /* 0x000fea000383ffff */
.L_x_45:
[----:B------:R-:W-:-:S07]  /*a600*/  MOV R0, UR5 ;  /* 0x0000000500007c02 */ /* 0x000fce0008000f00 */
.L_x_163:
[----:B-1----:R1:W2:Y:S02]  /*a610*/  SYNCS.PHASECHK.TRANS64.TRYWAIT P0, [R0+URZ], R2 ;  /* 0x00000002000075a7 */ /* 0x0022a400080011ff */
[----:B--2---:R-:W-:Y:S05]  /*a620*/  @!P0 NANOSLEEP.SYNCS 0x989680 ;  /* 0x009896800000895d */ /* 0x004fea0003900000 */
[----:B------:R-:W2:Y:S02]  /*a630*/  @!P0 SYNCS.PHASECHK.TRANS64 P0, [R0+URZ], R2 ;  /* 0x00000002000085a7 */ /* 0x000ea400080010ff */
[----:B--2---:R-:W-:Y:S05]  /*a640*/  @!P0 BRA `(.L_x_163) ;  /* 0xfffffffc00f08947 */ /* 0x004fea000383ffff */
[----:B------:R-:W-:Y:S05]  /*a650*/  BRA `(.L_x_164) ;  /* 0xffffff8c00147947 */ /* 0x000fea000383ffff */
.L_x_46:
[----:B------:R-:W-:-:S07]  /*a660*/  MOV R0, UR5 ;  /* 0x0000000500007c02 */ /* 0x000fce0008000f00 */
.L_x_165:
[----:B-1----:R1:W2:Y:S02]  /*a670*/  SYNCS.PHASECHK.TRANS64.TRYWAIT P0, [R0+URZ], R2 ;  /* 0x00000002000075a7 */ /* 0x0022a400080011ff */
[----:B--2---:R-:W-:Y:S05]  /*a680*/  @!P0 NANOSLEEP.SYNCS 0x989680 ;  /* 0x009896800000895d */ /* 0x004fea0003900000 */
[----:B------:R-:W2:Y:S02]  /*a690*/  @!P0 SYNCS.PHASECHK.TRANS64 P0, [R0+URZ], R2 ;  /* 0x00000002000085a7 */ /* 0x000ea400080010ff */
[----:B--2---:R-:W-:Y:S05]  /*a6a0*/  @!P0 BRA `(.L_x_165) ;  /* 0xfffffffc00f08947 */ /* 0x004fea000383ffff */
[----:B------:R-:W-:Y:S05]  /*a6b0*/  BRA `(.L_x_166) ;  /* 0xffffff8c00247947 */ /* 0x000fea000383ffff */
.L_x_47:
[----:B------:R-:W-:-:S07]  /*a6c0*/  MOV R0, UR5 ;  /* 0x0000000500007c02 */ /* 0x000fce0008000f00 */
.L_x_167:
[----:B-1----:R1:W2:Y:S02]  /*a6d0*/  SYNCS.PHASECHK.TRANS64.TRYWAIT P0, [R0+URZ], R2 ;  /* 0x00000002000075a7 */ /* 0x0022a400080011ff */
[----:B--2---:R-:W-:Y:S05]  /*a6e0*/  @!P0 NANOSLEEP.SYNCS 0x989680 ;  /* 0x009896800000895d */ /* 0x004fea0003900000 */
[----:B------:R-:W2:Y:S02]  /*a6f0*/  @!P0 SYNCS.PHASECHK.TRANS64 P0, [R0+URZ], R2 ;  /* 0x00000002000085a7 */ /* 0x000ea400080010ff */
[----:B--2---:R-:W-:Y:S05]  /*a700*/  @!P0 BRA `(.L_x_167) ;  /* 0xfffffffc00f08947 */ /* 0x004fea000383ffff */
[----:B------:R-:W-:Y:S05]  /*a710*/  BRA `(.L_x_168) ;  /* 0xffffff8c00347947 */ /* 0x000fea000383ffff */
.L_x_48:
[----:B------:R-:W-:-:S07]  /*a720*/  MOV R0, UR5 ;  /* 0x0000000500007c02 */ /* 0x000fce0008000f00 */
.L_x_169:
[----:B-1----:R1:W2:Y:S02]  /*a730*/  SYNCS.PHASECHK.TRANS64.TRYWAIT P0, [R0+URZ], R2 ;  /* 0x00000002000075a7 */ /* 0x0022a400080011ff */
[----:B--2---:R-:W-:Y:S05]  /*a740*/  @!P0 NANOSLEEP.SYNCS 0x989680 ;  /* 0x009896800000895d */ /* 0x004fea0003900000 */
[----:B------:R-:W2:Y:S02]  /*a750*/  @!P0 SYNCS.PHASECHK.TRANS64 P0, [R0+URZ], R2 ;  /* 0x00000002000085a7 */ /* 0x000ea400080010ff */
[----:B--2---:R-:W-:Y:S05]  /*a760*/  @!P0 BRA `(.L_x_169) ;  /* 0xfffffffc00f08947 */ /* 0x004fea000383ffff */
[----:B------:R-:W-:Y:S05]  /*a770*/  BRA `(.L_x_170) ;  /* 0xffffff8c00447947 */ /* 0x000fea000383ffff */
.L_x_49:
[----:B------:R-:W-:-:S07]  /*a780*/  MOV R0, UR5 ;  /* 0x0000000500007c02 */ /* 0x000fce0008000f00 */
.L_x_171:
[----:B-1----:R1:W2:Y:S02]  /*a790*/  SYNCS.PHASECHK.TRANS64.TRYWAIT P0, [R0+URZ], R2 ;  /* 0x00000002000075a7 */ /* 0x0022a400080011ff */
[----:B--2---:R-:W-:Y:S05]  /*a7a0*/  @!P0 NANOSLEEP.SYNCS 0x989680 ;  /* 0x009896800000895d */ /* 0x004fea0003900000 */
[----:B------:R-:W2:Y:S02]  /*a7b0*/  @!P0 SYNCS.PHASECHK.TRANS64 P0, [R0+URZ], R2 ;  /* 0x00000002000085a7 */ /* 0x000ea400080010ff */
[----:B--2---:R-:W-:Y:S05]  /*a7c0*/  @!P0 BRA `(.L_x_171) ;  /* 0xfffffffc00f08947 */ /* 0x004fea000383ffff */
[----:B------:R-:W-:Y:S05]  /*a7d0*/  BRA `(.L_x_172) ;  /* 0xffffff8c00547947 */ /* 0x000fea000383ffff */
.L_x_50:
[----:B------:R-:W-:-:S07]  /*a7e0*/  MOV R0, UR5 ;  /* 0x0000000500007c02 */ /* 0x000fce0008000f00 */
.L_x_173:
[----:B-1----:R1:W2:Y:S02]  /*a7f0*/  SYNCS.PHASECHK.TRANS64.TRYWAIT P0, [R0+URZ], R2 ;  /* 0x00000002000075a7 */ /* 0x0022a400080011ff */
[----:B--2---:R-:W-:Y:S05]  /*a800*/  @!P0 NANOSLEEP.SYNCS 0x989680 ;  /* 0x009896800000895d */ /* 0x004fea0003900000 */
[----:B------:R-:W2:Y:S02]  /*a810*/  @!P0 SYNCS.PHASECHK.TRANS64 P0, [R0+URZ], R2 ;  /* 0x00000002000085a7 */ /* 0x000ea400080010ff */
[----:B--2---:R-:W-:Y:S05]  /*a820*/  @!P0 BRA `(.L_x_173) ;  /* 0xfffffffc00f08947 */ /* 0x004fea000383ffff */
[----:B------:R-:W-:Y:S05]  /*a830*/  BRA `(.L_x_174) ;  /* 0xffffff8c00647947 */ /* 0x000fea000383ffff */
.L_x_51:
[----:B------:R-:W-:-:S07]  /*a840*/  MOV R0, UR5 ;  /* 0x0000000500007c02 */ /* 0x000fce0008000f00 */
.L_x_175:
[----:B-1----:R1:W2:Y:S02]  /*a850*/  SYNCS.PHASECHK.TRANS64.TRYWAIT P0, [R0+URZ], R2 ;  /* 0x00000002000075a7 */ /* 0x0022a400080011ff */
[----:B--2---:R-:W-:Y:S05]  /*a860*/  @!P0 NANOSLEEP.SYNCS 0x989680 ;  /* 0x009896800000895d */ /* 0x004fea0003900000 */
[----:B------:R-:W2:Y:S02]  /*a870*/  @!P0 SYNCS.PHASECHK.TRANS64 P0, [R0+URZ], R2 ;  /* 0x00000002000085a7 */ /* 0x000ea400080010ff */
[----:B--2---:R-:W-:Y:S05]  /*a880*/  @!P0 BRA `(.L_x_175) ;  /* 0xfffffffc00f08947 */ /* 0x004fea000383ffff */
[----:B------:R-:W-:Y:S05]  /*a890*/  BRA `(.L_x_176) ;  /* 0xffffff8c00747947 */ /* 0x000fea000383ffff */
.L_x_54:
[----:B------:R-:W-:-:S07]  /*a8a0*/  MOV R4, UR4 ;  /* 0x0000000400047c02 */ /* 0x000fce0008000f00 */
.L_x_177:
[----:B--2---:R2:W3:Y:S02]  /*a8b0*/  SYNCS.PHASECHK.TRANS64.TRYWAIT P1, [R4+URZ+0x118], R6 ;  /* 0x00011806040075a7 */ /* 0x0044e400080211ff */
[----:B---3--:R-:W-:Y:S05]  /*a8c0*/  @!P1 NANOSLEEP.SYNCS 0x989680 ;  /* 0x009896800000995d */ /* 0x008fea0003900000 */
[----:B------:R-:W3:Y:S02]  /*a8d0*/  @!P1 SYNCS.PHASECHK.TRANS64 P1, [R4+URZ+0x118], R6 ;  /* 0x00011806040095a7 */ /* 0x000ee400080210ff */
[----:B---3--:R-:W-:Y:S05]  /*a8e0*/  @!P1 BRA `(.L_x_177) ;  /* 0xfffffffc00f09947 */ /* 0x008fea000383ffff */
[----:B------:R-:W-:Y:S05]  /*a8f0*/  BRA `(.L_x_178) ;  /* 0xffffff8c00e47947 */ /* 0x000fea000383ffff */
.L_x_55:
[----:B--2---:R-:W-:-:S07]  /*a900*/  MOV R4, UR4 ;  /* 0x0000000400047c02 */ /* 0x004fce0008000f00 */
.L_x_179:
[----:B--2---:R2:W3:Y:S02]  /*a910*/  SYNCS.PHASECHK.TRANS64.TRYWAIT P1, [R4+URZ+0x110], R5 ;  /* 0x00011005040075a7 */ /* 0x0044e400080211ff */
[----:B---3--:R-:W-:Y:S05]  /*a920*/  @!P1 NANOSLEEP.SYNCS 0x989680 ;  /* 0x009896800000995d */ /* 0x008fea0003900000 */
[----:B------:R-:W3:Y:S02]  /*a930*/  @!P1 SYNCS.PHASECHK.TRANS64 P1, [R4+URZ+0x110], R5 ;  /* 0x00011005040095a7 */ /* 0x000ee400080210ff */
[----:B---3--:R-:W-:Y:S05]  /*a940*/  @!P1 BRA `(.L_x_179) ;  /* 0xfffffffc00f09947 */ /* 0x008fea000383ffff */
[----:B------:R-:W-:Y:S05]  /*a950*/  BRA `(.L_x_180) ;  /* 0xffffff8c00ec7947 */ /* 0x000fea000383ffff */
.L_x_65:
[----:B--2---:R-:W-:-:S04]  /*a960*/  MOV R5, UR5 ;  /* 0x0000000500057c02 */ /* 0x004fc80008000f00 */
[----:B------:R2:W3:Y:S03]  /*a970*/  SYNCS.PHASECHK.TRANS64.TRYWAIT P0, [R5+URZ+0x8], R6 ;  /* 0x00000806050075a7 */ /* 0x0004e600080011ff */
[----:B---3--:R-:W-:Y:S05]  /*a980*/  @!P0 NANOSLEEP.SYNCS 0x989680 ;  /* 0x009896800000895d */ /* 0x008fea0003900000 */
[----:B------:R-:W3:Y:S02]  /*a990*/  @!P0 SYNCS.PHASECHK.TRANS64 P0, [R5+URZ+0x8], R6 ;  /* 0x00000806050085a7 */ /* 0x000ee400080010ff */
[----:B---3--:R-:W-:Y:S05]  /*a9a0*/  @!P0 BRA `(.L_x_65) ;  /* 0xfffffffc00ec8947 */ /* 0x008fea000383ffff */
[----:B------:R-:W-:Y:S05]  /*a9b0*/  BRA `(.L_x_64) ;  /* 0xffffff9000b87947 */ /* 0x000fea000383ffff */
.L_x_67:
[----:B------:R-:W-:Y:S01]  /*a9c0*/  BSSY B0, `(.L_x_181) ;  /* 0x0000006000007945 */ /* 0x000fe20003800000 */
[----:B------:R-:W-:-:S07]  /*a9d0*/  MOV R15, 0xffffffff ;  /* 0xffffffff000f7802 */ /* 0x000fce0000000f00 */
[----:B-12--5:R-:W-:Y:S05]  /*a9e0*/  WARPSYNC.COLLECTIVE R15, `(.L_x_182) ;  /* 0x000000000f0c7348 */ /* 0x026fea0003c00000 */
[----:B------:R-:W-:Y:S02]  /*a9f0*/  ELECT P6, UR79, PT ;  /* 0x00000000004f782f */ /* 0x000fe400038c0000 */
[----:B------:R-:W-:Y:S01]  /*aa00*/  MOV R14, UR79 ;  /* 0x0000004f000e7c02 */ /* 0x000fe20008000f00 */
[----:B-12--5:R-:W-:Y:S10]  /*aa10*/  ENDCOLLECTIVE ;  /* 0x000000000000791b */ /* 0x026ff40003800000 */
.L_x_182:
[----:B------:R-:W-:Y:S05]  /*aa20*/  BSYNC B0 ;  /* 0x0000000000007941 */ /* 0x000fea0003800000 */
.L_x_181:
[----:B------:R-:W-:Y:S01]  /*aa30*/  PLOP3.LUT P0, PT, P6, PT, PT, 0x80, 0x8 ;  /* 0x000000000008781c */ /* 0x000fe2000370f070 */
[----:B------:R-:W-:-:S12]  /*aa40*/  BRA `(.L_x_183) ;  /* 0xffffff9000e47947 */ /* 0x000fd8000383ffff */
.L_x_69:
[----:B--2---:R-:W-:-:S04]  /*aa50*/  MOV R3, UR5 ;  /* 0x0000000500037c02 */ /* 0x004fc80008000f00 */
[----:B------:R2:W3:Y:S03]  /*aa60*/  SYNCS.PHASECHK.TRANS64.TRYWAIT P0, [R3+URZ+0x8], R4 ;  /* 0x00000804030075a7 */ /* 0x0004e600080011ff */
[----:B---3--:R-:W-:Y:S05]  /*aa70*/  @!P0 NANOSLEEP.SYNCS 0x989680 ;  /* 0x009896800000895d */ /* 0x008fea0003900000 */
[----:B------:R-:W3:Y:S02]  /*aa80*/  @!P0 SYNCS.PHASECHK.TRANS64 P0, [R3+URZ+0x8], R4 ;  /* 0x00000804030085a7 */ /* 0x000ee400080010ff */
[----:B---3--:R-:W-:Y:S05]  /*aa90*/  @!P0 BRA `(.L_x_69) ;  /* 0xfffffffc00ec8947 */ /* 0x008fea000383ffff */
[----:B------:R-:W-:Y:S05]  /*aaa0*/  BRA `(.L_x_68) ;  /* 0xffffff9000e87947 */ /* 0x000fea000383ffff */
.L_x_70:
[----:B------:R-:W-:-:S07]  /*aab0*/  MOV R4, UR21 ;  /* 0x0000001500047c02 */ /* 0x000fce0008000f00 */
.L_x_184:
[----:B-1----:R1:W2:Y:S02]  /*aac0*/  SYNCS.PHASECHK.TRANS64.TRYWAIT P0, [R4+URZ+0x110], R5 ;  /* 0x00011005040075a7 */ /* 0x0022a400080011ff */
[----:B--2---:R-:W-:Y:S05]  /*aad0*/  @!P0 NANOSLEEP.SYNCS 0x989680 ;  /* 0x009896800000895d */ /* 0x004fea0003900000 */
[----:B------:R-:W2:Y:S02]  /*aae0*/  @!P0 SYNCS.PHASECHK.TRANS64 P0, [R4+URZ+0x110], R5 ;  /* 0x00011005040085a7 */ /* 0x000ea400080010ff */
[----:B--2---:R-:W-:Y:S05]  /*aaf0*/  @!P0 BRA `(.L_x_184) ;  /* 0xfffffffc00f08947 */ /* 0x004fea000383ffff */
[----:B------:R-:W-:Y:S05]  /*ab00*/  BRA `(.L_x_185) ;  /* 0xffffff9400dc7947 */ /* 0x000fea000383ffff */
.L_x_72:
[----:B------:R-:W-:-:S07]  /*ab10*/  MOV R4, UR26 ;  /* 0x0000001a00047c02 */ /* 0x000fce0008000f00 */
.L_x_186:
[----:B-1----:R1:W2:Y:S02]  /*ab20*/  SYNCS.PHASECHK.TRANS64.TRYWAIT P0, [R4+URZ+0x130], R5 ;  /* 0x00013005040075a7 */ /* 0x0022a400080011ff */
[----:B--2---:R-:W-:Y:S05]  /*ab30*/  @!P0 NANOSLEEP.SYNCS 0x989680 ;  /* 0x009896800000895d */ /* 0x004fea0003900000 */
[----:B------:R-:W2:Y:S02]  /*ab40*/  @!P0 SYNCS.PHASECHK.TRANS64 P0, [R4+URZ+0x130], R5 ;  /* 0x00013005040085a7 */ /* 0x000ea400080010ff */
[----:B--2---:R-:W-:Y:S05]  /*ab50*/  @!P0 BRA `(.L_x_186) ;  /* 0xfffffffc00f08947 */ /* 0x004fea000383ffff */
[----:B------:R-:W-:Y:S05]  /*ab60*/  BRA `(.L_x_71) ;  /* 0xffffff9400fc7947 */ /* 0x000fea000383ffff */
.L_x_76:
[----:B-1----:R-:W-:Y:S07]  /*ab70*/  MOV R4, UR17 ;  /* 0x0000001100047c02 */ /* 0x002fee0008000f00 */
.L_x_187:
[----:B-1----:R1:W2:Y:S02]  /*ab80*/  SYNCS.PHASECHK.TRANS64.TRYWAIT P0, [R4+URZ], R6 ;  /* 0x00000006040075a7 */ /* 0x0022a400080011ff */
[----:B--2---:R-:W-:Y:S05]  /*ab90*/  @!P0 NANOSLEEP.SYNCS 0x989680 ;  /* 0x009896800000895d */ /* 0x004fea0003900000 */
[----:B------:R-:W2:Y:S02]  /*aba0*/  @!P0 SYNCS.PHASECHK.TRANS64 P0, [R4+URZ], R6 ;  /* 0x00000006040085a7 */ /* 0x000ea400080010ff */
[----:B--2---:R-:W-:Y:S05]  /*abb0*/  @!P0 BRA `(.L_x_187) ;  /* 0xfffffffc00f08947 */ /* 0x004fea000383ffff */
[----:B------:R-:W-:Y:S05]  /*abc0*/  BRA `(.L_x_75) ;  /* 0xffffff9800347947 */ /* 0x000fea000383ffff */
.L_x_80:
[----:B--2---:R-:W-:-:S07]  /*abd0*/  MOV R0, UR4 ;  /* 0x0000000400007c02 */ /* 0x004fce0008000f00 */
.L_x_188:
[----:B--2---:R2:W3:Y:S02]  /*abe0*/  SYNCS.PHASECHK.TRANS64.TRYWAIT P0, [R0+URZ], R2 ;  /* 0x00000002000075a7 */ /* 0x0044e400080011ff */
[----:B---3--:R-:W-:Y:S05]  /*abf0*/  @!P0 NANOSLEEP.SYNCS 0x989680 ;  /* 0x009896800000895d */ /* 0x008fea0003900000 */
[----:B------:R-:W3:Y:S02]  /*ac00*/  @!P0 SYNCS.PHASECHK.TRANS64 P0, [R0+URZ], R2 ;  /* 0x00000002000085a7 */ /* 0x000ee400080010ff */
[----:B---3--:R-:W-:Y:S05]  /*ac10*/  @!P0 BRA `(.L_x_188) ;  /* 0xfffffffc00f08947 */ /* 0x008fea000383ffff */
[----:B------:R-:W-:Y:S05]  /*ac20*/  BRA `(.L_x_189) ;  /* 0xffffff9c00307947 */ /* 0x000fea000383ffff */
.L_x_83:
[----:B------:R-:W-:-:S07]  /*ac30*/  MOV R0, UR21 ;  /* 0x0000001500007c02 */ /* 0x000fce0008000f00 */
.L_x_190:
[----:B--2---:R2:W3:Y:S02]  /*ac40*/  SYNCS.PHASECHK.TRANS64.TRYWAIT P1, [R0+URZ+0x140], R2 ;  /* 0x00014002000075a7 */ /* 0x0044e400080211ff */
[----:B---3--:R-:W-:Y:S05]  /*ac50*/  @!P1 NANOSLEEP.SYNCS 0x989680 ;  /* 0x009896800000995d */ /* 0x008fea0003900000 */
[----:B------:R-:W3:Y:S02]  /*ac60*/  @!P1 SYNCS.PHASECHK.TRANS64 P1, [R0+URZ+0x140], R2 ;  /* 0x00014002000095a7 */ /* 0x000ee400080210ff */
[----:B---3--:R-:W-:Y:S05]  /*ac70*/  @!P1 BRA `(.L_x_190) ;  /* 0xfffffffc00f09947 */ /* 0x008fea000383ffff */
[----:B------:R-:W-:Y:S05]  /*ac80*/  BRA `(.L_x_191) ;  /* 0xffffff9c007c7947 */ /* 0x000fea000383ffff */
.L_x_88:
[----:B------:R-:W-:Y:S07]  /*ac90*/  MOV R0, UR31 ;  /* 0x0000001f00007c02 */ /* 0x000fee0008000f00 */
.L_x_192:
[----:B-1----:R1:W2:Y:S02]  /*aca0*/  SYNCS.PHASECHK.TRANS64.TRYWAIT P0, [R0+URZ+0x110], R3 ;  /* 0x00011003000075a7 */ /* 0x0022a400080011ff */
[----:B--2---:R-:W-:Y:S05]  /*acb0*/  @!P0 NANOSLEEP.SYNCS 0x989680 ;  /* 0x009896800000895d */ /* 0x004fea0003900000 */
[----:B------:R-:W2:Y:S02]  /*acc0*/  @!P0 SYNCS.PHASECHK.TRANS64 P0, [R0+URZ+0x110], R3 ;  /* 0x00011003000085a7 */ /* 0x000ea400080010ff */
[----:B--2---:R-:W-:Y:S05]  /*acd0*/  @!P0 BRA `(.L_x_192) ;  /* 0xfffffffc00f08947 */ /* 0x004fea000383ffff */
[----:B------:R-:W-:Y:S05]  /*ace0*/  BRA `(.L_x_193) ;  /* 0xffffffa400247947 */ /* 0x000fea000383ffff */
.L_x_91:
[----:B------:R-:W-:Y:S07]  /*acf0*/  MOV R3, UR31 ;  /* 0x0000001f00037c02 */ /* 0x000fee0008000f00 */
.L_x_194:
[----:B-1----:R1:W2:Y:S02]  /*ad00*/  SYNCS.PHASECHK.TRANS64.TRYWAIT P1, [R3+URZ+0x108], R8 ;  /* 0x00010808030075a7 */ /* 0x0022a400080211ff */
[----:B--2---:R-:W-:Y:S05]  /*ad10*/  @!P1 NANOSLEEP.SYNCS 0x989680 ;  /* 0x009896800000995d */ /* 0x004fea0003900000 */
[----:B------:R-:W2:Y:S02]  /*ad20*/  @!P1 SYNCS.PHASECHK.TRANS64 P1, [R3+URZ+0x108], R8 ;  /* 0x00010808030095a7 */ /* 0x000ea400080210ff */
[----:B--2---:R-:W-:Y:S05]  /*ad30*/  @!P1 BRA `(.L_x_194) ;  /* 0xfffffffc00f09947 */ /* 0x004fea000383ffff */
[----:B------:R-:W-:Y:S05]  /*ad40*/  BRA `(.L_x_90) ;  /* 0xffffffa8007c7947 */ /* 0x000fea000383ffff */
.L_x_94:
[----:B------:R-:W-:Y:S07]  /*ad50*/  MOV R0, UR31 ;  /* 0x0000001f00007c02 */ /* 0x000fee0008000f00 */
.L_x_195:
[----:B-1----:R1:W2:Y:S02]  /*ad60*/  SYNCS.PHASECHK.TRANS64.TRYWAIT P1, [R0+URZ+0xe0], R8 ;  /* 0x0000e008000075a7 */ /* 0x0022a400080211ff */
[----:B--2---:R-:W-:Y:S05]  /*ad70*/  @!P1 NANOSLEEP.SYNCS 0x989680 ;  /* 0x009896800000995d */ /* 0x004fea0003900000 */
[----:B------:R-:W2:Y:S02]  /*ad80*/  @!P1 SYNCS.PHASECHK.TRANS64 P1, [R0+URZ+0xe0], R8 ;  /* 0x0000e008000095a7 */ /* 0x000ea400080210ff */
[----:B--2---:R-:W-:Y:S05]  /*ad90*/  @!P1 BRA `(.L_x_195) ;  /* 0xfffffffc00f09947 */ /* 0x004fea000383ffff */
[----:B------:R-:W-:Y:S05]  /*ada0*/  BRA `(.L_x_196) ;  /* 0xffffffac009c7947 */ /* 0x000fea000383ffff */
.L_x_95:
[----:B------:R-:W-:Y:S07]  /*adb0*/  MOV R0, UR31 ;  /* 0x0000001f00007c02 */ /* 0x000fee0008000f00 */
.L_x_197:
[----:B-1----:R1:W2:Y:S02]  /*adc0*/  SYNCS.PHASECHK.TRANS64.TRYWAIT P1, [R0+URZ+0xe8], R8 ;  /* 0x0000e808000075a7 */ /* 0x0022a400080211ff */
[----:B--2---:R-:W-:Y:S05]  /*add0*/  @!P1 NANOSLEEP.SYNCS 0x989680 ;  /* 0x009896800000995d */ /* 0x004fea0003900000 */
[----:B------:R-:W2:Y:S02]  /*ade0*/  @!P1 SYNCS.PHASECHK.TRANS64 P1, [R0+URZ+0xe8], R8 ;  /* 0x0000e808000095a7 */ /* 0x000ea400080210ff */
[----:B--2---:R-:W-:Y:S05]  /*adf0*/  @!P1 BRA `(.L_x_197) ;  /* 0xfffffffc00f09947 */ /* 0x004fea000383ffff */
[----:B------:R-:W-:Y:S05]  /*ae00*/  BRA `(.L_x_198) ;  /* 0xffffffac00f47947 */ /* 0x000fea000383ffff */
.L_x_96:
[----:B------:R-:W-:Y:S07]  /*ae10*/  MOV R0, UR31 ;  /* 0x0000001f00007c02 */ /* 0x000fee0008000f00 */
.L_x_199:
[----:B-1----:R1:W2:Y:S02]  /*ae20*/  SYNCS.PHASECHK.TRANS64.TRYWAIT P1, [R0+URZ+0xf0], R8 ;  /* 0x0000f008000075a7 */ /* 0x0022a400080211ff */
[----:B--2---:R-:W-:Y:S05]  /*ae30*/  @!P1 NANOSLEEP.SYNCS 0x989680 ;  /* 0x009896800000995d */ /* 0x004fea0003900000 */
[----:B------:R-:W2:Y:S02]  /*ae40*/  @!P1 SYNCS.PHASECHK.TRANS64 P1, [R0+URZ+0xf0], R8 ;  /* 0x0000f008000095a7 */ /* 0x000ea400080210ff */
[----:B--2---:R-:W-:Y:S05]  /*ae50*/  @!P1 BRA `(.L_x_199) ;  /* 0xfffffffc00f09947 */ /* 0x004fea000383ffff */
[----:B------:R-:W-:Y:S05]  /*ae60*/  BRA `(.L_x_200) ;  /* 0xffffffb0005c7947 */ /* 0x000fea000383ffff */
.L_x_97:
[----:B------:R-:W-:Y:S07]  /*ae70*/  MOV R0, UR31 ;  /* 0x0000001f00007c02 */ /* 0x000fee0008000f00 */
.L_x_201:
[----:B-1----:R1:W2:Y:S02]  /*ae80*/  SYNCS.PHASECHK.TRANS64.TRYWAIT P0, [R0+URZ+0xf8], R8 ;  /* 0x0000f808000075a7 */ /* 0x0022a400080011ff */
[----:B--2---:R-:W-:Y:S05]  /*ae90*/  @!P0 NANOSLEEP.SYNCS 0x989680 ;  /* 0x009896800000895d */ /* 0x004fea0003900000 */
[----:B------:R-:W2:Y:S02]  /*aea0*/  @!P0 SYNCS.PHASECHK.TRANS64 P0, [R0+URZ+0xf8], R8 ;  /* 0x0000f808000085a7 */ /* 0x000ea400080010ff */
[----:B--2---:R-:W-:Y:S05]  /*aeb0*/  @!P0 BRA `(.L_x_201) ;  /* 0xfffffffc00f08947 */ /* 0x004fea000383ffff */
[----:B------:R-:W-:Y:S05]  /*aec0*/  BRA `(.L_x_202) ;  /* 0xffffffb000cc7947 */ /* 0x000fea000383ffff */
.L_x_99:
[----:B------:R-:W-:-:S07]  /*aed0*/  MOV R0, UR31 ;  /* 0x0000001f00007c02 */ /* 0x000fce0008000f00 */
.L_x_203:
[----:B-1----:R1:W2:Y:S02]  /*aee0*/  SYNCS.PHASECHK.TRANS64.TRYWAIT P0, [R0+URZ+0xe0], R2 ;  /* 0x0000e002000075a7 */ /* 0x0022a400080011ff */
[----:B--2---:R-:W-:Y:S05]  /*aef0*/  @!P0 NANOSLEEP.SYNCS 0x989680 ;  /* 0x009896800000895d */ /* 0x004fea0003900000 */
[----:B------:R-:W2:Y:S02]  /*af00*/  @!P0 SYNCS.PHASECHK.TRANS64 P0, [R0+URZ+0xe0], R2 ;  /* 0x0000e002000085a7 */ /* 0x000ea400080010ff */
[----:B--2---:R-:W-:Y:S05]  /*af10*/  @!P0 BRA `(.L_x_203) ;  /* 0xfffffffc00f08947 */ /* 0x004fea000383ffff */
[----:B------:R-:W-:Y:S05]  /*af20*/  BRA `(.L_x_204) ;  /* 0xffffffb400587947 */ /* 0x000fea000383ffff */
.L_x_100:
[----:B-1----:R-:W-:-:S07]  /*af30*/  MOV R0, UR31 ;  /* 0x0000001f00007c02 */ /* 0x002fce0008000f00 */
.L_x_205:
[----:B-1----:R1:W2:Y:S02]  /*af40*/  SYNCS.PHASECHK.TRANS64.TRYWAIT P0, [R0+URZ+0xe8], R2 ;  /* 0x0000e802000075a7 */ /* 0x0022a400080011ff */
[----:B--2---:R-:W-:Y:S05]  /*af50*/  @!P0 NANOSLEEP.SYNCS 0x989680 ;  /* 0x009896800000895d */ /* 0x004fea0003900000 */
[----:B------:R-:W2:Y:S02]  /*af60*/  @!P0 SYNCS.PHASECHK.TRANS64 P0, [R0+URZ+0xe8], R2 ;  /* 0x0000e802000085a7 */ /* 0x000ea400080010ff */
[----:B--2---:R-:W-:Y:S05]  /*af70*/  @!P0 BRA `(.L_x_205) ;  /* 0xfffffffc00f08947 */ /* 0x004fea000383ffff */
[----:B------:R-:W-:Y:S05]  /*af80*/  BRA `(.L_x_206) ;  /* 0xffffffb400487947 */ /* 0x000fea000383ffff */
.L_x_101:
[----:B-1----:R-:W-:-:S07]  /*af90*/  MOV R0, UR31 ;  /* 0x0000001f00007c02 */ /* 0x002fce0008000f00 */
.L_x_207:
[----:B-1----:R1:W2:Y:S02]  /*afa0*/  SYNCS.PHASECHK.TRANS64.TRYWAIT P0, [R0+URZ+0xf0], R2 ;  /* 0x0000f002000075a7 */ /* 0x0022a400080011ff */
[----:B--2---:R-:W-:Y:S05]  /*afb0*/  @!P0 NANOSLEEP.SYNCS 0x989680 ;  /* 0x009896800000895d */ /* 0x004fea0003900000 */
[----:B------:R-:W2:Y:S02]  /*afc0*/  @!P0 SYNCS.PHASECHK.TRANS64 P0, [R0+URZ+0xf0], R2 ;  /* 0x0000f002000085a7 */ /* 0x000ea400080010ff */
[----:B--2---:R-:W-:Y:S05]  /*afd0*/  @!P0 BRA `(.L_x_207) ;  /* 0xfffffffc00f08947 */ /* 0x004fea000383ffff */
[----:B------:R-:W-:Y:S05]  /*afe0*/  BRA `(.L_x_208) ;  /* 0xffffffb400387947 */ /* 0x000fea000383ffff */
.L_x_103:
[----:B------:R-:W-:Y:S07]  /*aff0*/  MOV R0, UR49 ;  /* 0x0000003100007c02 */ /* 0x000fee0008000f00 */
.L_x_209:
[----:B-1----:R1:W2:Y:S02]  /*b000*/  SYNCS.PHASECHK.TRANS64.TRYWAIT P0, [R0+URZ+0x110], R2 ;  /* 0x00011002000075a7 */ /* 0x0022a400080011ff */
[----:B--2---:R-:W-:Y:S05]  /*b010*/  @!P0 NANOSLEEP.SYNCS 0x989680 ;  /* 0x009896800000895d */ /* 0x004fea0003900000 */
[----:B------:R-:W2:Y:S02]  /*b020*/  @!P0 SYNCS.PHASECHK.TRANS64 P0, [R0+URZ+0x110], R2 ;  /* 0x00011002000085a7 */ /* 0x000ea400080010ff */
[----:B--2---:R-:W-:Y:S05]  /*b030*/  @!P0 BRA `(.L_x_209) ;  /* 0xfffffffc00f08947 */ /* 0x004fea000383ffff */
[----:B------:R-:W-:Y:S05]  /*b040*/  BRA `(.L_x_210) ;  /* 0xffffffb800187947 */ /* 0x000fea000383ffff */
.L_x_114:
[----:B-1----:R-:W-:Y:S04]  /*b050*/  MOV R2, UR49 ;  /* 0x0000003100027c02 */ /* 0x002fe80008000f00 */
[----:B------:R1:W3:Y:S03]  /*b060*/  SYNCS.PHASECHK.TRANS64.TRYWAIT P1, [R2+URZ+0xc0], R3 ;  /* 0x0000c003020075a7 */ /* 0x0002e600080211ff */
[----:B---3--:R-:W-:Y:S05]  /*b070*/  @!P1 NANOSLEEP.SYNCS 0x989680 ;  /* 0x009896800000995d */ /* 0x008fea0003900000 */
[----:B------:R-:W3:Y:S02]  /*b080*/  @!P1 SYNCS.PHASECHK.TRANS64 P1, [R2+URZ+0xc0], R3 ;  /* 0x0000c003020095a7 */ /* 0x000ee400080210ff */
[----:B---3--:R-:W-:Y:S05]  /*b090*/  @!P1 BRA `(.L_x_114) ;  /* 0xfffffffc00ec9947 */ /* 0x008fea000383ffff */
[----:B------:R-:W-:Y:S05]  /*b0a0*/  BRA `(.L_x_113) ;  /* 0xffffffc800907947 */ /* 0x000fea000383ffff */
.L_x_116:
[----:B-1----:R1:W4:Y:S02]  /*b0b0*/  SYNCS.PHASECHK.TRANS64.TRYWAIT P0, [R72+URZ+0x120], R0 ;  /* 0x00012000480075a7 */ /* 0x00232400080011ff */
[----:B----4-:R-:W-:Y:S05]  /*b0c0*/  @!P0 NANOSLEEP.SYNCS 0x989680 ;  /* 0x009896800000895d */ /* 0x010fea0003900000 */
[----:B------:R-:W4:Y:S02]  /*b0d0*/  @!P0 SYNCS.PHASECHK.TRANS64 P0, [R72+URZ+0x120], R0 ;  /* 0x00012000480085a7 */ /* 0x000f2400080010ff */
[----:B----4-:R-:W-:Y:S05]  /*b0e0*/  @!P0 BRA `(.L_x_116) ;  /* 0xfffffffc00f08947 */ /* 0x010fea000383ffff */
[----:B------:R-:W-:Y:S05]  /*b0f0*/  BRA `(.L_x_115) ;  /* 0xffffffc800b87947 */ /* 0x000fea000383ffff */
.L_x_125:
[----:B-1----:R1:W2:Y:S02]  /*b100*/  SYNCS.PHASECHK.TRANS64.TRYWAIT P0, [R2+URZ+0xc0], R0 ;  /* 0x0000c000020075a7 */ /* 0x0022a400080011ff */
[----:B--2---:R-:W-:Y:S05]  /*b110*/  @!P0 NANOSLEEP.SYNCS 0x989680 ;  /* 0x009896800000895d */ /* 0x004fea0003900000 */
[----:B------:R-:W2:Y:S02]  /*b120*/  @!P0 SYNCS.PHASECHK.TRANS64 P0, [R2+URZ+0xc0], R0 ;  /* 0x0000c000020085a7 */ /* 0x000ea400080010ff */
[----:B--2---:R-:W-:Y:S05]  /*b130*/  @!P0 BRA `(.L_x_125) ;  /* 0xfffffffc00f08947 */ /* 0x004fea000383ffff */
[----:B------:R-:W-:Y:S05]  /*b140*/  BRA `(.L_x_124) ;  /* 0xffffffd000e87947 */ /* 0x000fea000383ffff */
.L_x_133:
[----:B-1----:R1:W2:Y:S02]  /*b150*/  SYNCS.PHASECHK.TRANS64.TRYWAIT P0, [R6+URZ+0xc0], R5 ;  /* 0x0000c005060075a7 */ /* 0x0022a400080011ff */
[----:B--2---:R-:W-:Y:S05]  /*b160*/  @!P0 NANOSLEEP.SYNCS 0x989680 ;  /* 0x009896800000895d */ /* 0x004fea0003900000 */
[----:B------:R-:W2:Y:S02]  /*b170*/  @!P0 SYNCS.PHASECHK.TRANS64 P0, [R6+URZ+0xc0], R5 ;  /* 0x0000c005060085a7 */ /* 0x000ea400080010ff */
[----:B--2---:R-:W-:Y:S05]  /*b180*/  @!P0 BRA `(.L_x_133) ;  /* 0xfffffffc00f08947 */ /* 0x004fea000383ffff */
[----:B------:R-:W-:Y:S05]  /*b190*/  BRA `(.L_x_132) ;  /* 0xffffffdc00387947 */ /* 0x000fea000383ffff */
.L_x_141:
[----:B-1----:R1:W2:Y:S02]  /*b1a0*/  SYNCS.PHASECHK.TRANS64.TRYWAIT P0, [R0+URZ+0xc0], R5 ;  /* 0x0000c005000075a7 */ /* 0x0022a400080011ff */
[----:B--2---:R-:W-:Y:S05]  /*b1b0*/  @!P0 NANOSLEEP.SYNCS 0x989680 ;  /* 0x009896800000895d */ /* 0x004fea0003900000 */
[----:B------:R-:W2:Y:S02]  /*b1c0*/  @!P0 SYNCS.PHASECHK.TRANS64 P0, [R0+URZ+0xc0], R5 ;  /* 0x0000c005000085a7 */ /* 0x000ea400080010ff */
[----:B--2---:R-:W-:Y:S05]  /*b1d0*/  @!P0 BRA `(.L_x_141) ;  /* 0xfffffffc00f08947 */ /* 0x004fea000383ffff */
[----:B------:R-:W-:Y:S05]  /*b1e0*/  BRA `(.L_x_140) ;  /* 0xffffffe400847947 */ /* 0x000fea000383ffff */
        .weak           $__internal_0_$__cuda_sm10x_tcgen05_guardrail_trap_col_being_dealloced_not_returned_by_alloc
        .type           $__internal_0_$__cuda_sm10x_tcgen05_guardrail_trap_col_being_dealloced_not_returned_by_alloc,@function
        .size           $__internal_0_$__cuda_sm10x_tcgen05_guardrail_trap_col_being_dealloced_not_returned_by_alloc,($__internal_1_$__cuda_sm10x_tcgen05_guardrail_trap_phase_invalid_during_alloc - $__internal_0_$__cuda_sm10x_tcgen05_guardrail_trap_col_being_dealloced_not_returned_by_alloc)
$__internal_0_$__cuda_sm10x_tcgen05_guardrail_trap_col_being_dealloced_not_returned_by_alloc:
[----:B------:R-:W-:Y:S05]  /*b1f0*/  BPT.TRAP 0x1 ;  /* 0x000000040000795c */ /* 0x000fea0000300000 */
[----:B------:R-:W-:-:S04]  /*b200*/  HFMA2 R3, -RZ, RZ, 0, 0 ;  /* 0x00000000ff037431 */ /* 0x000fc800000001ff */
[----:B------:R-:W-:Y:S05]  /*b210*/  RET.REL.NODEC R2 `(_ZN7cutlass13device_kernelINS_4conv6kernel13ConvUniversalINS1_16ConvProblemShapeILNS1_8OperatorE2ELi2EEENS1_10collective14CollectiveConvINS1_47MainloopSm100TmaUmmaWarpSpecializedImplicitGemmILS5_2ELi12ELi2ELi1ELi2EN4cute5tupleIJNSA_1CILi2EEENSC_ILi1EEESE_EEEEENSB_IJNSC_ILi128EEENSB_IJSH_EEENSB_IJNSC_ILi32EEEEEEEEENS_10tfloat32_tESM_NSA_8TiledMMAINSA_8MMA_AtomIJNSA_23SM100_MMA_TF32_2x1SM_SSISM_SM_fLi128ELi128ELNSA_4UMMA5MajorE1ELSR_1ELNSQ_7ScaleInE0ELSS_0EEEEEENSA_6LayoutINSB_IJSE_SE_SE_EEENSB_IJNSC_ILi0EEESX_SX_EEEEENSB_IJNSA_10UnderscoreES10_S10_EEEEENS7_6detail27Sm100ImplicitGemmTileTraitsINSA_18SM100_TMA_2SM_LOADENSA_14ComposedLayoutINSA_7SwizzleILi2ELi5ELi2EEENSA_18smem_ptr_flag_bitsILi32EEENSV_INSB_IJSJ_NSC_ILi4EEEEEENSB_IJSE_SJ_EEEEEEEvEENS14_INSA_25SM100_TMA_2SM_LOAD_IM2COLES1F_vEEEENS_8epilogue10collective18CollectiveEpilogueINS1K_23Sm100TmaWarpSpecializedILi4ELi2ELi16ELb1ELb0EEEJNSB_IJNSC_ILi64EEESI_SK_EEENSB_IJNSV_IS1P_SE_EENSV_INSB_IJNSC_ILi16EEESD_EEENSB_IJSE_S1P_EEEEEEEESM_NSB_IJlNSB_IJSE_llEEESX_EEESM_S1Y_NS1K_6fusion15FusionCallbacksIS1O_NS1Z_17LinearCombinationISM_fSM_fLNS_15FloatRoundStyleE2EEES1Q_S1W_JEEENSA_5SM1004TMEM4LOAD26SM100_TMEM_LOAD_32dp32b16xENSA_13SM90_TMA_LOADENS16_INS17_ILi2ELi4ELi3EEES1A_NSV_INSB_IJNSC_ILi8EEES1S_EEENSB_IJS1S_SE_EEEEEEENSA_39AutoVectorizingCopyWithAssumedAlignmentILi128EEENSA_14SM90_TMA_STOREES2F_S2H_S2H_EEEvvEEEEvNT_6ParamsE) ;  /* 0xffffff4c02787950 */ /* 0x000fea0003c3ffff */
        .weak           $__internal_1_$__cuda_sm10x_tcgen05_guardrail_trap_phase_invalid_during_alloc
        .type           $__internal_1_$__cuda_sm10x_tcgen05_guardrail_trap_phase_invalid_during_alloc,@function
        .size           $__internal_1_$__cuda_sm10x_tcgen05_guardrail_trap_phase_invalid_during_alloc,($__internal_2_$__cuda_sm10x_tcgen05_guardrail_trap_unallocated_columns_being_dealloced - $__internal_1_$__cuda_sm10x_tcgen05_guardrail_trap_phase_invalid_during_alloc)
$__internal_1_$__cuda_sm10x_tcgen05_guardrail_trap_phase_invalid_during_alloc:
[----:B------:R-:W-:Y:S05]  /*b220*/  BPT.TRAP 0x1 ;  /* 0x000000040000795c */ /* 0x000fea0000300000 */
[----:B------:R-:W-:-:S04]  /*b230*/  MOV R5, 0x0 ;  /* 0x0000000000057802 */ /* 0x000fc80000000f00 */
[----:B------:R-:W-:Y:S05]  /*b240*/  RET.REL.NODEC R4 `(_ZN7cutlass13device_kernelINS_4conv6kernel13ConvUniversalINS1_16ConvProblemShapeILNS1_8OperatorE2ELi2EEENS1_10collective14CollectiveConvINS1_47MainloopSm100TmaUmmaWarpSpecializedImplicitGemmILS5_2ELi12ELi2ELi1ELi2EN4cute5tupleIJNSA_1CILi2EEENSC_ILi1EEESE_EEEEENSB_IJNSC_ILi128EEENSB_IJSH_EEENSB_IJNSC_ILi32EEEEEEEEENS_10tfloat32_tESM_NSA_8TiledMMAINSA_8MMA_AtomIJNSA_23SM100_MMA_TF32_2x1SM_SSISM_SM_fLi128ELi128ELNSA_4UMMA5MajorE1ELSR_1ELNSQ_7ScaleInE0ELSS_0EEEEEENSA_6LayoutINSB_IJSE_SE_SE_EEENSB_IJNSC_ILi0EEESX_SX_EEEEENSB_IJNSA_10UnderscoreES10_S10_EEEEENS7_6detail27Sm100ImplicitGemmTileTraitsINSA_18SM100_TMA_2SM_LOADENSA_14ComposedLayoutINSA_7SwizzleILi2ELi5ELi2EEENSA_18smem_ptr_flag_bitsILi32EEENSV_INSB_IJSJ_NSC_ILi4EEEEEENSB_IJSE_SJ_EEEEEEEvEENS14_INSA_25SM100_TMA_2SM_LOAD_IM2COLES1F_vEEEENS_8epilogue10collective18CollectiveEpilogueINS1K_23Sm100TmaWarpSpecializedILi4ELi2ELi16ELb1ELb0EEEJNSB_IJNSC_ILi64EEESI_SK_EEENSB_IJNSV_IS1P_SE_EENSV_INSB_IJNSC_ILi16EEESD_EEENSB_IJSE_S1P_EEEEEEEESM_NSB_IJlNSB_IJSE_llEEESX_EEESM_S1Y_NS1K_6fusion15FusionCallbacksIS1O_NS1Z_17LinearCombinationISM_fSM_fLNS_15FloatRoundStyleE2EEES1Q_S1W_JEEENSA_5SM1004TMEM4LOAD26SM100_TMEM_LOAD_32dp32b16xENSA_13SM90_TMA_LOADENS16_INS17_ILi2ELi4ELi3EEES1A_NSV_INSB_IJNSC_ILi8EEES1S_EEENSB_IJS1S_SE_EEEEEEENSA_39AutoVectorizingCopyWithAssumedAlignmentILi128EEENSA_14SM90_TMA_STOREES2F_S2H_S2H_EEEvvEEEEvNT_6ParamsE) ;  /* 0xffffff4c046c7950 */ /* 0x000fea0003c3ffff */
        .weak           $__internal_2_$__cuda_sm10x_tcgen05_guardrail_trap_unallocated_columns_being_dealloced
        .type           $__internal_2_$__cuda_sm10x_tcgen05_guardrail_trap_unallocated_columns_being_dealloced,@function
        .size           $__internal_2_$__cuda_sm10x_tcgen05_guardrail_trap_unallocated_columns_being_dealloced,(.L_x_212 - $__internal_2_$__cuda_sm10x_tcgen05_guardrail_trap_unallocated_columns_being_dealloced)
$__internal_2_$__cuda_sm10x_tcgen05_guardrail_trap_unallocated_columns_being_dealloced:
[----:B------:R-:W-:Y:S05]  /*b250*/  BPT.TRAP 0x1 ;  /* 0x000000040000795c */ /* 0x000fea0000300000 */
[----:B------:R-:W-:-:S04]  /*b260*/  HFMA2 R3, -RZ, RZ, 0, 0 ;  /* 0x00000000ff037431 */ /* 0x000fc800000001ff */
[----:B------:R-:W-:Y:S05]  /*b270*/  RET.REL.NODEC R2 `(_ZN7cutlass13device_kernelINS_4conv6kernel13ConvUniversalINS1_16ConvProblemShapeILNS1_8OperatorE2ELi2EEENS1_10collective14CollectiveConvINS1_47MainloopSm100TmaUmmaWarpSpecializedImplicitGemmILS5_2ELi12ELi2ELi1ELi2EN4cute5tupleIJNSA_1CILi2EEENSC_ILi1EEESE_EEEEENSB_IJNSC_ILi128EEENSB_IJSH_EEENSB_IJNSC_ILi32EEEEEEEEENS_10tfloat32_tESM_NSA_8TiledMMAINSA_8MMA_AtomIJNSA_23SM100_MMA_TF32_2x1SM_SSISM_SM_fLi128ELi128ELNSA_4UMMA5MajorE1ELSR_1ELNSQ_7ScaleInE0ELSS_0EEEEEENSA_6LayoutINSB_IJSE_SE_SE_EEENSB_IJNSC_ILi0EEESX_SX_EEEEENSB_IJNSA_10UnderscoreES10_S10_EEEEENS7_6detail27Sm100ImplicitGemmTileTraitsINSA_18SM100_TMA_2SM_LOADENSA_14ComposedLayoutINSA_7SwizzleILi2ELi5ELi2EEENSA_18smem_ptr_flag_bitsILi32EEENSV_INSB_IJSJ_NSC_ILi4EEEEEENSB_IJSE_SJ_EEEEEEEvEENS14_INSA_25SM100_TMA_2SM_LOAD_IM2COLES1F_vEEEENS_8epilogue10collective18CollectiveEpilogueINS1K_23Sm100TmaWarpSpecializedILi4ELi2ELi16ELb1ELb0EEEJNSB_IJNSC_ILi64EEESI_SK_EEENSB_IJNSV_IS1P_SE_EENSV_INSB_IJNSC_ILi16EEESD_EEENSB_IJSE_S1P_EEEEEEEESM_NSB_IJlNSB_IJSE_llEEESX_EEESM_S1Y_NS1K_6fusion15FusionCallbacksIS1O_NS1Z_17LinearCombinationISM_fSM_fLNS_15FloatRoundStyleE2EEES1Q_S1W_JEEENSA_5SM1004TMEM4LOAD26SM100_TMEM_LOAD_32dp32b16xENSA_13SM90_TMA_LOADENS16_INS17_ILi2ELi4ELi3EEES1A_NSV_INSB_IJNSC_ILi8EEES1S_EEENSB_IJS1S_SE_EEEEEEENSA_39AutoVectorizingCopyWithAssumedAlignmentILi128EEENSA_14SM90_TMA_STOREES2F_S2H_S2H_EEEvvEEEEvNT_6ParamsE) ;  /* 0xffffff4c02607950 */ /* 0x000fea0003c3ffff */
.L_x_211:
[----:B------:R-:W-:-:S00]  /*b280*/  BRA `(.L_x_211) ;  /* 0xfffffffc00fc7947 */ /* 0x000fc0000383ffff */
[----:B------:R-:W-:-:S00]  /*b290*/  NOP ;  /* 0x0000000000007918 */ /* 0x000fc00000000000 */
        /* <DEDUP_REMOVED lines=14> */
.L_x_212:


//--------------------- .nv.global.init           --------------------------
	.section	.nv.global.init,"aw",@progbits
.nv.global.init:
	.type		$str$29,@object
	.size		$str$29,($str$30 - $str$29)
$str$29:
        /*0000*/ 	.byte	0x28, 0x61, 0x64, 0x64, 0x72, 0x65, 0x73, 0x73, 0x20, 0x26, 0x20, 0x6d, 0x61, 0x73, 0x6b, 0x29
        /*0010*/ 	.byte	0x20, 0x3d, 0x3d, 0x20, 0x30, 0x00
	.type		$str$30,@object
	.size		$str$30,($str$28 - $str$30)
$str$30:
        /*0016*/ 	.byte	0x2f, 0x74, 0x6d, 0x70, 0x2f, 0x63, 0x75, 0x74, 0x6c, 0x61, 0x73, 0x73, 0x5f, 0x73, 0x77, 0x65
        /*0026*/ 	.byte	0x65, 0x70, 0x5f, 0x73, 0x72, 0x63, 0x2f, 0x69, 0x6e, 0x63, 0x6c, 0x75, 0x64, 0x65, 0x2f, 0x63
        /*0036*/ 	.byte	0x75, 0x74, 0x65, 0x2f, 0x70, 0x6f, 0x69, 0x6e, 0x74, 0x65, 0x72, 0x5f, 0x66, 0x6c, 0x61, 0x67
        /*0046*/ 	.byte	0x67, 0x65, 0x64, 0x2e, 0x68, 0x70, 0x70, 0x00
	.type		$str$28,@object
	.size		$str$28,($str$27 - $str$28)
$str$28:
        /*004e*/ 	.byte	0x2f, 0x74, 0x6d, 0x70, 0x2f, 0x63, 0x75, 0x74, 0x6c, 0x61, 0x73, 0x73, 0x5f, 0x73, 0x77, 0x65
        /*005e*/ 	.byte	0x65, 0x70, 0x5f, 0x73, 0x72, 0x63, 0x2f, 0x69, 0x6e, 0x63, 0x6c, 0x75, 0x64, 0x65, 0x2f, 0x63
        /*006e*/ 	.byte	0x75, 0x74, 0x65, 0x2f, 0x61, 0x74, 0x6f, 0x6d, 0x2f, 0x63, 0x6f, 0x70, 0x79, 0x5f, 0x74, 0x72
        /*007e*/ 	.byte	0x61, 0x69, 0x74, 0x73, 0x5f, 0x73, 0x6d, 0x31, 0x30, 0x30, 0x2e, 0x68, 0x70, 0x70, 0x00
	.type		$str$27,@object
	.size		$str$27,(__unnamed_1 - $str$27)
$str$27:
        /*008d*/ 	.byte	0x28, 0x28, 0x75, 0x69, 0x6e, 0x74, 0x33, 0x32, 0x5f, 0x74, 0x28, 0x74, 0x68, 0x72, 0x65, 0x61
        /*009d*/ 	.byte	0x64, 0x49, 0x64, 0x78, 0x2e, 0x78, 0x29, 0x20, 0x2f, 0x20, 0x33, 0x32, 0x29, 0x20, 0x25, 0x20
        /*00ad*/ 	.byte	0x34, 0x29, 0x20, 0x3d, 0x3d, 0x20, 0x28, 0x28, 0x28, 0x74, 0x6d, 0x65, 0x6d, 0x5f, 0x61, 0x64
        /*00bd*/ 	.byte	0x64, 0x72, 0x20, 0x3e, 0x3e, 0x20, 0x31, 0x36, 0x29, 0x20, 0x2f, 0x20, 0x33, 0x32, 0x29, 0x20
        /*00cd*/ 	.byte	0x25, 0x20, 0x34, 0x29, 0x00
	.type		__unnamed_1,@object
	.size		__unnamed_1,(__unnamed_2 - __unnamed_1)
__unnamed_1:
        /*00d2*/ 	.byte	0x61, 0x75, 0x74, 0x6f, 0x20, 0x63, 0x75, 0x74, 0x65, 0x3a, 0x3a, 0x61, 0x73, 0x5f, 0x70, 0x6f
        /* <DEDUP_REMOVED lines=24> */
        /*0262*/ 	.byte	0x43, 0x3c, 0x32, 0x30, 0x34, 0x38, 0x3e, 0x3e, 0x3e, 0x3e, 0x5d, 0x00
	.type		__unnamed_2,@object
	.size		__unnamed_2,(.L_2 - __unnamed_2)
__unnamed_2:
        /* <DEDUP_REMOVED lines=42> */
        /*050e*/ 	.byte	0x3e, 0x5d, 0x00
.L_2:


//--------------------- .nv.shared._ZN7cutlass13device_kernelINS_4conv6kernel13ConvUniversalINS1_16ConvProblemShapeILNS1_8OperatorE2ELi2EEENS1_10collective14CollectiveConvINS1_47MainloopSm100TmaUmmaWarpSpecializedImplicitGemmILS5_2ELi12ELi2ELi1ELi2EN4cute5tupleIJNSA_1CILi2EEENSC_ILi1EEESE_EEEEENSB_IJNSC_ILi128EEENSB_IJSH_EEENSB_IJNSC_ILi32EEEEEEEEENS_10tfloat32_tESM_NSA_8TiledMMAINSA_8MMA_AtomIJNSA_23SM100_MMA_TF32_2x1SM_SSISM_SM_fLi128ELi128ELNSA_4UMMA5MajorE1ELSR_1ELNSQ_7ScaleInE0ELSS_0EEEEEENSA_6LayoutINSB_IJSE_SE_SE_EEENSB_IJNSC_ILi0EEESX_SX_EEEEENSB_IJNSA_10UnderscoreES10_S10_EEEEENS7_6detail27Sm100ImplicitGemmTileTraitsINSA_18SM100_TMA_2SM_LOADENSA_14ComposedLayoutINSA_7SwizzleILi2ELi5ELi2EEENSA_18smem_ptr_flag_bitsILi32EEENSV_INSB_IJSJ_NSC_ILi4EEEEEENSB_IJSE_SJ_EEEEEEEvEENS14_INSA_25SM100_TMA_2SM_LOAD_IM2COLES1F_vEEEENS_8epilogue10collective18CollectiveEpilogueINS1K_23Sm100TmaWarpSpecializedILi4ELi2ELi16ELb1ELb0EEEJNSB_IJNSC_ILi64EEESI_SK_EEENSB_IJNSV_IS1P_SE_EENSV_INSB_IJNSC_ILi16EEESD_EEENSB_IJSE_S1P_EEEEEEEESM_NSB_IJlNSB_IJSE_llEEESX_EEESM_S1Y_NS1K_6fusion15FusionCallbacksIS1O_NS1Z_17LinearCombinationISM_fSM_fLNS_15FloatRoundStyleE2EEES1Q_S1W_JEEENSA_5SM1004TMEM4LOAD26SM100_TMEM_LOAD_32dp32b16xENSA_13SM90_TMA_LOADENS16_INS17_ILi2ELi4ELi3EEES1A_NSV_INSB_IJNSC_ILi8EEES1S_EEENSB_IJS1S_SE_EEEEEEENSA_39AutoVectorizingCopyWithAssumedAlignmentILi128EEENSA_14SM90_TMA_STOREES2F_S2H_S2H_EEEvvEEEEvNT_6ParamsE --------------------------
	.section	.nv.shared._ZN7cutlass13device_kernelINS_4conv6kernel13ConvUniversalINS1_16ConvProblemShapeILNS1_8OperatorE2ELi2EEENS1_10collective14CollectiveConvINS1_47MainloopSm100TmaUmmaWarpSpecializedImplicitGemmILS5_2ELi12ELi2ELi1ELi2EN4cute5tupleIJNSA_1CILi2EEENSC_ILi1EEESE_EEEEENSB_IJNSC_ILi128EEENSB_IJSH_EEENSB_IJNSC_ILi32EEEEEEEEENS_10tfloat32_tESM_NSA_8TiledMMAINSA_8MMA_AtomIJNSA_23SM100_MMA_TF32_2x1SM_SSISM_SM_fLi128ELi128ELNSA_4UMMA5MajorE1ELSR_1ELNSQ_7ScaleInE0ELSS_0EEEEEENSA_6LayoutINSB_IJSE_SE_SE_EEENSB_IJNSC_ILi0EEESX_SX_EEEEENSB_IJNSA_10UnderscoreES10_S10_EEEEENS7_6detail27Sm100ImplicitGemmTileTraitsINSA_18SM100_TMA_2SM_LOADENSA_14ComposedLayoutINSA_7SwizzleILi2ELi5ELi2EEENSA_18smem_ptr_flag_bitsILi32EEENSV_INSB_IJSJ_NSC_ILi4EEEEEENSB_IJSE_SJ_EEEEEEEvEENS14_INSA_25SM100_TMA_2SM_LOAD_IM2COLES1F_vEEEENS_8epilogue10collective18CollectiveEpilogueINS1K_23Sm100TmaWarpSpecializedILi4ELi2ELi16ELb1ELb0EEEJNSB_IJNSC_ILi64EEESI_SK_EEENSB_IJNSV_IS1P_SE_EENSV_INSB_IJNSC_ILi16EEESD_EEENSB_IJSE_S1P_EEEEEEEESM_NSB_IJlNSB_IJSE_llEEESX_EEESM_S1Y_NS1K_6fusion15FusionCallbacksIS1O_NS1Z_17LinearCombinationISM_fSM_fLNS_15FloatRoundStyleE2EEES1Q_S1W_JEEENSA_5SM1004TMEM4LOAD26SM100_TMEM_LOAD_32dp32b16xENSA_13SM90_TMA_LOADENS16_INS17_ILi2ELi4ELi3EEES1A_NSV_INSB_IJNSC_ILi8EEES1S_EEENSB_IJS1S_SE_EEEEEEENSA_39AutoVectorizingCopyWithAssumedAlignmentILi128EEENSA_14SM90_TMA_STOREES2F_S2H_S2H_EEEvvEEEEvNT_6ParamsE,"aw",@nobits
	.sectionflags	@""
	.align	16
	.zero		1024


//--------------------- .nv.shared.reserved.0     --------------------------
	.section	.nv.shared.reserved.0,"aw",@nobits
	.weak		__nv_reservedSMEM_offset_0_alias
	.size		__nv_reservedSMEM_offset_0_alias, 0, 64
	.other		__nv_reservedSMEM_offset_0_alias,@"STO_CUDA_RESERVED_SHARED STV_DEFAULT"
__nv_reservedSMEM_offset_0_alias:
	.zero		0
.nv.shared.reserved.0:
	.zero		64
	.weak		__nv_reservedSMEM_tcgen05_partition
	.type		__nv_reservedSMEM_tcgen05_partition,@object
	.size		__nv_reservedSMEM_tcgen05_partition,(.L_0 - __nv_reservedSMEM_tcgen05_partition)
__nv_reservedSMEM_tcgen05_partition:
	.zero		32
.L_0:


//--------------------- .nv.global                --------------------------
	.section	.nv.global,"aw",@nobits
.nv.global:
	.type		_ZN39_INTERNAL_b9b39fb8_4_k_cu_bc8dc64e_51614cute1_E,@object
	.size		_ZN39_INTERNAL_b9b39fb8_4_k_cu_bc8dc64e_51614cute1_E,(_ZN39_INTERNAL_b9b39fb8_4_k_cu_bc8dc64e_51614cuda3std3__45__cpo6cbeginE - _ZN39_INTERNAL_b9b39fb8_4_k_cu_bc8dc64e_51614cute1_E)
_ZN39_INTERNAL_b9b39fb8_4_k_cu_bc8dc64e_51614cute1_E:
	.zero		1
	.type		_ZN39_INTERNAL_b9b39fb8_4_k_cu_bc8dc64e_51614cuda3std3__45__cpo6cbeginE,@object
	.size		_ZN39_INTERNAL_b9b39fb8_4_k_cu_bc8dc64e_51614cuda3std3__45__cpo6cbeginE,(_ZN39_INTERNAL_b9b39fb8_4_k_cu_bc8dc64e_51614cuda3std3__48in_placeE - _ZN39_INTERNAL_b9b39fb8_4_k_cu_bc8dc64e_51614cuda3std3__45__cpo6cbeginE)
_ZN39_INTERNAL_b9b39fb8_4_k_cu_bc8dc64e_51614cuda3std3__45__cpo6cbeginE:
	.zero		1
	.type		_ZN39_INTERNAL_b9b39fb8_4_k_cu_bc8dc64e_51614cuda3std3__48in_placeE,@object
	.size		_ZN39_INTERNAL_b9b39fb8_4_k_cu_bc8dc64e_51614cuda3std3__48in_placeE,(_ZN39_INTERNAL_b9b39fb8_4_k_cu_bc8dc64e_51614cuda3std6ranges3__45__cpo9iter_moveE - _ZN39_INTERNAL_b9b39fb8_4_k_cu_bc8dc64e_51614cuda3std3__48in_placeE)
_ZN39_INTERNAL_b9b39fb8_4_k_cu_bc8dc64e_51614cuda3std3__48in_placeE:
	.zero		1
	.type		_ZN39_INTERNAL_b9b39fb8_4_k_cu_bc8dc64e_51614cuda3std6ranges3__45__cpo9iter_moveE,@object
	.size		_ZN39_INTERNAL_b9b39fb8_4_k_cu_bc8dc64e_51614cuda3std6ranges3__45__cpo9iter_moveE,(_ZN39_INTERNAL_b9b39fb8_4_k_cu_bc8dc64e_51614cuda3std3__45__cpo5beginE - _ZN39_INTERNAL_b9b39fb8_4_k_cu_bc8dc64e_51614cuda3std6ranges3__45__cpo9iter_moveE)
_ZN39_INTERNAL_b9b39fb8_4_k_cu_bc8dc64e_51614cuda3std6ranges3__45__cpo9iter_moveE:
	.zero		1
	.type		_ZN39_INTERNAL_b9b39fb8_4_k_cu_bc8dc64e_51614cuda3std3__45__cpo5beginE,@object
	.size		_ZN39_INTERNAL_b9b39fb8_4_k_cu_bc8dc64e_51614cuda3std3__45__cpo5beginE,(_ZN39_INTERNAL_b9b39fb8_4_k_cu_bc8dc64e_51614cuda3std3__441_GLOBAL__N__b9b39fb8_4_k_cu_bc8dc64e_51616ignoreE - _ZN39_INTERNAL_b9b39fb8_4_k_cu_bc8dc64e_51614cuda3std3__45__cpo5beginE)
_ZN39_INTERNAL_b9b39fb8_4_k_cu_bc8dc64e_51614cuda3std3__45__cpo5beginE:
	.zero		1
	.type		_ZN39_INTERNAL_b9b39fb8_4_k_cu_bc8dc64e_51614cuda3std3__441_GLOBAL__N__b9b39fb8_4_k_cu_bc8dc64e_51616ignoreE,@object
	.size		_ZN39_INTERNAL_b9b39fb8_4_k_cu_bc8dc64e_51614cuda3std3__441_GLOBAL__N__b9b39fb8_4_k_cu_bc8dc64e_51616ignoreE,(_ZN39_INTERNAL_b9b39fb8_4_k_cu_bc8dc64e_51614cute7productE - _ZN39_INTERNAL_b9b39fb8_4_k_cu_bc8dc64e_51614cuda3std3__441_GLOBAL__N__b9b39fb8_4_k_cu_bc8dc64e_51616ignoreE)
_ZN39_INTERNAL_b9b39fb8_4_k_cu_bc8dc64e_51614cuda3std3__441_GLOBAL__N__b9b39fb8_4_k_cu_bc8dc64e_51616ignoreE:
	.zero		1
	.type		_ZN39_INTERNAL_b9b39fb8_4_k_cu_bc8dc64e_51614cute7productE,@object
	.size		_ZN39_INTERNAL_b9b39fb8_4_k_cu_bc8dc64e_51614cute7productE,(_ZN39_INTERNAL_b9b39fb8_4_k_cu_bc8dc64e_51614cuda3std3__45__cpo3endE - _ZN39_INTERNAL_b9b39fb8_4_k_cu_bc8dc64e_51614cute7productE)
_ZN39_INTERNAL_b9b39fb8_4_k_cu_bc8dc64e_51614cute7productE:
	.zero		1
	.type		_ZN39_INTERNAL_b9b39fb8_4_k_cu_bc8dc64e_51614cuda3std3__45__cpo3endE,@object
	.size		_ZN39_INTERNAL_b9b39fb8_4_k_cu_bc8dc64e_51614cuda3std3__45__cpo3endE,(_ZN39_INTERNAL_b9b39fb8_4_k_cu_bc8dc64e_51614cuda3std3__419piecewise_constructE - _ZN39_INTERNAL_b9b39fb8_4_k_cu_bc8dc64e_51614cuda3std3__45__cpo3endE)
_ZN39_INTERNAL_b9b39fb8_4_k_cu_bc8dc64e_51614cuda3std3__45__cpo3endE:
	.zero		1
	.type		_ZN39_INTERNAL_b9b39fb8_4_k_cu_bc8dc64e_51614cuda3std3__419piecewise_constructE,@object
	.size		_ZN39_INTERNAL_b9b39fb8_4_k_cu_bc8dc64e_51614cuda3std3__419piecewise_constructE,(_ZN39_INTERNAL_b9b39fb8_4_k_cu_bc8dc64e_51614cuda3std3__45__cpo4cendE - _ZN39_INTERNAL_b9b39fb8_4_k_cu_bc8dc64e_51614cuda3std3__419piecewise_constructE)
_ZN39_INTERNAL_b9b39fb8_4_k_cu_bc8dc64e_51614cuda3std3__419piecewise_constructE:
	.zero		1
	.type		_ZN39_INTERNAL_b9b39fb8_4_k_cu_bc8dc64e_51614cuda3std3__45__cpo4cendE,@object
	.size		_ZN39_INTERNAL_b9b39fb8_4_k_cu_bc8dc64e_51614cuda3std3__45__cpo4cendE,(_ZN39_INTERNAL_b9b39fb8_4_k_cu_bc8dc64e_51614cuda3std6ranges3__45__cpo4swapE - _ZN39_INTERNAL_b9b39fb8_4_k_cu_bc8dc64e_51614cuda3std3__45__cpo4cendE)
_ZN39_INTERNAL_b9b39fb8_4_k_cu_bc8dc64e_51614cuda3std3__45__cpo4cendE:
	.zero		1
	.type		_ZN39_INTERNAL_b9b39fb8_4_k_cu_bc8dc64e_51614cuda3std6ranges3__45__cpo4swapE,@object
	.size		_ZN39_INTERNAL_b9b39fb8_4_k_cu_bc8dc64e_51614cuda3std6ranges3__45__cpo4swapE,(.L_10 - _ZN39_INTERNAL_b9b39fb8_4_k_cu_bc8dc64e_51614cuda3std6ranges3__45__cpo4swapE)
_ZN39_INTERNAL_b9b39fb8_4_k_cu_bc8dc64e_51614cuda3std6ranges3__45__cpo4swapE:
	.zero		1
.L_10:


//--------------------- .nv.constant0._ZN7cutlass13device_kernelINS_4conv6kernel13ConvUniversalINS1_16ConvProblemShapeILNS1_8OperatorE2ELi2EEENS1_10collective14CollectiveConvINS1_47MainloopSm100TmaUmmaWarpSpecializedImplicitGemmILS5_2ELi12ELi2ELi1ELi2EN4cute5tupleIJNSA_1CILi2EEENSC_ILi1EEESE_EEEEENSB_IJNSC_ILi128EEENSB_IJSH_EEENSB_IJNSC_ILi32EEEEEEEEENS_10tfloat32_tESM_NSA_8TiledMMAINSA_8MMA_AtomIJNSA_23SM100_MMA_TF32_2x1SM_SSISM_SM_fLi128ELi128ELNSA_4UMMA5MajorE1ELSR_1ELNSQ_7ScaleInE0ELSS_0EEEEEENSA_6LayoutINSB_IJSE_SE_SE_EEENSB_IJNSC_ILi0EEESX_SX_EEEEENSB_IJNSA_10UnderscoreES10_S10_EEEEENS7_6detail27Sm100ImplicitGemmTileTraitsINSA_18SM100_TMA_2SM_LOADENSA_14ComposedLayoutINSA_7SwizzleILi2ELi5ELi2EEENSA_18smem_ptr_flag_bitsILi32EEENSV_INSB_IJSJ_NSC_ILi4EEEEEENSB_IJSE_SJ_EEEEEEEvEENS14_INSA_25SM100_TMA_2SM_LOAD_IM2COLES1F_vEEEENS_8epilogue10collective18CollectiveEpilogueINS1K_23Sm100TmaWarpSpecializedILi4ELi2ELi16ELb1ELb0EEEJNSB_IJNSC_ILi64EEESI_SK_EEENSB_IJNSV_IS1P_SE_EENSV_INSB_IJNSC_ILi16EEESD_EEENSB_IJSE_S1P_EEEEEEEESM_NSB_IJlNSB_IJSE_llEEESX_EEESM_S1Y_NS1K_6fusion15FusionCallbacksIS1O_NS1Z_17LinearCombinationISM_fSM_fLNS_15FloatRoundStyleE2EEES1Q_S1W_JEEENSA_5SM1004TMEM4LOAD26SM100_TMEM_LOAD_32dp32b16xENSA_13SM90_TMA_LOADENS16_INS17_ILi2ELi4ELi3EEES1A_NSV_INSB_IJNSC_ILi8EEES1S_EEENSB_IJS1S_SE_EEEEEEENSA_39AutoVectorizingCopyWithAssumedAlignmentILi128EEENSA_14SM90_TMA_STOREES2F_S2H_S2H_EEEvvEEEEvNT_6ParamsE --------------------------
	.section	.nv.constant0._ZN7cutlass13device_kernelINS_4conv6kernel13ConvUniversalINS1_16ConvProblemShapeILNS1_8OperatorE2ELi2EEENS1_10collective14CollectiveConvINS1_47MainloopSm100TmaUmmaWarpSpecializedImplicitGemmILS5_2ELi12ELi2ELi1ELi2EN4cute5tupleIJNSA_1CILi2EEENSC_ILi1EEESE_EEEEENSB_IJNSC_ILi128EEENSB_IJSH_EEENSB_IJNSC_ILi32EEEEEEEEENS_10tfloat32_tESM_NSA_8TiledMMAINSA_8MMA_AtomIJNSA_23SM100_MMA_TF32_2x1SM_SSISM_SM_fLi128ELi128ELNSA_4UMMA5MajorE1ELSR_1ELNSQ_7ScaleInE0ELSS_0EEEEEENSA_6LayoutINSB_IJSE_SE_SE_EEENSB_IJNSC_ILi0EEESX_SX_EEEEENSB_IJNSA_10UnderscoreES10_S10_EEEEENS7_6detail27Sm100ImplicitGemmTileTraitsINSA_18SM100_TMA_2SM_LOADENSA_14ComposedLayoutINSA_7SwizzleILi2ELi5ELi2EEENSA_18smem_ptr_flag_bitsILi32EEENSV_INSB_IJSJ_NSC_ILi4EEEEEENSB_IJSE_SJ_EEEEEEEvEENS14_INSA_25SM100_TMA_2SM_LOAD_IM2COLES1F_vEEEENS_8epilogue10collective18CollectiveEpilogueINS1K_23Sm100TmaWarpSpecializedILi4ELi2ELi16ELb1ELb0EEEJNSB_IJNSC_ILi64EEESI_SK_EEENSB_IJNSV_IS1P_SE_EENSV_INSB_IJNSC_ILi16EEESD_EEENSB_IJSE_S1P_EEEEEEEESM_NSB_IJlNSB_IJSE_llEEESX_EEESM_S1Y_NS1K_6fusion15FusionCallbacksIS1O_NS1Z_17LinearCombinationISM_fSM_fLNS_15FloatRoundStyleE2EEES1Q_S1W_JEEENSA_5SM1004TMEM4LOAD26SM100_TMEM_LOAD_32dp32b16xENSA_13SM90_TMA_LOADENS16_INS17_ILi2ELi4ELi3EEES1A_NSV_INSB_IJNSC_ILi8EEES1S_EEENSB_IJS1S_SE_EEEEEEENSA_39AutoVectorizingCopyWithAssumedAlignmentILi128EEENSA_14SM90_TMA_STOREES2F_S2H_S2H_EEEvvEEEEvNT_6ParamsE,"a",@progbits
	.sectionflags	@""
	.align	4
.nv.constant0._ZN7cutlass13device_kernelINS_4conv6kernel13ConvUniversalINS1_16ConvProblemShapeILNS1_8OperatorE2ELi2EEENS1_10collective14CollectiveConvINS1_47MainloopSm100TmaUmmaWarpSpecializedImplicitGemmILS5_2ELi12ELi2ELi1ELi2EN4cute5tupleIJNSA_1CILi2EEENSC_ILi1EEESE_EEEEENSB_IJNSC_ILi128EEENSB_IJSH_EEENSB_IJNSC_ILi32EEEEEEEEENS_10tfloat32_tESM_NSA_8TiledMMAINSA_8MMA_AtomIJNSA_23SM100_MMA_TF32_2x1SM_SSISM_SM_fLi128ELi128ELNSA_4UMMA5MajorE1ELSR_1ELNSQ_7ScaleInE0ELSS_0EEEEEENSA_6LayoutINSB_IJSE_SE_SE_EEENSB_IJNSC_ILi0EEESX_SX_EEEEENSB_IJNSA_10UnderscoreES10_S10_EEEEENS7_6detail27Sm100ImplicitGemmTileTraitsINSA_18SM100_TMA_2SM_LOADENSA_14ComposedLayoutINSA_7SwizzleILi2ELi5ELi2EEENSA_18smem_ptr_flag_bitsILi32EEENSV_INSB_IJSJ_NSC_ILi4EEEEEENSB_IJSE_SJ_EEEEEEEvEENS14_INSA_25SM100_TMA_2SM_LOAD_IM2COLES1F_vEEEENS_8epilogue10collective18CollectiveEpilogueINS1K_23Sm100TmaWarpSpecializedILi4ELi2ELi16ELb1ELb0EEEJNSB_IJNSC_ILi64EEESI_SK_EEENSB_IJNSV_IS1P_SE_EENSV_INSB_IJNSC_ILi16EEESD_EEENSB_IJSE_S1P_EEEEEEEESM_NSB_IJlNSB_IJSE_llEEESX_EEESM_S1Y_NS1K_6fusion15FusionCallbacksIS1O_NS1Z_17LinearCombinationISM_fSM_fLNS_15FloatRoundStyleE2EEES1Q_S1W_JEEENSA_5SM1004TMEM4LOAD26SM100_TMEM_LOAD_32dp32b16xENSA_13SM90_TMA_LOADENS16_INS17_ILi2ELi4ELi3EEES1A_NSV_INSB_IJNSC_ILi8EEES1S_EEENSB_IJS1S_SE_EEEEEEENSA_39AutoVectorizingCopyWithAssumedAlignmentILi128EEENSA_14SM90_TMA_STOREES2F_S2H_S2H_EEEvvEEEEvNT_6ParamsE:
	.zero		2944


//--------------------- SYMBOLS --------------------------

	.type		.nv.reservedSmem.offset0,@object
	.size		.nv.reservedSmem.offset0,0x4
	.type		.nv.reservedSmem.cap,@object
	.size		.nv.reservedSmem.cap,0x4
	.type		__assertfail,@function
